	.target	sm_100a

	.elftype	@"ET_EXEC"


//--------------------- .note.nv.tkinfo           --------------------------
	.section	.note.nv.tkinfo,"",@"SHT_NOTE"
	.sectionflags	@"SHF_NOTE_NV_TKINFO"
	.tkinfo
        /*0018*/ 	.word	0x00000002
        /*0030*/ 	.string	""
        /*0030*/ 	.string	"ptxas"
        /*0030*/ 	.string	"Cuda compilation tools, release 13.0, V13.0.88"
        /*0030*/ 	.string	"Build cuda_13.0.r13.0/compiler.36424714_0"
        /*0030*/ 	.string	"-arch sm_100a -m 64 "



//--------------------- .note.nv.cuinfo           --------------------------
	.section	.note.nv.cuinfo,"",@"SHT_NOTE"
	.sectionflags	@"SHF_NOTE_NV_CUINFO"
        /*0018*/ 	.short	0x0002
        /*001a*/ 	.short	0x0064
        /*001c*/ 	.short	0x0082
	.zero		2


//--------------------- .nv.info                  --------------------------
	.section	.nv.info,"",@"SHT_CUDA_INFO"
	.align	4


	//----- nvinfo : EIATTR_REGCOUNT
	.align		4
        /*0000*/ 	.byte	0x04, 0x2f
        /*0002*/ 	.short	(.L_31 - .L_30)
	.align		4
.L_30:
        /*0004*/ 	.word	index@(_ZN50_GLOBAL__N__f31458b2_17_RangeFactories_cu_38772b0829elementwise_kernel_with_indexIiZZZN2at6native17linspace_cuda_outERKN3c106ScalarES6_lRNS1_6TensorEENKUlvE_clEvENKUlvE_clEvEUllE_EEvT_T0_PN15function_traitsISD_E11result_typeE)
        /*0008*/ 	.word	0x00000009


	//----- nvinfo : EIATTR_FRAME_SIZE
	.align		4
.L_31:
        /*000c*/ 	.byte	0x04, 0x11
        /*000e*/ 	.short	(.L_33 - .L_32)
	.align		4
.L_32:
        /*0010*/ 	.word	index@(_ZN50_GLOBAL__N__f31458b2_17_RangeFactories_cu_38772b0829elementwise_kernel_with_indexIiZZZN2at6native17linspace_cuda_outERKN3c106ScalarES6_lRNS1_6TensorEENKUlvE_clEvENKUlvE_clEvEUllE_EEvT_T0_PN15function_traitsISD_E11result_typeE)
        /*0014*/ 	.word	0x00000000


	//----- nvinfo : EIATTR_REGCOUNT
	.align		4
.L_33:
        /*0018*/ 	.byte	0x04, 0x2f
        /*001a*/ 	.short	(.L_35 - .L_34)
	.align		4
.L_34:
        /*001c*/ 	.word	index@(_ZN50_GLOBAL__N__f31458b2_17_RangeFactories_cu_38772b0829elementwise_kernel_with_indexIlZZZN2at6native17linspace_cuda_outERKN3c106ScalarES6_lRNS1_6TensorEENKUlvE_clEvENKUlvE_clEvEUllE_EEvT_T0_PN15function_traitsISD_E11result_typeE)
        /*0020*/ 	.word	0x00000008


	//----- nvinfo : EIATTR_FRAME_SIZE
	.align		4
.L_35:
        /*0024*/ 	.byte	0x04, 0x11
        /*0026*/ 	.short	(.L_37 - .L_36)
	.align		4
.L_36:
        /*0028*/ 	.word	index@(_ZN50_GLOBAL__N__f31458b2_17_RangeFactories_cu_38772b0829elementwise_kernel_with_indexIlZZZN2at6native17linspace_cuda_outERKN3c106ScalarES6_lRNS1_6TensorEENKUlvE_clEvENKUlvE_clEvEUllE_EEvT_T0_PN15function_traitsISD_E11result_typeE)
        /*002c*/ 	.word	0x00000000


	//----- nvinfo : EIATTR_REGCOUNT
	.align		4
.L_37:
        /*0030*/ 	.byte	0x04, 0x2f
        /*0032*/ 	.short	(.L_39 - .L_38)
	.align		4
.L_38:
        /*0034*/ 	.word	index@(_ZN50_GLOBAL__N__f31458b2_17_RangeFactories_cu_38772b0829elementwise_kernel_with_indexIiZZZN2at6native17linspace_cuda_outERKN3c106ScalarES6_lRNS1_6TensorEENKUlvE_clEvENKUlvE0_clEvEUllE_EEvT_T0_PN15function_traitsISD_E11result_typeE)
        /*0038*/ 	.word	0x00000009


	//----- nvinfo : EIATTR_FRAME_SIZE
	.align		4
.L_39:
        /*003c*/ 	.byte	0x04, 0x11
        /*003e*/ 	.short	(.L_41 - .L_40)
	.align		4
.L_40:
        /*0040*/ 	.word	index@(_ZN50_GLOBAL__N__f31458b2_17_RangeFactories_cu_38772b0829elementwise_kernel_with_indexIiZZZN2at6native17linspace_cuda_outERKN3c106ScalarES6_lRNS1_6TensorEENKUlvE_clEvENKUlvE0_clEvEUllE_EEvT_T0_PN15function_traitsISD_E11result_typeE)
        /*0044*/ 	.word	0x00000000


	//----- nvinfo : EIATTR_REGCOUNT
	.align		4
.L_41:
        /*0048*/ 	.byte	0x04, 0x2f
        /*004a*/ 	.short	(.L_43 - .L_42)
	.align		4
.L_42:
        /*004c*/ 	.word	index@(_ZN50_GLOBAL__N__f31458b2_17_RangeFactories_cu_38772b0829elementwise_kernel_with_indexIlZZZN2at6native17linspace_cuda_outERKN3c106ScalarES6_lRNS1_6TensorEENKUlvE_clEvENKUlvE0_clEvEUllE_EEvT_T0_PN15function_traitsISD_E11result_typeE)
        /*0050*/ 	.word	0x00000008


	//----- nvinfo : EIATTR_FRAME_SIZE
	.align		4
.L_43:
        /*0054*/ 	.byte	0x04, 0x11
        /*0056*/ 	.short	(.L_45 - .L_44)
	.align		4
.L_44:
        /*0058*/ 	.word	index@(_ZN50_GLOBAL__N__f31458b2_17_RangeFactories_cu_38772b0829elementwise_kernel_with_indexIlZZZN2at6native17linspace_cuda_outERKN3c106ScalarES6_lRNS1_6TensorEENKUlvE_clEvENKUlvE0_clEvEUllE_EEvT_T0_PN15function_traitsISD_E11result_typeE)
        /*005c*/ 	.word	0x00000000


	//----- nvinfo : EIATTR_REGCOUNT
	.align		4
.L_45:
        /*0060*/ 	.byte	0x04, 0x2f
        /*0062*/ 	.short	(.L_47 - .L_46)
	.align		4
.L_46:
        /*0064*/ 	.word	index@(_ZN50_GLOBAL__N__f31458b2_17_RangeFactories_cu_38772b0829elementwise_kernel_with_indexIiZZZN2at6native17linspace_cuda_outERKN3c106ScalarES6_lRNS1_6TensorEENKUlvE_clEvENKUlvE1_clEvEUllE_EEvT_T0_PN15function_traitsISD_E11result_typeE)
        /*0068*/ 	.word	0x0000000a


	//----- nvinfo : EIATTR_FRAME_SIZE
	.align		4
.L_47:
        /*006c*/ 	.byte	0x04, 0x11
        /*006e*/ 	.short	(.L_49 - .L_48)
	.align		4
.L_48:
        /*0070*/ 	.word	index@(_ZN50_GLOBAL__N__f31458b2_17_RangeFactories_cu_38772b0829elementwise_kernel_with_indexIiZZZN2at6native17linspace_cuda_outERKN3c106ScalarES6_lRNS1_6TensorEENKUlvE_clEvENKUlvE1_clEvEUllE_EEvT_T0_PN15function_traitsISD_E11result_typeE)
        /*0074*/ 	.word	0x00000000


	//----- nvinfo : EIATTR_REGCOUNT
	.align		4
.L_49:
        /*0078*/ 	.byte	0x04, 0x2f
        /*007a*/ 	.short	(.L_51 - .L_50)
	.align		4
.L_50:
        /*007c*/ 	.word	index@(_ZN50_GLOBAL__N__f31458b2_17_RangeFactories_cu_38772b0829elementwise_kernel_with_indexIlZZZN2at6native17linspace_cuda_outERKN3c106ScalarES6_lRNS1_6TensorEENKUlvE_clEvENKUlvE1_clEvEUllE_EEvT_T0_PN15function_traitsISD_E11result_typeE)
        /*0080*/ 	.word	0x00000008


	//----- nvinfo : EIATTR_FRAME_SIZE
	.align		4
.L_51:
        /*0084*/ 	.byte	0x04, 0x11
        /*0086*/ 	.short	(.L_53 - .L_52)
	.align		4
.L_52:
        /*0088*/ 	.word	index@(_ZN50_GLOBAL__N__f31458b2_17_RangeFactories_cu_38772b0829elementwise_kernel_with_indexIlZZZN2at6native17linspace_cuda_outERKN3c106ScalarES6_lRNS1_6TensorEENKUlvE_clEvENKUlvE1_clEvEUllE_EEvT_T0_PN15function_traitsISD_E11result_typeE)
        /*008c*/ 	.word	0x00000000


	//----- nvinfo : EIATTR_REGCOUNT
	.align		4
.L_53:
        /*0090*/ 	.byte	0x04, 0x2f
        /*0092*/ 	.short	(.L_55 - .L_54)
	.align		4
.L_54:
        /*0094*/ 	.word	index@(_ZN50_GLOBAL__N__f31458b2_17_RangeFactories_cu_38772b0829elementwise_kernel_with_indexIiZZZN2at6native17linspace_cuda_outERKN3c106ScalarES6_lRNS1_6TensorEENKUlvE_clEvENKUlvE2_clEvEUllE_EEvT_T0_PN15function_traitsISD_E11result_typeE)
        /*0098*/ 	.word	0x0000000a


	//----- nvinfo : EIATTR_FRAME_SIZE
	.align		4
.L_55:
        /*009c*/ 	.byte	0x04, 0x11
        /*009e*/ 	.short	(.L_57 - .L_56)
	.align		4
.L_56:
        /*00a0*/ 	.word	index@(_ZN50_GLOBAL__N__f31458b2_17_RangeFactories_cu_38772b0829elementwise_kernel_with_indexIiZZZN2at6native17linspace_cuda_outERKN3c106ScalarES6_lRNS1_6TensorEENKUlvE_clEvENKUlvE2_clEvEUllE_EEvT_T0_PN15function_traitsISD_E11result_typeE)
        /*00a4*/ 	.word	0x00000000


	//----- nvinfo : EIATTR_REGCOUNT
	.align		4
.L_57:
        /*00a8*/ 	.byte	0x04, 0x2f
        /*00aa*/ 	.short	(.L_59 - .L_58)
	.align		4
.L_58:
        /*00ac*/ 	.word	index@(_ZN50_GLOBAL__N__f31458b2_17_RangeFactories_cu_38772b0829elementwise_kernel_with_indexIlZZZN2at6native17linspace_cuda_outERKN3c106ScalarES6_lRNS1_6TensorEENKUlvE_clEvENKUlvE2_clEvEUllE_EEvT_T0_PN15function_traitsISD_E11result_typeE)
        /*00b0*/ 	.word	0x00000008


	//----- nvinfo : EIATTR_FRAME_SIZE
	.align		4
.L_59:
        /*00b4*/ 	.byte	0x04, 0x11
        /*00b6*/ 	.short	(.L_61 - .L_60)
	.align		4
.L_60:
        /*00b8*/ 	.word	index@(_ZN50_GLOBAL__N__f31458b2_17_RangeFactories_cu_38772b0829elementwise_kernel_with_indexIlZZZN2at6native17linspace_cuda_outERKN3c106ScalarES6_lRNS1_6TensorEENKUlvE_clEvENKUlvE2_clEvEUllE_EEvT_T0_PN15function_traitsISD_E11result_typeE)
        /*00bc*/ 	.word	0x00000000


	//----- nvinfo : EIATTR_REGCOUNT
	.align		4
.L_61:
        /*00c0*/ 	.byte	0x04, 0x2f
        /*00c2*/ 	.short	(.L_63 - .L_62)
	.align		4
.L_62:
        /*00c4*/ 	.word	index@(_ZN50_GLOBAL__N__f31458b2_17_RangeFactories_cu_38772b0829elementwise_kernel_with_indexIiZZZN2at6native17linspace_cuda_outERKN3c106ScalarES6_lRNS1_6TensorEENKUlvE_clEvENKUlvE3_clEvEUllE_EEvT_T0_PN15function_traitsISD_E11result_typeE)
        /*00c8*/ 	.word	0x0000000a


	//----- nvinfo : EIATTR_FRAME_SIZE
	.align		4
.L_63:
        /*00cc*/ 	.byte	0x04, 0x11
        /*00ce*/ 	.short	(.L_65 - .L_64)
	.align		4
.L_64:
        /*00d0*/ 	.word	index@(_ZN50_GLOBAL__N__f31458b2_17_RangeFactories_cu_38772b0829elementwise_kernel_with_indexIiZZZN2at6native17linspace_cuda_outERKN3c106ScalarES6_lRNS1_6TensorEENKUlvE_clEvENKUlvE3_clEvEUllE_EEvT_T0_PN15function_traitsISD_E11result_typeE)
        /*00d4*/ 	.word	0x00000000


	//----- nvinfo : EIATTR_REGCOUNT
	.align		4
.L_65:
        /*00d8*/ 	.byte	0x04, 0x2f
        /*00da*/ 	.short	(.L_67 - .L_66)
	.align		4
.L_66:
        /*00dc*/ 	.word	index@(_ZN50_GLOBAL__N__f31458b2_17_RangeFactories_cu_38772b0829elementwise_kernel_with_indexIlZZZN2at6native17linspace_cuda_outERKN3c106ScalarES6_lRNS1_6TensorEENKUlvE_clEvENKUlvE3_clEvEUllE_EEvT_T0_PN15function_traitsISD_E11result_typeE)
        /*00e0*/ 	.word	0x00000008


	//----- nvinfo : EIATTR_FRAME_SIZE
	.align		4
.L_67:
        /*00e4*/ 	.byte	0x04, 0x11
        /*00e6*/ 	.short	(.L_69 - .L_68)
	.align		4
.L_68:
        /*00e8*/ 	.word	index@(_ZN50_GLOBAL__N__f31458b2_17_RangeFactories_cu_38772b0829elementwise_kernel_with_indexIlZZZN2at6native17linspace_cuda_outERKN3c106ScalarES6_lRNS1_6TensorEENKUlvE_clEvENKUlvE3_clEvEUllE_EEvT_T0_PN15function_traitsISD_E11result_typeE)
        /*00ec*/ 	.word	0x00000000


	//----- nvinfo : EIATTR_REGCOUNT
	.align		4
.L_69:
        /*00f0*/ 	.byte	0x04, 0x2f
        /*00f2*/ 	.short	(.L_71 - .L_70)
	.align		4
.L_70:
        /*00f4*/ 	.word	index@(_ZN50_GLOBAL__N__f31458b2_17_RangeFactories_cu_38772b0829elementwise_kernel_with_indexIiZZZN2at6native17linspace_cuda_outERKN3c106ScalarES6_lRNS1_6TensorEENKUlvE0_clEvENKUlvE_clEvEUllE_EEvT_T0_PN15function_traitsISD_E11result_typeE)
        /*00f8*/ 	.word	0x0000000c


	//----- nvinfo : EIATTR_FRAME_SIZE
	.align		4
.L_71:
        /*00fc*/ 	.byte	0x04, 0x11
        /*00fe*/ 	.short	(.L_73 - .L_72)
	.align		4
.L_72:
        /*0100*/ 	.word	index@(_ZN50_GLOBAL__N__f31458b2_17_RangeFactories_cu_38772b0829elementwise_kernel_with_indexIiZZZN2at6native17linspace_cuda_outERKN3c106ScalarES6_lRNS1_6TensorEENKUlvE0_clEvENKUlvE_clEvEUllE_EEvT_T0_PN15function_traitsISD_E11result_typeE)
        /*0104*/ 	.word	0x00000000


	//----- nvinfo : EIATTR_REGCOUNT
	.align		4
.L_73:
        /*0108*/ 	.byte	0x04, 0x2f
        /*010a*/ 	.short	(.L_75 - .L_74)
	.align		4
.L_74:
        /*010c*/ 	.word	index@(_ZN50_GLOBAL__N__f31458b2_17_RangeFactories_cu_38772b0829elementwise_kernel_with_indexIlZZZN2at6native17linspace_cuda_outERKN3c106ScalarES6_lRNS1_6TensorEENKUlvE0_clEvENKUlvE_clEvEUllE_EEvT_T0_PN15function_traitsISD_E11result_typeE)
        /*0110*/ 	.word	0x0000000a


	//----- nvinfo : EIATTR_FRAME_SIZE
	.align		4
.L_75:
        /*0114*/ 	.byte	0x04, 0x11
        /*0116*/ 	.short	(.L_77 - .L_76)
	.align		4
.L_76:
        /*0118*/ 	.word	index@(_ZN50_GLOBAL__N__f31458b2_17_RangeFactories_cu_38772b0829elementwise_kernel_with_indexIlZZZN2at6native17linspace_cuda_outERKN3c106ScalarES6_lRNS1_6TensorEENKUlvE0_clEvENKUlvE_clEvEUllE_EEvT_T0_PN15function_traitsISD_E11result_typeE)
        /*011c*/ 	.word	0x00000000


	//----- nvinfo : EIATTR_REGCOUNT
	.align		4
.L_77:
        /*0120*/ 	.byte	0x04, 0x2f
        /*0122*/ 	.short	(.L_79 - .L_78)
	.align		4
.L_78:
        /*0124*/ 	.word	index@(_ZN50_GLOBAL__N__f31458b2_17_RangeFactories_cu_38772b0829elementwise_kernel_with_indexIiZZZN2at6native17linspace_cuda_outERKN3c106ScalarES6_lRNS1_6TensorEENKUlvE0_clEvENKUlvE0_clEvEUllE_EEvT_T0_PN15function_traitsISD_E11result_typeE)
        /*0128*/ 	.word	0x0000000a


	//----- nvinfo : EIATTR_FRAME_SIZE
	.align		4
.L_79:
        /*012c*/ 	.byte	0x04, 0x11
        /*012e*/ 	.short	(.L_81 - .L_80)
	.align		4
.L_80:
        /*0130*/ 	.word	index@(_ZN50_GLOBAL__N__f31458b2_17_RangeFactories_cu_38772b0829elementwise_kernel_with_indexIiZZZN2at6native17linspace_cuda_outERKN3c106ScalarES6_lRNS1_6TensorEENKUlvE0_clEvENKUlvE0_clEvEUllE_EEvT_T0_PN15function_traitsISD_E11result_typeE)
        /*0134*/ 	.word	0x00000000


	//----- nvinfo : EIATTR_REGCOUNT
	.align		4
.L_81:
        /*0138*/ 	.byte	0x04, 0x2f
        /*013a*/ 	.short	(.L_83 - .L_82)
	.align		4
.L_82:
        /*013c*/ 	.word	index@(_ZN50_GLOBAL__N__f31458b2_17_RangeFactories_cu_38772b0829elementwise_kernel_with_indexIlZZZN2at6native17linspace_cuda_outERKN3c106ScalarES6_lRNS1_6TensorEENKUlvE0_clEvENKUlvE0_clEvEUllE_EEvT_T0_PN15function_traitsISD_E11result_typeE)
        /*0140*/ 	.word	0x0000000a


	//----- nvinfo : EIATTR_FRAME_SIZE
	.align		4
.L_83:
        /*0144*/ 	.byte	0x04, 0x11
        /*0146*/ 	.short	(.L_85 - .L_84)
	.align		4
.L_84:
        /*0148*/ 	.word	index@(_ZN50_GLOBAL__N__f31458b2_17_RangeFactories_cu_38772b0829elementwise_kernel_with_indexIlZZZN2at6native17linspace_cuda_outERKN3c106ScalarES6_lRNS1_6TensorEENKUlvE0_clEvENKUlvE0_clEvEUllE_EEvT_T0_PN15function_traitsISD_E11result_typeE)
        /*014c*/ 	.word	0x00000000


	//----- nvinfo : EIATTR_REGCOUNT
	.align		4
.L_85:
        /*0150*/ 	.byte	0x04, 0x2f
        /*0152*/ 	.short	(.L_87 - .L_86)
	.align		4
.L_86:
        /*0154*/ 	.word	index@(_ZN50_GLOBAL__N__f31458b2_17_RangeFactories_cu_38772b0829elementwise_kernel_with_indexIiZZZN2at6native17linspace_cuda_outERKN3c106ScalarES6_lRNS1_6TensorEENKUlvE0_clEvENKUlvE1_clEvEUllE_EEvT_T0_PN15function_traitsISD_E11result_typeE)
        /*0158*/ 	.word	0x00000010


	//----- nvinfo : EIATTR_FRAME_SIZE
	.align		4
.L_87:
        /*015c*/ 	.byte	0x04, 0x11
        /*015e*/ 	.short	(.L_89 - .L_88)
	.align		4
.L_88:
        /*0160*/ 	.word	index@(_ZN50_GLOBAL__N__f31458b2_17_RangeFactories_cu_38772b0829elementwise_kernel_with_indexIiZZZN2at6native17linspace_cuda_outERKN3c106ScalarES6_lRNS1_6TensorEENKUlvE0_clEvENKUlvE1_clEvEUllE_EEvT_T0_PN15function_traitsISD_E11result_typeE)
        /*0164*/ 	.word	0x00000000


	//----- nvinfo : EIATTR_REGCOUNT
	.align		4
.L_89:
        /*0168*/ 	.byte	0x04, 0x2f
        /*016a*/ 	.short	(.L_91 - .L_90)
	.align		4
.L_90:
        /*016c*/ 	.word	index@(_ZN50_GLOBAL__N__f31458b2_17_RangeFactories_cu_38772b0829elementwise_kernel_with_indexIlZZZN2at6native17linspace_cuda_outERKN3c106ScalarES6_lRNS1_6TensorEENKUlvE0_clEvENKUlvE1_clEvEUllE_EEvT_T0_PN15function_traitsISD_E11result_typeE)
        /*0170*/ 	.word	0x0000000e


	//----- nvinfo : EIATTR_FRAME_SIZE
	.align		4
.L_91:
        /*0174*/ 	.byte	0x04, 0x11
        /*0176*/ 	.short	(.L_93 - .L_92)
	.align		4
.L_92:
        /*0178*/ 	.word	index@(_ZN50_GLOBAL__N__f31458b2_17_RangeFactories_cu_38772b0829elementwise_kernel_with_indexIlZZZN2at6native17linspace_cuda_outERKN3c106ScalarES6_lRNS1_6TensorEENKUlvE0_clEvENKUlvE1_clEvEUllE_EEvT_T0_PN15function_traitsISD_E11result_typeE)
        /*017c*/ 	.word	0x00000000


	//----- nvinfo : EIATTR_REGCOUNT
	.align		4
.L_93:
        /*0180*/ 	.byte	0x04, 0x2f
        /*0182*/ 	.short	(.L_95 - .L_94)
	.align		4
.L_94:
        /*0184*/ 	.word	index@(_ZN50_GLOBAL__N__f31458b2_17_RangeFactories_cu_38772b0829elementwise_kernel_with_indexIiZZZN2at6native17linspace_cuda_outERKN3c106ScalarES6_lRNS1_6TensorEENKUlvE0_clEvENKUlvE2_clEvEUllE_EEvT_T0_PN15function_traitsISD_E11result_typeE)
        /*0188*/ 	.word	0x0000000c


	//----- nvinfo : EIATTR_FRAME_SIZE
	.align		4
.L_95:
        /*018c*/ 	.byte	0x04, 0x11
        /*018e*/ 	.short	(.L_97 - .L_96)
	.align		4
.L_96:
        /*0190*/ 	.word	index@(_ZN50_GLOBAL__N__f31458b2_17_RangeFactories_cu_38772b0829elementwise_kernel_with_indexIiZZZN2at6native17linspace_cuda_outERKN3c106ScalarES6_lRNS1_6TensorEENKUlvE0_clEvENKUlvE2_clEvEUllE_EEvT_T0_PN15function_traitsISD_E11result_typeE)
        /*0194*/ 	.word	0x00000000


	//----- nvinfo : EIATTR_REGCOUNT
	.align		4
.L_97:
        /*0198*/ 	.byte	0x04, 0x2f
        /*019a*/ 	.short	(.L_99 - .L_98)
	.align		4
.L_98:
        /*019c*/ 	.word	index@(_ZN50_GLOBAL__N__f31458b2_17_RangeFactories_cu_38772b0829elementwise_kernel_with_indexIlZZZN2at6native17linspace_cuda_outERKN3c106ScalarES6_lRNS1_6TensorEENKUlvE0_clEvENKUlvE2_clEvEUllE_EEvT_T0_PN15function_traitsISD_E11result_typeE)
        /*01a0*/ 	.word	0x0000000a


	//----- nvinfo : EIATTR_FRAME_SIZE
	.align		4
.L_99:
        /*01a4*/ 	.byte	0x04, 0x11
        /*01a6*/ 	.short	(.L_101 - .L_100)
	.align		4
.L_100:
        /*01a8*/ 	.word	index@(_ZN50_GLOBAL__N__f31458b2_17_RangeFactories_cu_38772b0829elementwise_kernel_with_indexIlZZZN2at6native17linspace_cuda_outERKN3c106ScalarES6_lRNS1_6TensorEENKUlvE0_clEvENKUlvE2_clEvEUllE_EEvT_T0_PN15function_traitsISD_E11result_typeE)
        /*01ac*/ 	.word	0x00000000


	//----- nvinfo : EIATTR_REGCOUNT
	.align		4
.L_101:
        /*01b0*/ 	.byte	0x04, 0x2f
        /*01b2*/ 	.short	(.L_103 - .L_102)
	.align		4
.L_102:
        /*01b4*/ 	.word	index@(_ZN50_GLOBAL__N__f31458b2_17_RangeFactories_cu_38772b0829elementwise_kernel_with_indexIiZZZN2at6native17linspace_cuda_outERKN3c106ScalarES6_lRNS1_6TensorEENKUlvE0_clEvENKUlvE3_clEvEUllE_EEvT_T0_PN15function_traitsISD_E11result_typeE)
        /*01b8*/ 	.word	0x0000000a


	//----- nvinfo : EIATTR_FRAME_SIZE
	.align		4
.L_103:
        /*01bc*/ 	.byte	0x04, 0x11
        /*01be*/ 	.short	(.L_105 - .L_104)
	.align		4
.L_104:
        /*01c0*/ 	.word	index@(_ZN50_GLOBAL__N__f31458b2_17_RangeFactories_cu_38772b0829elementwise_kernel_with_indexIiZZZN2at6native17linspace_cuda_outERKN3c106ScalarES6_lRNS1_6TensorEENKUlvE0_clEvENKUlvE3_clEvEUllE_EEvT_T0_PN15function_traitsISD_E11result_typeE)
        /*01c4*/ 	.word	0x00000000


	//----- nvinfo : EIATTR_REGCOUNT
	.align		4
.L_105:
        /*01c8*/ 	.byte	0x04, 0x2f
        /*01ca*/ 	.short	(.L_107 - .L_106)
	.align		4
.L_106:
        /*01cc*/ 	.word	index@(_ZN50_GLOBAL__N__f31458b2_17_RangeFactories_cu_38772b0829elementwise_kernel_with_indexIlZZZN2at6native17linspace_cuda_outERKN3c106ScalarES6_lRNS1_6TensorEENKUlvE0_clEvENKUlvE3_clEvEUllE_EEvT_T0_PN15function_traitsISD_E11result_typeE)
        /*01d0*/ 	.word	0x0000000a


	//----- nvinfo : EIATTR_FRAME_SIZE
	.align		4
.L_107:
        /*01d4*/ 	.byte	0x04, 0x11
        /*01d6*/ 	.short	(.L_109 - .L_108)
	.align		4
.L_108:
        /*01d8*/ 	.word	index@(_ZN50_GLOBAL__N__f31458b2_17_RangeFactories_cu_38772b0829elementwise_kernel_with_indexIlZZZN2at6native17linspace_cuda_outERKN3c106ScalarES6_lRNS1_6TensorEENKUlvE0_clEvENKUlvE3_clEvEUllE_EEvT_T0_PN15function_traitsISD_E11result_typeE)
        /*01dc*/ 	.word	0x00000000


	//----- nvinfo : EIATTR_REGCOUNT
	.align		4
.L_109:
        /*01e0*/ 	.byte	0x04, 0x2f
        /*01e2*/ 	.short	(.L_111 - .L_110)
	.align		4
.L_110:
        /*01e4*/ 	.word	index@(_ZN50_GLOBAL__N__f31458b2_17_RangeFactories_cu_38772b0829elementwise_kernel_with_indexIiZZZN2at6native17linspace_cuda_outERKN3c106ScalarES6_lRNS1_6TensorEENKUlvE0_clEvENKUlvE4_clEvEUllE_EEvT_T0_PN15function_traitsISD_E11result_typeE)
        /*01e8*/ 	.word	0x0000000a


	//----- nvinfo : EIATTR_FRAME_SIZE
	.align		4
.L_111:
        /*01ec*/ 	.byte	0x04, 0x11
        /*01ee*/ 	.short	(.L_113 - .L_112)
	.align		4
.L_112:
        /*01f0*/ 	.word	index@(_ZN50_GLOBAL__N__f31458b2_17_RangeFactories_cu_38772b0829elementwise_kernel_with_indexIiZZZN2at6native17linspace_cuda_outERKN3c106ScalarES6_lRNS1_6TensorEENKUlvE0_clEvENKUlvE4_clEvEUllE_EEvT_T0_PN15function_traitsISD_E11result_typeE)
        /*01f4*/ 	.word	0x00000000


	//----- nvinfo : EIATTR_REGCOUNT
	.align		4
.L_113:
        /*01f8*/ 	.byte	0x04, 0x2f
        /*01fa*/ 	.short	(.L_115 - .L_114)
	.align		4
.L_114:
        /*01fc*/ 	.word	index@(_ZN50_GLOBAL__N__f31458b2_17_RangeFactories_cu_38772b0829elementwise_kernel_with_indexIlZZZN2at6native17linspace_cuda_outERKN3c106ScalarES6_lRNS1_6TensorEENKUlvE0_clEvENKUlvE4_clEvEUllE_EEvT_T0_PN15function_traitsISD_E11result_typeE)
        /*0200*/ 	.word	0x00000008


	//----- nvinfo : EIATTR_FRAME_SIZE
	.align		4
.L_115:
        /*0204*/ 	.byte	0x04, 0x11
        /*0206*/ 	.short	(.L_117 - .L_116)
	.align		4
.L_116:
        /*0208*/ 	.word	index@(_ZN50_GLOBAL__N__f31458b2_17_RangeFactories_cu_38772b0829elementwise_kernel_with_indexIlZZZN2at6native17linspace_cuda_outERKN3c106ScalarES6_lRNS1_6TensorEENKUlvE0_clEvENKUlvE4_clEvEUllE_EEvT_T0_PN15function_traitsISD_E11result_typeE)
        /*020c*/ 	.word	0x00000000


	//----- nvinfo : EIATTR_REGCOUNT
	.align		4
.L_117:
        /*0210*/ 	.byte	0x04, 0x2f
        /*0212*/ 	.short	(.L_119 - .L_118)
	.align		4
.L_118:
        /*0214*/ 	.word	index@(_ZN50_GLOBAL__N__f31458b2_17_RangeFactories_cu_38772b0829elementwise_kernel_with_indexIiZZZN2at6native17logspace_cuda_outERKN3c106ScalarES6_ldRNS1_6TensorEENKUlvE_clEvENKUlvE_clEvEUllE_EEvT_T0_PN15function_traitsISD_E11result_typeE)
        /*0218*/ 	.word	0x00000009


	//----- nvinfo : EIATTR_FRAME_SIZE
	.align		4
.L_119:
        /*021c*/ 	.byte	0x04, 0x11
        /*021e*/ 	.short	(.L_121 - .L_120)
	.align		4
.L_120:
        /*0220*/ 	.word	index@(_ZN50_GLOBAL__N__f31458b2_17_RangeFactories_cu_38772b0829elementwise_kernel_with_indexIiZZZN2at6native17logspace_cuda_outERKN3c106ScalarES6_ldRNS1_6TensorEENKUlvE_clEvENKUlvE_clEvEUllE_EEvT_T0_PN15function_traitsISD_E11result_typeE)
        /*0224*/ 	.word	0x00000000


	//----- nvinfo : EIATTR_REGCOUNT
	.align		4
.L_121:
        /*0228*/ 	.byte	0x04, 0x2f
        /*022a*/ 	.short	(.L_123 - .L_122)
	.align		4
.L_122:
        /*022c*/ 	.word	index@(_ZN50_GLOBAL__N__f31458b2_17_RangeFactories_cu_38772b0829elementwise_kernel_with_indexIlZZZN2at6native17logspace_cuda_outERKN3c106ScalarES6_ldRNS1_6TensorEENKUlvE_clEvENKUlvE_clEvEUllE_EEvT_T0_PN15function_traitsISD_E11result_typeE)
        /*0230*/ 	.word	0x00000008


	//----- nvinfo : EIATTR_FRAME_SIZE
	.align		4
.L_123:
        /*0234*/ 	.byte	0x04, 0x11
        /*0236*/ 	.short	(.L_125 - .L_124)
	.align		4
.L_124:
        /*0238*/ 	.word	index@(_ZN50_GLOBAL__N__f31458b2_17_RangeFactories_cu_38772b0829elementwise_kernel_with_indexIlZZZN2at6native17logspace_cuda_outERKN3c106ScalarES6_ldRNS1_6TensorEENKUlvE_clEvENKUlvE_clEvEUllE_EEvT_T0_PN15function_traitsISD_E11result_typeE)
        /*023c*/ 	.word	0x00000000


	//----- nvinfo : EIATTR_REGCOUNT
	.align		4
.L_125:
        /*0240*/ 	.byte	0x04, 0x2f
        /*0242*/ 	.short	(.L_127 - .L_126)
	.align		4
.L_126:
        /*0244*/ 	.word	index@(_ZN50_GLOBAL__N__f31458b2_17_RangeFactories_cu_38772b0829elementwise_kernel_with_indexIiZZZN2at6native17logspace_cuda_outERKN3c106ScalarES6_ldRNS1_6TensorEENKUlvE_clEvENKUlvE0_clEvEUllE_EEvT_T0_PN15function_traitsISD_E11result_typeE)
        /*0248*/ 	.word	0x00000009


	//----- nvinfo : EIATTR_FRAME_SIZE
	.align		4
.L_127:
        /*024c*/ 	.byte	0x04, 0x11
        /*024e*/ 	.short	(.L_129 - .L_128)
	.align		4
.L_128:
        /*0250*/ 	.word	index@(_ZN50_GLOBAL__N__f31458b2_17_RangeFactories_cu_38772b0829elementwise_kernel_with_indexIiZZZN2at6native17logspace_cuda_outERKN3c106ScalarES6_ldRNS1_6TensorEENKUlvE_clEvENKUlvE0_clEvEUllE_EEvT_T0_PN15function_traitsISD_E11result_typeE)
        /*0254*/ 	.word	0x00000000


	//----- nvinfo : EIATTR_REGCOUNT
	.align		4
.L_129:
        /*0258*/ 	.byte	0x04, 0x2f
        /*025a*/ 	.short	(.L_131 - .L_130)
	.align		4
.L_130:
        /*025c*/ 	.word	index@(_ZN50_GLOBAL__N__f31458b2_17_RangeFactories_cu_38772b0829elementwise_kernel_with_indexIlZZZN2at6native17logspace_cuda_outERKN3c106ScalarES6_ldRNS1_6TensorEENKUlvE_clEvENKUlvE0_clEvEUllE_EEvT_T0_PN15function_traitsISD_E11result_typeE)
        /*0260*/ 	.word	0x00000008


	//----- nvinfo : EIATTR_FRAME_SIZE
	.align		4
.L_131:
        /*0264*/ 	.byte	0x04, 0x11
        /*0266*/ 	.short	(.L_133 - .L_132)
	.align		4
.L_132:
        /*0268*/ 	.word	index@(_ZN50_GLOBAL__N__f31458b2_17_RangeFactories_cu_38772b0829elementwise_kernel_with_indexIlZZZN2at6native17logspace_cuda_outERKN3c106ScalarES6_ldRNS1_6TensorEENKUlvE_clEvENKUlvE0_clEvEUllE_EEvT_T0_PN15function_traitsISD_E11result_typeE)
        /*026c*/ 	.word	0x00000000


	//----- nvinfo : EIATTR_REGCOUNT
	.align		4
.L_133:
        /*0270*/ 	.byte	0x04, 0x2f
        /*0272*/ 	.short	(.L_135 - .L_134)
	.align		4
.L_134:
        /*0274*/ 	.word	index@(_ZN50_GLOBAL__N__f31458b2_17_RangeFactories_cu_38772b0829elementwise_kernel_with_indexIiZZZN2at6native17logspace_cuda_outERKN3c106ScalarES6_ldRNS1_6TensorEENKUlvE_clEvENKUlvE1_clEvEUllE_EEvT_T0_PN15function_traitsISD_E11result_typeE)
        /*0278*/ 	.word	0x0000000a


	//----- nvinfo : EIATTR_FRAME_SIZE
	.align		4
.L_135:
        /*027c*/ 	.byte	0x04, 0x11
        /*027e*/ 	.short	(.L_137 - .L_136)
	.align		4
.L_136:
        /*0280*/ 	.word	index@(_ZN50_GLOBAL__N__f31458b2_17_RangeFactories_cu_38772b0829elementwise_kernel_with_indexIiZZZN2at6native17logspace_cuda_outERKN3c106ScalarES6_ldRNS1_6TensorEENKUlvE_clEvENKUlvE1_clEvEUllE_EEvT_T0_PN15function_traitsISD_E11result_typeE)
        /*0284*/ 	.word	0x00000000


	//----- nvinfo : EIATTR_REGCOUNT
	.align		4
.L_137:
        /*0288*/ 	.byte	0x04, 0x2f
        /*028a*/ 	.short	(.L_139 - .L_138)
	.align		4
.L_138:
        /*028c*/ 	.word	index@(_ZN50_GLOBAL__N__f31458b2_17_RangeFactories_cu_38772b0829elementwise_kernel_with_indexIlZZZN2at6native17logspace_cuda_outERKN3c106ScalarES6_ldRNS1_6TensorEENKUlvE_clEvENKUlvE1_clEvEUllE_EEvT_T0_PN15function_traitsISD_E11result_typeE)
        /*0290*/ 	.word	0x00000008


	//----- nvinfo : EIATTR_FRAME_SIZE
	.align		4
.L_139:
        /*0294*/ 	.byte	0x04, 0x11
        /*0296*/ 	.short	(.L_141 - .L_140)
	.align		4
.L_140:
        /*0298*/ 	.word	index@(_ZN50_GLOBAL__N__f31458b2_17_RangeFactories_cu_38772b0829elementwise_kernel_with_indexIlZZZN2at6native17logspace_cuda_outERKN3c106ScalarES6_ldRNS1_6TensorEENKUlvE_clEvENKUlvE1_clEvEUllE_EEvT_T0_PN15function_traitsISD_E11result_typeE)
        /*029c*/ 	.word	0x00000000


	//----- nvinfo : EIATTR_REGCOUNT
	.align		4
.L_141:
        /*02a0*/ 	.byte	0x04, 0x2f
        /*02a2*/ 	.short	(.L_143 - .L_142)
	.align		4
.L_142:
        /*02a4*/ 	.word	index@(_ZN50_GLOBAL__N__f31458b2_17_RangeFactories_cu_38772b0829elementwise_kernel_with_indexIiZZZN2at6native17logspace_cuda_outERKN3c106ScalarES6_ldRNS1_6TensorEENKUlvE_clEvENKUlvE2_clEvEUllE_EEvT_T0_PN15function_traitsISD_E11result_typeE)
        /*02a8*/ 	.word	0x0000000a


	//----- nvinfo : EIATTR_FRAME_SIZE
	.align		4
.L_143:
        /*02ac*/ 	.byte	0x04, 0x11
        /*02ae*/ 	.short	(.L_145 - .L_144)
	.align		4
.L_144:
        /*02b0*/ 	.word	index@(_ZN50_GLOBAL__N__f31458b2_17_RangeFactories_cu_38772b0829elementwise_kernel_with_indexIiZZZN2at6native17logspace_cuda_outERKN3c106ScalarES6_ldRNS1_6TensorEENKUlvE_clEvENKUlvE2_clEvEUllE_EEvT_T0_PN15function_traitsISD_E11result_typeE)
        /*02b4*/ 	.word	0x00000000


	//----- nvinfo : EIATTR_REGCOUNT
	.align		4
.L_145:
        /*02b8*/ 	.byte	0x04, 0x2f
        /*02ba*/ 	.short	(.L_147 - .L_146)
	.align		4
.L_146:
        /*02bc*/ 	.word	index@(_ZN50_GLOBAL__N__f31458b2_17_RangeFactories_cu_38772b0829elementwise_kernel_with_indexIlZZZN2at6native17logspace_cuda_outERKN3c106ScalarES6_ldRNS1_6TensorEENKUlvE_clEvENKUlvE2_clEvEUllE_EEvT_T0_PN15function_traitsISD_E11result_typeE)
        /*02c0*/ 	.word	0x0000000a


	//----- nvinfo : EIATTR_FRAME_SIZE
	.align		4
.L_147:
        /*02c4*/ 	.byte	0x04, 0x11
        /*02c6*/ 	.short	(.L_149 - .L_148)
	.align		4
.L_148:
        /*02c8*/ 	.word	index@(_ZN50_GLOBAL__N__f31458b2_17_RangeFactories_cu_38772b0829elementwise_kernel_with_indexIlZZZN2at6native17logspace_cuda_outERKN3c106ScalarES6_ldRNS1_6TensorEENKUlvE_clEvENKUlvE2_clEvEUllE_EEvT_T0_PN15function_traitsISD_E11result_typeE)
        /*02cc*/ 	.word	0x00000000


	//----- nvinfo : EIATTR_REGCOUNT
	.align		4
.L_149:
        /*02d0*/ 	.byte	0x04, 0x2f
        /*02d2*/ 	.short	(.L_151 - .L_150)
	.align		4
.L_150:
        /*02d4*/ 	.word	index@(_ZN50_GLOBAL__N__f31458b2_17_RangeFactories_cu_38772b0829elementwise_kernel_with_indexIiZZZN2at6native17logspace_cuda_outERKN3c106ScalarES6_ldRNS1_6TensorEENKUlvE_clEvENKUlvE3_clEvEUllE_EEvT_T0_PN15function_traitsISD_E11result_typeE)
        /*02d8*/ 	.word	0x0000000a


	//----- nvinfo : EIATTR_FRAME_SIZE
	.align		4
.L_151:
        /*02dc*/ 	.byte	0x04, 0x11
        /*02de*/ 	.short	(.L_153 - .L_152)
	.align		4
.L_152:
        /*02e0*/ 	.word	index@(_ZN50_GLOBAL__N__f31458b2_17_RangeFactories_cu_38772b0829elementwise_kernel_with_indexIiZZZN2at6native17logspace_cuda_outERKN3c106ScalarES6_ldRNS1_6TensorEENKUlvE_clEvENKUlvE3_clEvEUllE_EEvT_T0_PN15function_traitsISD_E11result_typeE)
        /*02e4*/ 	.word	0x00000000


	//----- nvinfo : EIATTR_REGCOUNT
	.align		4
.L_153:
        /*02e8*/ 	.byte	0x04, 0x2f
        /*02ea*/ 	.short	(.L_155 - .L_154)
	.align		4
.L_154:
        /*02ec*/ 	.word	index@(_ZN50_GLOBAL__N__f31458b2_17_RangeFactories_cu_38772b0829elementwise_kernel_with_indexIlZZZN2at6native17logspace_cuda_outERKN3c106ScalarES6_ldRNS1_6TensorEENKUlvE_clEvENKUlvE3_clEvEUllE_EEvT_T0_PN15function_traitsISD_E11result_typeE)
        /*02f0*/ 	.word	0x00000008


	//----- nvinfo : EIATTR_FRAME_SIZE
	.align		4
.L_155:
        /*02f4*/ 	.byte	0x04, 0x11
        /*02f6*/ 	.short	(.L_157 - .L_156)
	.align		4
.L_156:
        /*02f8*/ 	.word	index@(_ZN50_GLOBAL__N__f31458b2_17_RangeFactories_cu_38772b0829elementwise_kernel_with_indexIlZZZN2at6native17logspace_cuda_outERKN3c106ScalarES6_ldRNS1_6TensorEENKUlvE_clEvENKUlvE3_clEvEUllE_EEvT_T0_PN15function_traitsISD_E11result_typeE)
        /*02fc*/ 	.word	0x00000000


	//----- nvinfo : EIATTR_REGCOUNT
	.align		4
.L_157:
        /*0300*/ 	.byte	0x04, 0x2f
        /*0302*/ 	.short	(.L_159 - .L_158)
	.align		4
.L_158:
        /*0304*/ 	.word	index@(_ZN50_GLOBAL__N__f31458b2_17_RangeFactories_cu_38772b0829elementwise_kernel_with_indexIiZZZN2at6native17logspace_cuda_outERKN3c106ScalarES6_ldRNS1_6TensorEENKUlvE0_clEvENKUlvE_clEvEUllE_EEvT_T0_PN15function_traitsISD_E11result_typeE)
        /*0308*/ 	.word	0x0000001e


	//----- nvinfo : EIATTR_FRAME_SIZE
	.align		4
.L_159:
        /*030c*/ 	.byte	0x04, 0x11
        /*030e*/ 	.short	(.L_161 - .L_160)
	.align		4
.L_160:
        /*0310*/ 	.word	index@($_ZN50_GLOBAL__N__f31458b2_17_RangeFactories_cu_38772b0829elementwise_kernel_with_indexIiZZZN2at6native17logspace_cuda_outERKN3c106ScalarES6_ldRNS1_6TensorEENKUlvE0_clEvENKUlvE_clEvEUllE_EEvT_T0_PN15function_traitsISD_E11result_typeE$__internal_accurate_pow)
        /*0314*/ 	.word	0x00000000


	//----- nvinfo : EIATTR_FRAME_SIZE
	.align		4
.L_161:
        /*0318*/ 	.byte	0x04, 0x11
        /*031a*/ 	.short	(.L_163 - .L_162)
	.align		4
.L_162:
        /*031c*/ 	.word	index@(_ZN50_GLOBAL__N__f31458b2_17_RangeFactories_cu_38772b0829elementwise_kernel_with_indexIiZZZN2at6native17logspace_cuda_outERKN3c106ScalarES6_ldRNS1_6TensorEENKUlvE0_clEvENKUlvE_clEvEUllE_EEvT_T0_PN15function_traitsISD_E11result_typeE)
        /*0320*/ 	.word	0x00000000


	//----- nvinfo : EIATTR_REGCOUNT
	.align		4
.L_163:
        /*0324*/ 	.byte	0x04, 0x2f
        /*0326*/ 	.short	(.L_165 - .L_164)
	.align		4
.L_164:
        /*0328*/ 	.word	index@(_ZN50_GLOBAL__N__f31458b2_17_RangeFactories_cu_38772b0829elementwise_kernel_with_indexIlZZZN2at6native17logspace_cuda_outERKN3c106ScalarES6_ldRNS1_6TensorEENKUlvE0_clEvENKUlvE_clEvEUllE_EEvT_T0_PN15function_traitsISD_E11result_typeE)
        /*032c*/ 	.word	0x0000001e


	//----- nvinfo : EIATTR_FRAME_SIZE
	.align		4
.L_165:
        /*0330*/ 	.byte	0x04, 0x11
        /*0332*/ 	.short	(.L_167 - .L_166)
	.align		4
.L_166:
        /*0334*/ 	.word	index@($_ZN50_GLOBAL__N__f31458b2_17_RangeFactories_cu_38772b0829elementwise_kernel_with_indexIlZZZN2at6native17logspace_cuda_outERKN3c106ScalarES6_ldRNS1_6TensorEENKUlvE0_clEvENKUlvE_clEvEUllE_EEvT_T0_PN15function_traitsISD_E11result_typeE$__internal_accurate_pow)
        /*0338*/ 	.word	0x00000000


	//----- nvinfo : EIATTR_FRAME_SIZE
	.align		4
.L_167:
        /*033c*/ 	.byte	0x04, 0x11
        /*033e*/ 	.short	(.L_169 - .L_168)
	.align		4
.L_168:
        /*0340*/ 	.word	index@(_ZN50_GLOBAL__N__f31458b2_17_RangeFactories_cu_38772b0829elementwise_kernel_with_indexIlZZZN2at6native17logspace_cuda_outERKN3c106ScalarES6_ldRNS1_6TensorEENKUlvE0_clEvENKUlvE_clEvEUllE_EEvT_T0_PN15function_traitsISD_E11result_typeE)
        /*0344*/ 	.word	0x00000000


	//----- nvinfo : EIATTR_REGCOUNT
	.align		4
.L_169:
        /*0348*/ 	.byte	0x04, 0x2f
        /*034a*/ 	.short	(.L_171 - .L_170)
	.align		4
.L_170:
        /*034c*/ 	.word	index@(_ZN50_GLOBAL__N__f31458b2_17_RangeFactories_cu_38772b0829elementwise_kernel_with_indexIiZZZN2at6native17logspace_cuda_outERKN3c106ScalarES6_ldRNS1_6TensorEENKUlvE0_clEvENKUlvE0_clEvEUllE_EEvT_T0_PN15function_traitsISD_E11result_typeE)
        /*0350*/ 	.word	0x0000000a


	//----- nvinfo : EIATTR_FRAME_SIZE
	.align		4
.L_171:
        /*0354*/ 	.byte	0x04, 0x11
        /*0356*/ 	.short	(.L_173 - .L_172)
	.align		4
.L_172:
        /*0358*/ 	.word	index@(_ZN50_GLOBAL__N__f31458b2_17_RangeFactories_cu_38772b0829elementwise_kernel_with_indexIiZZZN2at6native17logspace_cuda_outERKN3c106ScalarES6_ldRNS1_6TensorEENKUlvE0_clEvENKUlvE0_clEvEUllE_EEvT_T0_PN15function_traitsISD_E11result_typeE)
        /*035c*/ 	.word	0x00000000


	//----- nvinfo : EIATTR_REGCOUNT
	.align		4
.L_173:
        /*0360*/ 	.byte	0x04, 0x2f
        /*0362*/ 	.short	(.L_175 - .L_174)
	.align		4
.L_174:
        /*0364*/ 	.word	index@(_ZN50_GLOBAL__N__f31458b2_17_RangeFactories_cu_38772b0829elementwise_kernel_with_indexIlZZZN2at6native17logspace_cuda_outERKN3c106ScalarES6_ldRNS1_6TensorEENKUlvE0_clEvENKUlvE0_clEvEUllE_EEvT_T0_PN15function_traitsISD_E11result_typeE)
        /*0368*/ 	.word	0x0000000a


	//----- nvinfo : EIATTR_FRAME_SIZE
	.align		4
.L_175:
        /*036c*/ 	.byte	0x04, 0x11
        /*036e*/ 	.short	(.L_177 - .L_176)
	.align		4
.L_176:
        /*0370*/ 	.word	index@(_ZN50_GLOBAL__N__f31458b2_17_RangeFactories_cu_38772b0829elementwise_kernel_with_indexIlZZZN2at6native17logspace_cuda_outERKN3c106ScalarES6_ldRNS1_6TensorEENKUlvE0_clEvENKUlvE0_clEvEUllE_EEvT_T0_PN15function_traitsISD_E11result_typeE)
        /*0374*/ 	.word	0x00000000


	//----- nvinfo : EIATTR_REGCOUNT
	.align		4
.L_177:
        /*0378*/ 	.byte	0x04, 0x2f
        /*037a*/ 	.short	(.L_179 - .L_178)
	.align		4
.L_178:
        /*037c*/ 	.word	index@(_ZN50_GLOBAL__N__f31458b2_17_RangeFactories_cu_38772b0829elementwise_kernel_with_indexIiZZZN2at6native17logspace_cuda_outERKN3c106ScalarES6_ldRNS1_6TensorEENKUlvE0_clEvENKUlvE1_clEvEUllE_EEvT_T0_PN15function_traitsISD_E11result_typeE)
        /*0380*/ 	.word	0x0000002a


	//----- nvinfo : EIATTR_FRAME_SIZE
	.align		4
.L_179:
        /*0384*/ 	.byte	0x04, 0x11
        /*0386*/ 	.short	(.L_181 - .L_180)
	.align		4
.L_180:
        /*0388*/ 	.word	index@($_ZN50_GLOBAL__N__f31458b2_17_RangeFactories_cu_38772b0829elementwise_kernel_with_indexIiZZZN2at6native17logspace_cuda_outERKN3c106ScalarES6_ldRNS1_6TensorEENKUlvE0_clEvENKUlvE1_clEvEUllE_EEvT_T0_PN15function_traitsISD_E11result_typeE$__internal_trig_reduction_slowpathd)
        /*038c*/ 	.word	0x00000028


	//----- nvinfo : EIATTR_FRAME_SIZE
	.align		4
.L_181:
        /*0390*/ 	.byte	0x04, 0x11
        /*0392*/ 	.short	(.L_183 - .L_182)
	.align		4
.L_182:
        /*0394*/ 	.word	index@($__internal_3_$__cuda_sm20_div_rn_f64_full)
        /*0398*/ 	.word	0x00000028


	//----- nvinfo : EIATTR_FRAME_SIZE
	.align		4
.L_183:
        /*039c*/ 	.byte	0x04, 0x11
        /*039e*/ 	.short	(.L_185 - .L_184)
	.align		4
.L_184:
        /*03a0*/ 	.word	index@(_ZN50_GLOBAL__N__f31458b2_17_RangeFactories_cu_38772b0829elementwise_kernel_with_indexIiZZZN2at6native17logspace_cuda_outERKN3c106ScalarES6_ldRNS1_6TensorEENKUlvE0_clEvENKUlvE1_clEvEUllE_EEvT_T0_PN15function_traitsISD_E11result_typeE)
        /*03a4*/ 	.word	0x00000028


	//----- nvinfo : EIATTR_REGCOUNT
	.align		4
.L_185:
        /*03a8*/ 	.byte	0x04, 0x2f
        /*03aa*/ 	.short	(.L_187 - .L_186)
	.align		4
.L_186:
        /*03ac*/ 	.word	index@(_ZN50_GLOBAL__N__f31458b2_17_RangeFactories_cu_38772b0829elementwise_kernel_with_indexIlZZZN2at6native17logspace_cuda_outERKN3c106ScalarES6_ldRNS1_6TensorEENKUlvE0_clEvENKUlvE1_clEvEUllE_EEvT_T0_PN15function_traitsISD_E11result_typeE)
        /*03b0*/ 	.word	0x00000028


	//----- nvinfo : EIATTR_FRAME_SIZE
	.align		4
.L_187:
        /*03b4*/ 	.byte	0x04, 0x11
        /*03b6*/ 	.short	(.L_189 - .L_188)
	.align		4
.L_188:
        /*03b8*/ 	.word	index@($_ZN50_GLOBAL__N__f31458b2_17_RangeFactories_cu_38772b0829elementwise_kernel_with_indexIlZZZN2at6native17logspace_cuda_outERKN3c106ScalarES6_ldRNS1_6TensorEENKUlvE0_clEvENKUlvE1_clEvEUllE_EEvT_T0_PN15function_traitsISD_E11result_typeE$__internal_trig_reduction_slowpathd)
        /*03bc*/ 	.word	0x00000028


	//----- nvinfo : EIATTR_FRAME_SIZE
	.align		4
.L_189:
        /*03c0*/ 	.byte	0x04, 0x11
        /*03c2*/ 	.short	(.L_191 - .L_190)
	.align		4
.L_190:
        /*03c4*/ 	.word	index@($__internal_2_$__cuda_sm20_div_rn_f64_full)
        /*03c8*/ 	.word	0x00000028


	//----- nvinfo : EIATTR_FRAME_SIZE
	.align		4
.L_191:
        /*03cc*/ 	.byte	0x04, 0x11
        /*03ce*/ 	.short	(.L_193 - .L_192)
	.align		4
.L_192:
        /*03d0*/ 	.word	index@(_ZN50_GLOBAL__N__f31458b2_17_RangeFactories_cu_38772b0829elementwise_kernel_with_indexIlZZZN2at6native17logspace_cuda_outERKN3c106ScalarES6_ldRNS1_6TensorEENKUlvE0_clEvENKUlvE1_clEvEUllE_EEvT_T0_PN15function_traitsISD_E11result_typeE)
        /*03d4*/ 	.word	0x00000028


	//----- nvinfo : EIATTR_REGCOUNT
	.align		4
.L_193:
        /*03d8*/ 	.byte	0x04, 0x2f
        /*03da*/ 	.short	(.L_195 - .L_194)
	.align		4
.L_194:
        /*03dc*/ 	.word	index@(_ZN50_GLOBAL__N__f31458b2_17_RangeFactories_cu_38772b0829elementwise_kernel_with_indexIiZZZN2at6native17logspace_cuda_outERKN3c106ScalarES6_ldRNS1_6TensorEENKUlvE0_clEvENKUlvE2_clEvEUllE_EEvT_T0_PN15function_traitsISD_E11result_typeE)
        /*03e0*/ 	.word	0x00000026


	//----- nvinfo : EIATTR_FRAME_SIZE
	.align		4
.L_195:
        /*03e4*/ 	.byte	0x04, 0x11
        /*03e6*/ 	.short	(.L_197 - .L_196)
	.align		4
.L_196:
        /*03e8*/ 	.word	index@($__internal_1_$__cuda_sm3x_div_rn_ftz_f32_slowpath)
        /*03ec*/ 	.word	0x00000000


	//----- nvinfo : EIATTR_FRAME_SIZE
	.align		4
.L_197:
        /*03f0*/ 	.byte	0x04, 0x11
        /*03f2*/ 	.short	(.L_199 - .L_198)
	.align		4
.L_198:
        /*03f4*/ 	.word	index@(_ZN50_GLOBAL__N__f31458b2_17_RangeFactories_cu_38772b0829elementwise_kernel_with_indexIiZZZN2at6native17logspace_cuda_outERKN3c106ScalarES6_ldRNS1_6TensorEENKUlvE0_clEvENKUlvE2_clEvEUllE_EEvT_T0_PN15function_traitsISD_E11result_typeE)
        /*03f8*/ 	.word	0x00000000


	//----- nvinfo : EIATTR_REGCOUNT
	.align		4
.L_199:
        /*03fc*/ 	.byte	0x04, 0x2f
        /*03fe*/ 	.short	(.L_201 - .L_200)
	.align		4
.L_200:
        /*0400*/ 	.word	index@(_ZN50_GLOBAL__N__f31458b2_17_RangeFactories_cu_38772b0829elementwise_kernel_with_indexIlZZZN2at6native17logspace_cuda_outERKN3c106ScalarES6_ldRNS1_6TensorEENKUlvE0_clEvENKUlvE2_clEvEUllE_EEvT_T0_PN15function_traitsISD_E11result_typeE)
        /*0404*/ 	.word	0x00000024


	//----- nvinfo : EIATTR_FRAME_SIZE
	.align		4
.L_201:
        /*0408*/ 	.byte	0x04, 0x11
        /*040a*/ 	.short	(.L_203 - .L_202)
	.align		4
.L_202:
        /*040c*/ 	.word	index@($__internal_0_$__cuda_sm3x_div_rn_ftz_f32_slowpath)
        /*0410*/ 	.word	0x00000000


	//----- nvinfo : EIATTR_FRAME_SIZE
	.align		4
.L_203:
        /*0414*/ 	.byte	0x04, 0x11
        /*0416*/ 	.short	(.L_205 - .L_204)
	.align		4
.L_204:
        /*0418*/ 	.word	index@(_ZN50_GLOBAL__N__f31458b2_17_RangeFactories_cu_38772b0829elementwise_kernel_with_indexIlZZZN2at6native17logspace_cuda_outERKN3c106ScalarES6_ldRNS1_6TensorEENKUlvE0_clEvENKUlvE2_clEvEUllE_EEvT_T0_PN15function_traitsISD_E11result_typeE)
        /*041c*/ 	.word	0x00000000


	//----- nvinfo : EIATTR_REGCOUNT
	.align		4
.L_205:
        /*0420*/ 	.byte	0x04, 0x2f
        /*0422*/ 	.short	(.L_207 - .L_206)
	.align		4
.L_206:
        /*0424*/ 	.word	index@(_ZN50_GLOBAL__N__f31458b2_17_RangeFactories_cu_38772b0829elementwise_kernel_with_indexIiZZZN2at6native17logspace_cuda_outERKN3c106ScalarES6_ldRNS1_6TensorEENKUlvE0_clEvENKUlvE3_clEvEUllE_EEvT_T0_PN15function_traitsISD_E11result_typeE)
        /*0428*/ 	.word	0x0000000c


	//----- nvinfo : EIATTR_FRAME_SIZE
	.align		4
.L_207:
        /*042c*/ 	.byte	0x04, 0x11
        /*042e*/ 	.short	(.L_209 - .L_208)
	.align		4
.L_208:
        /*0430*/ 	.word	index@(_ZN50_GLOBAL__N__f31458b2_17_RangeFactories_cu_38772b0829elementwise_kernel_with_indexIiZZZN2at6native17logspace_cuda_outERKN3c106ScalarES6_ldRNS1_6TensorEENKUlvE0_clEvENKUlvE3_clEvEUllE_EEvT_T0_PN15function_traitsISD_E11result_typeE)
        /*0434*/ 	.word	0x00000000


	//----- nvinfo : EIATTR_REGCOUNT
	.align		4
.L_209:
        /*0438*/ 	.byte	0x04, 0x2f
        /*043a*/ 	.short	(.L_211 - .L_210)
	.align		4
.L_210:
        /*043c*/ 	.word	index@(_ZN50_GLOBAL__N__f31458b2_17_RangeFactories_cu_38772b0829elementwise_kernel_with_indexIlZZZN2at6native17logspace_cuda_outERKN3c106ScalarES6_ldRNS1_6TensorEENKUlvE0_clEvENKUlvE3_clEvEUllE_EEvT_T0_PN15function_traitsISD_E11result_typeE)
        /*0440*/ 	.word	0x0000000a


	//----- nvinfo : EIATTR_FRAME_SIZE
	.align		4
.L_211:
        /*0444*/ 	.byte	0x04, 0x11
        /*0446*/ 	.short	(.L_213 - .L_212)
	.align		4
.L_212:
        /*0448*/ 	.word	index@(_ZN50_GLOBAL__N__f31458b2_17_RangeFactories_cu_38772b0829elementwise_kernel_with_indexIlZZZN2at6native17logspace_cuda_outERKN3c106ScalarES6_ldRNS1_6TensorEENKUlvE0_clEvENKUlvE3_clEvEUllE_EEvT_T0_PN15function_traitsISD_E11result_typeE)
        /*044c*/ 	.word	0x00000000


	//----- nvinfo : EIATTR_REGCOUNT
	.align		4
.L_213:
        /*0450*/ 	.byte	0x04, 0x2f
        /*0452*/ 	.short	(.L_215 - .L_214)
	.align		4
.L_214:
        /*0454*/ 	.word	index@(_ZN50_GLOBAL__N__f31458b2_17_RangeFactories_cu_38772b0829elementwise_kernel_with_indexIiZZZN2at6native17logspace_cuda_outERKN3c106ScalarES6_ldRNS1_6TensorEENKUlvE0_clEvENKUlvE4_clEvEUllE_EEvT_T0_PN15function_traitsISD_E11result_typeE)
        /*0458*/ 	.word	0x0000000a


	//----- nvinfo : EIATTR_FRAME_SIZE
	.align		4
.L_215:
        /*045c*/ 	.byte	0x04, 0x11
        /*045e*/ 	.short	(.L_217 - .L_216)
	.align		4
.L_216:
        /*0460*/ 	.word	index@(_ZN50_GLOBAL__N__f31458b2_17_RangeFactories_cu_38772b0829elementwise_kernel_with_indexIiZZZN2at6native17logspace_cuda_outERKN3c106ScalarES6_ldRNS1_6TensorEENKUlvE0_clEvENKUlvE4_clEvEUllE_EEvT_T0_PN15function_traitsISD_E11result_typeE)
        /*0464*/ 	.word	0x00000000


	//----- nvinfo : EIATTR_REGCOUNT
	.align		4
.L_217:
        /*0468*/ 	.byte	0x04, 0x2f
        /*046a*/ 	.short	(.L_219 - .L_218)
	.align		4
.L_218:
        /*046c*/ 	.word	index@(_ZN50_GLOBAL__N__f31458b2_17_RangeFactories_cu_38772b0829elementwise_kernel_with_indexIlZZZN2at6native17logspace_cuda_outERKN3c106ScalarES6_ldRNS1_6TensorEENKUlvE0_clEvENKUlvE4_clEvEUllE_EEvT_T0_PN15function_traitsISD_E11result_typeE)
        /*0470*/ 	.word	0x00000009


	//----- nvinfo : EIATTR_FRAME_SIZE
	.align		4
.L_219:
        /*0474*/ 	.byte	0x04, 0x11
        /*0476*/ 	.short	(.L_221 - .L_220)
	.align		4
.L_220:
        /*0478*/ 	.word	index@(_ZN50_GLOBAL__N__f31458b2_17_RangeFactories_cu_38772b0829elementwise_kernel_with_indexIlZZZN2at6native17logspace_cuda_outERKN3c106ScalarES6_ldRNS1_6TensorEENKUlvE0_clEvENKUlvE4_clEvEUllE_EEvT_T0_PN15function_traitsISD_E11result_typeE)
        /*047c*/ 	.word	0x00000000


	//----- nvinfo : EIATTR_REGCOUNT
	.align		4
.L_221:
        /*0480*/ 	.byte	0x04, 0x2f
        /*0482*/ 	.short	(.L_223 - .L_222)
	.align		4
.L_222:
        /*0484*/ 	.word	index@(_ZN50_GLOBAL__N__f31458b2_17_RangeFactories_cu_38772b0829elementwise_kernel_with_indexIiZZZN2at6native14range_cuda_outERKN3c106ScalarES6_S6_RNS1_6TensorEENKUlvE_clEvENKUlvE_clEvEUllE_EEvT_T0_PN15function_traitsISD_E11result_typeE)
        /*0488*/ 	.word	0x00000008


	//----- nvinfo : EIATTR_FRAME_SIZE
	.align		4
.L_223:
        /*048c*/ 	.byte	0x04, 0x11
        /*048e*/ 	.short	(.L_225 - .L_224)
	.align		4
.L_224:
        /*0490*/ 	.word	index@(_ZN50_GLOBAL__N__f31458b2_17_RangeFactories_cu_38772b0829elementwise_kernel_with_indexIiZZZN2at6native14range_cuda_outERKN3c106ScalarES6_S6_RNS1_6TensorEENKUlvE_clEvENKUlvE_clEvEUllE_EEvT_T0_PN15function_traitsISD_E11result_typeE)
        /*0494*/ 	.word	0x00000000


	//----- nvinfo : EIATTR_REGCOUNT
	.align		4
.L_225:
        /*0498*/ 	.byte	0x04, 0x2f
        /*049a*/ 	.short	(.L_227 - .L_226)
	.align		4
.L_226:
        /*049c*/ 	.word	index@(_ZN50_GLOBAL__N__f31458b2_17_RangeFactories_cu_38772b0829elementwise_kernel_with_indexIlZZZN2at6native14range_cuda_outERKN3c106ScalarES6_S6_RNS1_6TensorEENKUlvE_clEvENKUlvE_clEvEUllE_EEvT_T0_PN15function_traitsISD_E11result_typeE)
        /*04a0*/ 	.word	0x00000008


	//----- nvinfo : EIATTR_FRAME_SIZE
	.align		4
.L_227:
        /*04a4*/ 	.byte	0x04, 0x11
        /*04a6*/ 	.short	(.L_229 - .L_228)
	.align		4
.L_228:
        /*04a8*/ 	.word	index@(_ZN50_GLOBAL__N__f31458b2_17_RangeFactories_cu_38772b0829elementwise_kernel_with_indexIlZZZN2at6native14range_cuda_outERKN3c106ScalarES6_S6_RNS1_6TensorEENKUlvE_clEvENKUlvE_clEvEUllE_EEvT_T0_PN15function_traitsISD_E11result_typeE)
        /*04ac*/ 	.word	0x00000000


	//----- nvinfo : EIATTR_REGCOUNT
	.align		4
.L_229:
        /*04b0*/ 	.byte	0x04, 0x2f
        /*04b2*/ 	.short	(.L_231 - .L_230)
	.align		4
.L_230:
        /*04b4*/ 	.word	index@(_ZN50_GLOBAL__N__f31458b2_17_RangeFactories_cu_38772b0829elementwise_kernel_with_indexIiZZZN2at6native14range_cuda_outERKN3c106ScalarES6_S6_RNS1_6TensorEENKUlvE_clEvENKUlvE0_clEvEUllE_EEvT_T0_PN15function_traitsISD_E11result_typeE)
        /*04b8*/ 	.word	0x00000008


	//----- nvinfo : EIATTR_FRAME_SIZE
	.align		4
.L_231:
        /*04bc*/ 	.byte	0x04, 0x11
        /*04be*/ 	.short	(.L_233 - .L_232)
	.align		4
.L_232:
        /*04c0*/ 	.word	index@(_ZN50_GLOBAL__N__f31458b2_17_RangeFactories_cu_38772b0829elementwise_kernel_with_indexIiZZZN2at6native14range_cuda_outERKN3c106ScalarES6_S6_RNS1_6TensorEENKUlvE_clEvENKUlvE0_clEvEUllE_EEvT_T0_PN15function_traitsISD_E11result_typeE)
        /*04c4*/ 	.word	0x00000000


	//----- nvinfo : EIATTR_REGCOUNT
	.align		4
.L_233:
        /*04c8*/ 	.byte	0x04, 0x2f
        /*04ca*/ 	.short	(.L_235 - .L_234)
	.align		4
.L_234:
        /*04cc*/ 	.word	index@(_ZN50_GLOBAL__N__f31458b2_17_RangeFactories_cu_38772b0829elementwise_kernel_with_indexIlZZZN2at6native14range_cuda_outERKN3c106ScalarES6_S6_RNS1_6TensorEENKUlvE_clEvENKUlvE0_clEvEUllE_EEvT_T0_PN15function_traitsISD_E11result_typeE)
        /*04d0*/ 	.word	0x00000008


	//----- nvinfo : EIATTR_FRAME_SIZE
	.align		4
.L_235:
        /*04d4*/ 	.byte	0x04, 0x11
        /*04d6*/ 	.short	(.L_237 - .L_236)
	.align		4
.L_236:
        /*04d8*/ 	.word	index@(_ZN50_GLOBAL__N__f31458b2_17_RangeFactories_cu_38772b0829elementwise_kernel_with_indexIlZZZN2at6native14range_cuda_outERKN3c106ScalarES6_S6_RNS1_6TensorEENKUlvE_clEvENKUlvE0_clEvEUllE_EEvT_T0_PN15function_traitsISD_E11result_typeE)
        /*04dc*/ 	.word	0x00000000


	//----- nvinfo : EIATTR_REGCOUNT
	.align		4
.L_237:
        /*04e0*/ 	.byte	0x04, 0x2f
        /*04e2*/ 	.short	(.L_239 - .L_238)
	.align		4
.L_238:
        /*04e4*/ 	.word	index@(_ZN50_GLOBAL__N__f31458b2_17_RangeFactories_cu_38772b0829elementwise_kernel_with_indexIiZZZN2at6native14range_cuda_outERKN3c106ScalarES6_S6_RNS1_6TensorEENKUlvE_clEvENKUlvE1_clEvEUllE_EEvT_T0_PN15function_traitsISD_E11result_typeE)
        /*04e8*/ 	.word	0x0000000a


	//----- nvinfo : EIATTR_FRAME_SIZE
	.align		4
.L_239:
        /*04ec*/ 	.byte	0x04, 0x11
        /*04ee*/ 	.short	(.L_241 - .L_240)
	.align		4
.L_240:
        /*04f0*/ 	.word	index@(_ZN50_GLOBAL__N__f31458b2_17_RangeFactories_cu_38772b0829elementwise_kernel_with_indexIiZZZN2at6native14range_cuda_outERKN3c106ScalarES6_S6_RNS1_6TensorEENKUlvE_clEvENKUlvE1_clEvEUllE_EEvT_T0_PN15function_traitsISD_E11result_typeE)
        /*04f4*/ 	.word	0x00000000


	//----- nvinfo : EIATTR_REGCOUNT
	.align		4
.L_241:
        /*04f8*/ 	.byte	0x04, 0x2f
        /*04fa*/ 	.short	(.L_243 - .L_242)
	.align		4
.L_242:
        /*04fc*/ 	.word	index@(_ZN50_GLOBAL__N__f31458b2_17_RangeFactories_cu_38772b0829elementwise_kernel_with_indexIlZZZN2at6native14range_cuda_outERKN3c106ScalarES6_S6_RNS1_6TensorEENKUlvE_clEvENKUlvE1_clEvEUllE_EEvT_T0_PN15function_traitsISD_E11result_typeE)
        /*0500*/ 	.word	0x00000008


	//----- nvinfo : EIATTR_FRAME_SIZE
	.align		4
.L_243:
        /*0504*/ 	.byte	0x04, 0x11
        /*0506*/ 	.short	(.L_245 - .L_244)
	.align		4
.L_244:
        /*0508*/ 	.word	index@(_ZN50_GLOBAL__N__f31458b2_17_RangeFactories_cu_38772b0829elementwise_kernel_with_indexIlZZZN2at6native14range_cuda_outERKN3c106ScalarES6_S6_RNS1_6TensorEENKUlvE_clEvENKUlvE1_clEvEUllE_EEvT_T0_PN15function_traitsISD_E11result_typeE)
        /*050c*/ 	.word	0x00000000


	//----- nvinfo : EIATTR_REGCOUNT
	.align		4
.L_245:
        /*0510*/ 	.byte	0x04, 0x2f
        /*0512*/ 	.short	(.L_247 - .L_246)
	.align		4
.L_246:
        /*0514*/ 	.word	index@(_ZN50_GLOBAL__N__f31458b2_17_RangeFactories_cu_38772b0829elementwise_kernel_with_indexIiZZZN2at6native14range_cuda_outERKN3c106ScalarES6_S6_RNS1_6TensorEENKUlvE_clEvENKUlvE2_clEvEUllE_EEvT_T0_PN15function_traitsISD_E11result_typeE)
        /*0518*/ 	.word	0x0000000c


	//----- nvinfo : EIATTR_FRAME_SIZE
	.align		4
.L_247:
        /*051c*/ 	.byte	0x04, 0x11
        /*051e*/ 	.short	(.L_249 - .L_248)
	.align		4
.L_248:
        /*0520*/ 	.word	index@(_ZN50_GLOBAL__N__f31458b2_17_RangeFactories_cu_38772b0829elementwise_kernel_with_indexIiZZZN2at6native14range_cuda_outERKN3c106ScalarES6_S6_RNS1_6TensorEENKUlvE_clEvENKUlvE2_clEvEUllE_EEvT_T0_PN15function_traitsISD_E11result_typeE)
        /*0524*/ 	.word	0x00000000


	//----- nvinfo : EIATTR_REGCOUNT
	.align		4
.L_249:
        /*0528*/ 	.byte	0x04, 0x2f
        /*052a*/ 	.short	(.L_251 - .L_250)
	.align		4
.L_250:
        /*052c*/ 	.word	index@(_ZN50_GLOBAL__N__f31458b2_17_RangeFactories_cu_38772b0829elementwise_kernel_with_indexIlZZZN2at6native14range_cuda_outERKN3c106ScalarES6_S6_RNS1_6TensorEENKUlvE_clEvENKUlvE2_clEvEUllE_EEvT_T0_PN15function_traitsISD_E11result_typeE)
        /*0530*/ 	.word	0x00000008


	//----- nvinfo : EIATTR_FRAME_SIZE
	.align		4
.L_251:
        /*0534*/ 	.byte	0x04, 0x11
        /*0536*/ 	.short	(.L_253 - .L_252)
	.align		4
.L_252:
        /*0538*/ 	.word	index@(_ZN50_GLOBAL__N__f31458b2_17_RangeFactories_cu_38772b0829elementwise_kernel_with_indexIlZZZN2at6native14range_cuda_outERKN3c106ScalarES6_S6_RNS1_6TensorEENKUlvE_clEvENKUlvE2_clEvEUllE_EEvT_T0_PN15function_traitsISD_E11result_typeE)
        /*053c*/ 	.word	0x00000000


	//----- nvinfo : EIATTR_REGCOUNT
	.align		4
.L_253:
        /*0540*/ 	.byte	0x04, 0x2f
        /*0542*/ 	.short	(.L_255 - .L_254)
	.align		4
.L_254:
        /*0544*/ 	.word	index@(_ZN50_GLOBAL__N__f31458b2_17_RangeFactories_cu_38772b0829elementwise_kernel_with_indexIiZZZN2at6native14range_cuda_outERKN3c106ScalarES6_S6_RNS1_6TensorEENKUlvE_clEvENKUlvE3_clEvEUllE_EEvT_T0_PN15function_traitsISD_E11result_typeE)
        /*0548*/ 	.word	0x0000000a


	//----- nvinfo : EIATTR_FRAME_SIZE
	.align		4
.L_255:
        /*054c*/ 	.byte	0x04, 0x11
        /*054e*/ 	.short	(.L_257 - .L_256)
	.align		4
.L_256:
        /*0550*/ 	.word	index@(_ZN50_GLOBAL__N__f31458b2_17_RangeFactories_cu_38772b0829elementwise_kernel_with_indexIiZZZN2at6native14range_cuda_outERKN3c106ScalarES6_S6_RNS1_6TensorEENKUlvE_clEvENKUlvE3_clEvEUllE_EEvT_T0_PN15function_traitsISD_E11result_typeE)
        /*0554*/ 	.word	0x00000000


	//----- nvinfo : EIATTR_REGCOUNT
	.align		4
.L_257:
        /*0558*/ 	.byte	0x04, 0x2f
        /*055a*/ 	.short	(.L_259 - .L_258)
	.align		4
.L_258:
        /*055c*/ 	.word	index@(_ZN50_GLOBAL__N__f31458b2_17_RangeFactories_cu_38772b0829elementwise_kernel_with_indexIlZZZN2at6native14range_cuda_outERKN3c106ScalarES6_S6_RNS1_6TensorEENKUlvE_clEvENKUlvE3_clEvEUllE_EEvT_T0_PN15function_traitsISD_E11result_typeE)
        /*0560*/ 	.word	0x00000008


	//----- nvinfo : EIATTR_FRAME_SIZE
	.align		4
.L_259:
        /*0564*/ 	.byte	0x04, 0x11
        /*0566*/ 	.short	(.L_261 - .L_260)
	.align		4
.L_260:
        /*0568*/ 	.word	index@(_ZN50_GLOBAL__N__f31458b2_17_RangeFactories_cu_38772b0829elementwise_kernel_with_indexIlZZZN2at6native14range_cuda_outERKN3c106ScalarES6_S6_RNS1_6TensorEENKUlvE_clEvENKUlvE3_clEvEUllE_EEvT_T0_PN15function_traitsISD_E11result_typeE)
        /*056c*/ 	.word	0x00000000


	//----- nvinfo : EIATTR_REGCOUNT
	.align		4
.L_261:
        /*0570*/ 	.byte	0x04, 0x2f
        /*0572*/ 	.short	(.L_263 - .L_262)
	.align		4
.L_262:
        /*0574*/ 	.word	index@(_ZN50_GLOBAL__N__f31458b2_17_RangeFactories_cu_38772b0829elementwise_kernel_with_indexIiZZZN2at6native14range_cuda_outERKN3c106ScalarES6_S6_RNS1_6TensorEENKUlvE_clEvENKUlvE4_clEvEUllE_EEvT_T0_PN15function_traitsISD_E11result_typeE)
        /*0578*/ 	.word	0x0000000c


	//----- nvinfo : EIATTR_FRAME_SIZE
	.align		4
.L_263:
        /*057c*/ 	.byte	0x04, 0x11
        /*057e*/ 	.short	(.L_265 - .L_264)
	.align		4
.L_264:
        /*0580*/ 	.word	index@(_ZN50_GLOBAL__N__f31458b2_17_RangeFactories_cu_38772b0829elementwise_kernel_with_indexIiZZZN2at6native14range_cuda_outERKN3c106ScalarES6_S6_RNS1_6TensorEENKUlvE_clEvENKUlvE4_clEvEUllE_EEvT_T0_PN15function_traitsISD_E11result_typeE)
        /*0584*/ 	.word	0x00000000


	//----- nvinfo : EIATTR_REGCOUNT
	.align		4
.L_265:
        /*0588*/ 	.byte	0x04, 0x2f
        /*058a*/ 	.short	(.L_267 - .L_266)
	.align		4
.L_266:
        /*058c*/ 	.word	index@(_ZN50_GLOBAL__N__f31458b2_17_RangeFactories_cu_38772b0829elementwise_kernel_with_indexIlZZZN2at6native14range_cuda_outERKN3c106ScalarES6_S6_RNS1_6TensorEENKUlvE_clEvENKUlvE4_clEvEUllE_EEvT_T0_PN15function_traitsISD_E11result_typeE)
        /*0590*/ 	.word	0x0000000a


	//----- nvinfo : EIATTR_FRAME_SIZE
	.align		4
.L_267:
        /*0594*/ 	.byte	0x04, 0x11
        /*0596*/ 	.short	(.L_269 - .L_268)
	.align		4
.L_268:
        /*0598*/ 	.word	index@(_ZN50_GLOBAL__N__f31458b2_17_RangeFactories_cu_38772b0829elementwise_kernel_with_indexIlZZZN2at6native14range_cuda_outERKN3c106ScalarES6_S6_RNS1_6TensorEENKUlvE_clEvENKUlvE4_clEvEUllE_EEvT_T0_PN15function_traitsISD_E11result_typeE)
        /*059c*/ 	.word	0x00000000


	//----- nvinfo : EIATTR_REGCOUNT
	.align		4
.L_269:
        /*05a0*/ 	.byte	0x04, 0x2f
        /*05a2*/ 	.short	(.L_271 - .L_270)
	.align		4
.L_270:
        /*05a4*/ 	.word	index@(_ZN50_GLOBAL__N__f31458b2_17_RangeFactories_cu_38772b0829elementwise_kernel_with_indexIiZZZN2at6native14range_cuda_outERKN3c106ScalarES6_S6_RNS1_6TensorEENKUlvE_clEvENKUlvE5_clEvEUllE_EEvT_T0_PN15function_traitsISD_E11result_typeE)
        /*05a8*/ 	.word	0x0000000c


	//----- nvinfo : EIATTR_FRAME_SIZE
	.align		4
.L_271:
        /*05ac*/ 	.byte	0x04, 0x11
        /*05ae*/ 	.short	(.L_273 - .L_272)
	.align		4
.L_272:
        /*05b0*/ 	.word	index@(_ZN50_GLOBAL__N__f31458b2_17_RangeFactories_cu_38772b0829elementwise_kernel_with_indexIiZZZN2at6native14range_cuda_outERKN3c106ScalarES6_S6_RNS1_6TensorEENKUlvE_clEvENKUlvE5_clEvEUllE_EEvT_T0_PN15function_traitsISD_E11result_typeE)
        /*05b4*/ 	.word	0x00000000


	//----- nvinfo : EIATTR_REGCOUNT
	.align		4
.L_273:
        /*05b8*/ 	.byte	0x04, 0x2f
        /*05ba*/ 	.short	(.L_275 - .L_274)
	.align		4
.L_274:
        /*05bc*/ 	.word	index@(_ZN50_GLOBAL__N__f31458b2_17_RangeFactories_cu_38772b0829elementwise_kernel_with_indexIlZZZN2at6native14range_cuda_outERKN3c106ScalarES6_S6_RNS1_6TensorEENKUlvE_clEvENKUlvE5_clEvEUllE_EEvT_T0_PN15function_traitsISD_E11result_typeE)
        /*05c0*/ 	.word	0x0000000a


	//----- nvinfo : EIATTR_FRAME_SIZE
	.align		4
.L_275:
        /*05c4*/ 	.byte	0x04, 0x11
        /*05c6*/ 	.short	(.L_277 - .L_276)
	.align		4
.L_276:
        /*05c8*/ 	.word	index@(_ZN50_GLOBAL__N__f31458b2_17_RangeFactories_cu_38772b0829elementwise_kernel_with_indexIlZZZN2at6native14range_cuda_outERKN3c106ScalarES6_S6_RNS1_6TensorEENKUlvE_clEvENKUlvE5_clEvEUllE_EEvT_T0_PN15function_traitsISD_E11result_typeE)
        /*05cc*/ 	.word	0x00000000


	//----- nvinfo : EIATTR_REGCOUNT
	.align		4
.L_277:
        /*05d0*/ 	.byte	0x04, 0x2f
        /*05d2*/ 	.short	(.L_279 - .L_278)
	.align		4
.L_278:
        /*05d4*/ 	.word	index@(_ZN50_GLOBAL__N__f31458b2_17_RangeFactories_cu_38772b0829elementwise_kernel_with_indexIiZZZN2at6native14range_cuda_outERKN3c106ScalarES6_S6_RNS1_6TensorEENKUlvE_clEvENKUlvE6_clEvEUllE_EEvT_T0_PN15function_traitsISD_E11result_typeE)
        /*05d8*/ 	.word	0x0000000c


	//----- nvinfo : EIATTR_FRAME_SIZE
	.align		4
.L_279:
        /*05dc*/ 	.byte	0x04, 0x11
        /*05de*/ 	.short	(.L_281 - .L_280)
	.align		4
.L_280:
        /*05e0*/ 	.word	index@(_ZN50_GLOBAL__N__f31458b2_17_RangeFactories_cu_38772b0829elementwise_kernel_with_indexIiZZZN2at6native14range_cuda_outERKN3c106ScalarES6_S6_RNS1_6TensorEENKUlvE_clEvENKUlvE6_clEvEUllE_EEvT_T0_PN15function_traitsISD_E11result_typeE)
        /*05e4*/ 	.word	0x00000000


	//----- nvinfo : EIATTR_REGCOUNT
	.align		4
.L_281:
        /*05e8*/ 	.byte	0x04, 0x2f
        /*05ea*/ 	.short	(.L_283 - .L_282)
	.align		4
.L_282:
        /*05ec*/ 	.word	index@(_ZN50_GLOBAL__N__f31458b2_17_RangeFactories_cu_38772b0829elementwise_kernel_with_indexIlZZZN2at6native14range_cuda_outERKN3c106ScalarES6_S6_RNS1_6TensorEENKUlvE_clEvENKUlvE6_clEvEUllE_EEvT_T0_PN15function_traitsISD_E11result_typeE)
        /*05f0*/ 	.word	0x00000008


	//----- nvinfo : EIATTR_FRAME_SIZE
	.align		4
.L_283:
        /*05f4*/ 	.byte	0x04, 0x11
        /*05f6*/ 	.short	(.L_285 - .L_284)
	.align		4
.L_284:
        /*05f8*/ 	.word	index@(_ZN50_GLOBAL__N__f31458b2_17_RangeFactories_cu_38772b0829elementwise_kernel_with_indexIlZZZN2at6native14range_cuda_outERKN3c106ScalarES6_S6_RNS1_6TensorEENKUlvE_clEvENKUlvE6_clEvEUllE_EEvT_T0_PN15function_traitsISD_E11result_typeE)
        /*05fc*/ 	.word	0x00000000


	//----- nvinfo : EIATTR_REGCOUNT
	.align		4
.L_285:
        /*0600*/ 	.byte	0x04, 0x2f
        /*0602*/ 	.short	(.L_287 - .L_286)
	.align		4
.L_286:
        /*0604*/ 	.word	index@(_ZN50_GLOBAL__N__f31458b2_17_RangeFactories_cu_38772b0829elementwise_kernel_with_indexIiZZZN2at6native15arange_cuda_outERKN3c106ScalarES6_S6_RNS1_6TensorEENKUlvE_clEvENKUlvE_clEvEUllE_EEvT_T0_PN15function_traitsISD_E11result_typeE)
        /*0608*/ 	.word	0x00000008


	//----- nvinfo : EIATTR_FRAME_SIZE
	.align		4
.L_287:
        /*060c*/ 	.byte	0x04, 0x11
        /*060e*/ 	.short	(.L_289 - .L_288)
	.align		4
.L_288:
        /*0610*/ 	.word	index@(_ZN50_GLOBAL__N__f31458b2_17_RangeFactories_cu_38772b0829elementwise_kernel_with_indexIiZZZN2at6native15arange_cuda_outERKN3c106ScalarES6_S6_RNS1_6TensorEENKUlvE_clEvENKUlvE_clEvEUllE_EEvT_T0_PN15function_traitsISD_E11result_typeE)
        /*0614*/ 	.word	0x00000000


	//----- nvinfo : EIATTR_REGCOUNT
	.align		4
.L_289:
        /*0618*/ 	.byte	0x04, 0x2f
        /*061a*/ 	.short	(.L_291 - .L_290)
	.align		4
.L_290:
        /*061c*/ 	.word	index@(_ZN50_GLOBAL__N__f31458b2_17_RangeFactories_cu_38772b0829elementwise_kernel_with_indexIlZZZN2at6native15arange_cuda_outERKN3c106ScalarES6_S6_RNS1_6TensorEENKUlvE_clEvENKUlvE_clEvEUllE_EEvT_T0_PN15function_traitsISD_E11result_typeE)
        /*0620*/ 	.word	0x00000008


	//----- nvinfo : EIATTR_FRAME_SIZE
	.align		4
.L_291:
        /*0624*/ 	.byte	0x04, 0x11
        /*0626*/ 	.short	(.L_293 - .L_292)
	.align		4
.L_292:
        /*0628*/ 	.word	index@(_ZN50_GLOBAL__N__f31458b2_17_RangeFactories_cu_38772b0829elementwise_kernel_with_indexIlZZZN2at6native15arange_cuda_outERKN3c106ScalarES6_S6_RNS1_6TensorEENKUlvE_clEvENKUlvE_clEvEUllE_EEvT_T0_PN15function_traitsISD_E11result_typeE)
        /*062c*/ 	.word	0x00000000


	//----- nvinfo : EIATTR_REGCOUNT
	.align		4
.L_293:
        /*0630*/ 	.byte	0x04, 0x2f
        /*0632*/ 	.short	(.L_295 - .L_294)
	.align		4
.L_294:
        /*0634*/ 	.word	index@(_ZN50_GLOBAL__N__f31458b2_17_RangeFactories_cu_38772b0829elementwise_kernel_with_indexIiZZZN2at6native15arange_cuda_outERKN3c106ScalarES6_S6_RNS1_6TensorEENKUlvE_clEvENKUlvE0_clEvEUllE_EEvT_T0_PN15function_traitsISD_E11result_typeE)
        /*0638*/ 	.word	0x00000008


	//----- nvinfo : EIATTR_FRAME_SIZE
	.align		4
.L_295:
        /*063c*/ 	.byte	0x04, 0x11
        /*063e*/ 	.short	(.L_297 - .L_296)
	.align		4
.L_296:
        /*0640*/ 	.word	index@(_ZN50_GLOBAL__N__f31458b2_17_RangeFactories_cu_38772b0829elementwise_kernel_with_indexIiZZZN2at6native15arange_cuda_outERKN3c106ScalarES6_S6_RNS1_6TensorEENKUlvE_clEvENKUlvE0_clEvEUllE_EEvT_T0_PN15function_traitsISD_E11result_typeE)
        /*0644*/ 	.word	0x00000000


	//----- nvinfo : EIATTR_REGCOUNT
	.align		4
.L_297:
        /*0648*/ 	.byte	0x04, 0x2f
        /*064a*/ 	.short	(.L_299 - .L_298)
	.align		4
.L_298:
        /*064c*/ 	.word	index@(_ZN50_GLOBAL__N__f31458b2_17_RangeFactories_cu_38772b0829elementwise_kernel_with_indexIlZZZN2at6native15arange_cuda_outERKN3c106ScalarES6_S6_RNS1_6TensorEENKUlvE_clEvENKUlvE0_clEvEUllE_EEvT_T0_PN15function_traitsISD_E11result_typeE)
        /*0650*/ 	.word	0x00000008


	//----- nvinfo : EIATTR_FRAME_SIZE
	.align		4
.L_299:
        /*0654*/ 	.byte	0x04, 0x11
        /*0656*/ 	.short	(.L_301 - .L_300)
	.align		4
.L_300:
        /*0658*/ 	.word	index@(_ZN50_GLOBAL__N__f31458b2_17_RangeFactories_cu_38772b0829elementwise_kernel_with_indexIlZZZN2at6native15arange_cuda_outERKN3c106ScalarES6_S6_RNS1_6TensorEENKUlvE_clEvENKUlvE0_clEvEUllE_EEvT_T0_PN15function_traitsISD_E11result_typeE)
        /*065c*/ 	.word	0x00000000


	//----- nvinfo : EIATTR_REGCOUNT
	.align		4
.L_301:
        /*0660*/ 	.byte	0x04, 0x2f
        /*0662*/ 	.short	(.L_303 - .L_302)
	.align		4
.L_302:
        /*0664*/ 	.word	index@(_ZN50_GLOBAL__N__f31458b2_17_RangeFactories_cu_38772b0829elementwise_kernel_with_indexIiZZZN2at6native15arange_cuda_outERKN3c106ScalarES6_S6_RNS1_6TensorEENKUlvE_clEvENKUlvE1_clEvEUllE_EEvT_T0_PN15function_traitsISD_E11result_typeE)
        /*0668*/ 	.word	0x0000000a


	//----- nvinfo : EIATTR_FRAME_SIZE
	.align		4
.L_303:
        /*066c*/ 	.byte	0x04, 0x11
        /*066e*/ 	.short	(.L_305 - .L_304)
	.align		4
.L_304:
        /*0670*/ 	.word	index@(_ZN50_GLOBAL__N__f31458b2_17_RangeFactories_cu_38772b0829elementwise_kernel_with_indexIiZZZN2at6native15arange_cuda_outERKN3c106ScalarES6_S6_RNS1_6TensorEENKUlvE_clEvENKUlvE1_clEvEUllE_EEvT_T0_PN15function_traitsISD_E11result_typeE)
        /*0674*/ 	.word	0x00000000


	//----- nvinfo : EIATTR_REGCOUNT
	.align		4
.L_305:
        /*0678*/ 	.byte	0x04, 0x2f
        /*067a*/ 	.short	(.L_307 - .L_306)
	.align		4
.L_306:
        /*067c*/ 	.word	index@(_ZN50_GLOBAL__N__f31458b2_17_RangeFactories_cu_38772b0829elementwise_kernel_with_indexIlZZZN2at6native15arange_cuda_outERKN3c106ScalarES6_S6_RNS1_6TensorEENKUlvE_clEvENKUlvE1_clEvEUllE_EEvT_T0_PN15function_traitsISD_E11result_typeE)
        /*0680*/ 	.word	0x00000008


	//----- nvinfo : EIATTR_FRAME_SIZE
	.align		4
.L_307:
        /*0684*/ 	.byte	0x04, 0x11
        /*0686*/ 	.short	(.L_309 - .L_308)
	.align		4
.L_308:
        /*0688*/ 	.word	index@(_ZN50_GLOBAL__N__f31458b2_17_RangeFactories_cu_38772b0829elementwise_kernel_with_indexIlZZZN2at6native15arange_cuda_outERKN3c106ScalarES6_S6_RNS1_6TensorEENKUlvE_clEvENKUlvE1_clEvEUllE_EEvT_T0_PN15function_traitsISD_E11result_typeE)
        /*068c*/ 	.word	0x00000000


	//----- nvinfo : EIATTR_REGCOUNT
	.align		4
.L_309:
        /*0690*/ 	.byte	0x04, 0x2f
        /*0692*/ 	.short	(.L_311 - .L_310)
	.align		4
.L_310:
        /*0694*/ 	.word	index@(_ZN50_GLOBAL__N__f31458b2_17_RangeFactories_cu_38772b0829elementwise_kernel_with_indexIiZZZN2at6native15arange_cuda_outERKN3c106ScalarES6_S6_RNS1_6TensorEENKUlvE_clEvENKUlvE2_clEvEUllE_EEvT_T0_PN15function_traitsISD_E11result_typeE)
        /*0698*/ 	.word	0x0000000c


	//----- nvinfo : EIATTR_FRAME_SIZE
	.align		4
.L_311:
        /*069c*/ 	.byte	0x04, 0x11
        /*069e*/ 	.short	(.L_313 - .L_312)
	.align		4
.L_312:
        /*06a0*/ 	.word	index@(_ZN50_GLOBAL__N__f31458b2_17_RangeFactories_cu_38772b0829elementwise_kernel_with_indexIiZZZN2at6native15arange_cuda_outERKN3c106ScalarES6_S6_RNS1_6TensorEENKUlvE_clEvENKUlvE2_clEvEUllE_EEvT_T0_PN15function_traitsISD_E11result_typeE)
        /*06a4*/ 	.word	0x00000000


	//----- nvinfo : EIATTR_REGCOUNT
	.align		4
.L_313:
        /*06a8*/ 	.byte	0x04, 0x2f
        /*06aa*/ 	.short	(.L_315 - .L_314)
	.align		4
.L_314:
        /*06ac*/ 	.word	index@(_ZN50_GLOBAL__N__f31458b2_17_RangeFactories_cu_38772b0829elementwise_kernel_with_indexIlZZZN2at6native15arange_cuda_outERKN3c106ScalarES6_S6_RNS1_6TensorEENKUlvE_clEvENKUlvE2_clEvEUllE_EEvT_T0_PN15function_traitsISD_E11result_typeE)
        /*06b0*/ 	.word	0x00000008


	//----- nvinfo : EIATTR_FRAME_SIZE
	.align		4
.L_315:
        /*06b4*/ 	.byte	0x04, 0x11
        /*06b6*/ 	.short	(.L_317 - .L_316)
	.align		4
.L_316:
        /*06b8*/ 	.word	index@(_ZN50_GLOBAL__N__f31458b2_17_RangeFactories_cu_38772b0829elementwise_kernel_with_indexIlZZZN2at6native15arange_cuda_outERKN3c106ScalarES6_S6_RNS1_6TensorEENKUlvE_clEvENKUlvE2_clEvEUllE_EEvT_T0_PN15function_traitsISD_E11result_typeE)
        /*06bc*/ 	.word	0x00000000


	//----- nvinfo : EIATTR_REGCOUNT
	.align		4
.L_317:
        /*06c0*/ 	.byte	0x04, 0x2f
        /*06c2*/ 	.short	(.L_319 - .L_318)
	.align		4
.L_318:
        /*06c4*/ 	.word	index@(_ZN50_GLOBAL__N__f31458b2_17_RangeFactories_cu_38772b0829elementwise_kernel_with_indexIiZZZN2at6native15arange_cuda_outERKN3c106ScalarES6_S6_RNS1_6TensorEENKUlvE_clEvENKUlvE3_clEvEUllE_EEvT_T0_PN15function_traitsISD_E11result_typeE)
        /*06c8*/ 	.word	0x0000000a


	//----- nvinfo : EIATTR_FRAME_SIZE
	.align		4
.L_319:
        /*06cc*/ 	.byte	0x04, 0x11
        /*06ce*/ 	.short	(.L_321 - .L_320)
	.align		4
.L_320:
        /*06d0*/ 	.word	index@(_ZN50_GLOBAL__N__f31458b2_17_RangeFactories_cu_38772b0829elementwise_kernel_with_indexIiZZZN2at6native15arange_cuda_outERKN3c106ScalarES6_S6_RNS1_6TensorEENKUlvE_clEvENKUlvE3_clEvEUllE_EEvT_T0_PN15function_traitsISD_E11result_typeE)
        /*06d4*/ 	.word	0x00000000


	//----- nvinfo : EIATTR_REGCOUNT
	.align		4
.L_321:
        /*06d8*/ 	.byte	0x04, 0x2f
        /*06da*/ 	.short	(.L_323 - .L_322)
	.align		4
.L_322:
        /*06dc*/ 	.word	index@(_ZN50_GLOBAL__N__f31458b2_17_RangeFactories_cu_38772b0829elementwise_kernel_with_indexIlZZZN2at6native15arange_cuda_outERKN3c106ScalarES6_S6_RNS1_6TensorEENKUlvE_clEvENKUlvE3_clEvEUllE_EEvT_T0_PN15function_traitsISD_E11result_typeE)
        /*06e0*/ 	.word	0x00000008


	//----- nvinfo : EIATTR_FRAME_SIZE
	.align		4
.L_323:
        /*06e4*/ 	.byte	0x04, 0x11
        /*06e6*/ 	.short	(.L_325 - .L_324)
	.align		4
.L_324:
        /*06e8*/ 	.word	index@(_ZN50_GLOBAL__N__f31458b2_17_RangeFactories_cu_38772b0829elementwise_kernel_with_indexIlZZZN2at6native15arange_cuda_outERKN3c106ScalarES6_S6_RNS1_6TensorEENKUlvE_clEvENKUlvE3_clEvEUllE_EEvT_T0_PN15function_traitsISD_E11result_typeE)
        /*06ec*/ 	.word	0x00000000


	//----- nvinfo : EIATTR_REGCOUNT
	.align		4
.L_325:
        /*06f0*/ 	.byte	0x04, 0x2f
        /*06f2*/ 	.short	(.L_327 - .L_326)
	.align		4
.L_326:
        /*06f4*/ 	.word	index@(_ZN50_GLOBAL__N__f31458b2_17_RangeFactories_cu_38772b0829elementwise_kernel_with_indexIiZZZN2at6native15arange_cuda_outERKN3c106ScalarES6_S6_RNS1_6TensorEENKUlvE_clEvENKUlvE4_clEvEUllE_EEvT_T0_PN15function_traitsISD_E11result_typeE)
        /*06f8*/ 	.word	0x0000000c


	//----- nvinfo : EIATTR_FRAME_SIZE
	.align		4
.L_327:
        /*06fc*/ 	.byte	0x04, 0x11
        /*06fe*/ 	.short	(.L_329 - .L_328)
	.align		4
.L_328:
        /*0700*/ 	.word	index@(_ZN50_GLOBAL__N__f31458b2_17_RangeFactories_cu_38772b0829elementwise_kernel_with_indexIiZZZN2at6native15arange_cuda_outERKN3c106ScalarES6_S6_RNS1_6TensorEENKUlvE_clEvENKUlvE4_clEvEUllE_EEvT_T0_PN15function_traitsISD_E11result_typeE)
        /*0704*/ 	.word	0x00000000


	//----- nvinfo : EIATTR_REGCOUNT
	.align		4
.L_329:
        /*0708*/ 	.byte	0x04, 0x2f
        /*070a*/ 	.short	(.L_331 - .L_330)
	.align		4
.L_330:
        /*070c*/ 	.word	index@(_ZN50_GLOBAL__N__f31458b2_17_RangeFactories_cu_38772b0829elementwise_kernel_with_indexIlZZZN2at6native15arange_cuda_outERKN3c106ScalarES6_S6_RNS1_6TensorEENKUlvE_clEvENKUlvE4_clEvEUllE_EEvT_T0_PN15function_traitsISD_E11result_typeE)
        /*0710*/ 	.word	0x0000000a


	//----- nvinfo : EIATTR_FRAME_SIZE
	.align		4
.L_331:
        /*0714*/ 	.byte	0x04, 0x11
        /*0716*/ 	.short	(.L_333 - .L_332)
	.align		4
.L_332:
        /*0718*/ 	.word	index@(_ZN50_GLOBAL__N__f31458b2_17_RangeFactories_cu_38772b0829elementwise_kernel_with_indexIlZZZN2at6native15arange_cuda_outERKN3c106ScalarES6_S6_RNS1_6TensorEENKUlvE_clEvENKUlvE4_clEvEUllE_EEvT_T0_PN15function_traitsISD_E11result_typeE)
        /*071c*/ 	.word	0x00000000


	//----- nvinfo : EIATTR_REGCOUNT
	.align		4
.L_333:
        /*0720*/ 	.byte	0x04, 0x2f
        /*0722*/ 	.short	(.L_335 - .L_334)
	.align		4
.L_334:
        /*0724*/ 	.word	index@(_ZN50_GLOBAL__N__f31458b2_17_RangeFactories_cu_38772b0829elementwise_kernel_with_indexIiZZZN2at6native15arange_cuda_outERKN3c106ScalarES6_S6_RNS1_6TensorEENKUlvE_clEvENKUlvE5_clEvEUllE_EEvT_T0_PN15function_traitsISD_E11result_typeE)
        /*0728*/ 	.word	0x0000000c


	//----- nvinfo : EIATTR_FRAME_SIZE
	.align		4
.L_335:
        /*072c*/ 	.byte	0x04, 0x11
        /*072e*/ 	.short	(.L_337 - .L_336)
	.align		4
.L_336:
        /*0730*/ 	.word	index@(_ZN50_GLOBAL__N__f31458b2_17_RangeFactories_cu_38772b0829elementwise_kernel_with_indexIiZZZN2at6native15arange_cuda_outERKN3c106ScalarES6_S6_RNS1_6TensorEENKUlvE_clEvENKUlvE5_clEvEUllE_EEvT_T0_PN15function_traitsISD_E11result_typeE)
        /*0734*/ 	.word	0x00000000


	//----- nvinfo : EIATTR_REGCOUNT
	.align		4
.L_337:
        /*0738*/ 	.byte	0x04, 0x2f
        /*073a*/ 	.short	(.L_339 - .L_338)
	.align		4
.L_338:
        /*073c*/ 	.word	index@(_ZN50_GLOBAL__N__f31458b2_17_RangeFactories_cu_38772b0829elementwise_kernel_with_indexIlZZZN2at6native15arange_cuda_outERKN3c106ScalarES6_S6_RNS1_6TensorEENKUlvE_clEvENKUlvE5_clEvEUllE_EEvT_T0_PN15function_traitsISD_E11result_typeE)
        /*0740*/ 	.word	0x0000000a


	//----- nvinfo : EIATTR_FRAME_SIZE
	.align		4
.L_339:
        /*0744*/ 	.byte	0x04, 0x11
        /*0746*/ 	.short	(.L_341 - .L_340)
	.align		4
.L_340:
        /*0748*/ 	.word	index@(_ZN50_GLOBAL__N__f31458b2_17_RangeFactories_cu_38772b0829elementwise_kernel_with_indexIlZZZN2at6native15arange_cuda_outERKN3c106ScalarES6_S6_RNS1_6TensorEENKUlvE_clEvENKUlvE5_clEvEUllE_EEvT_T0_PN15function_traitsISD_E11result_typeE)
        /*074c*/ 	.word	0x00000000


	//----- nvinfo : EIATTR_REGCOUNT
	.align		4
.L_341:
        /*0750*/ 	.byte	0x04, 0x2f
        /*0752*/ 	.short	(.L_343 - .L_342)
	.align		4
.L_342:
        /*0754*/ 	.word	index@(_ZN50_GLOBAL__N__f31458b2_17_RangeFactories_cu_38772b0829elementwise_kernel_with_indexIiZZZN2at6native15arange_cuda_outERKN3c106ScalarES6_S6_RNS1_6TensorEENKUlvE_clEvENKUlvE6_clEvEUllE_EEvT_T0_PN15function_traitsISD_E11result_typeE)
        /*0758*/ 	.word	0x0000000c


	//----- nvinfo : EIATTR_FRAME_SIZE
	.align		4
.L_343:
        /*075c*/ 	.byte	0x04, 0x11
        /*075e*/ 	.short	(.L_345 - .L_344)
	.align		4
.L_344:
        /*0760*/ 	.word	index@(_ZN50_GLOBAL__N__f31458b2_17_RangeFactories_cu_38772b0829elementwise_kernel_with_indexIiZZZN2at6native15arange_cuda_outERKN3c106ScalarES6_S6_RNS1_6TensorEENKUlvE_clEvENKUlvE6_clEvEUllE_EEvT_T0_PN15function_traitsISD_E11result_typeE)
        /*0764*/ 	.word	0x00000000


	//----- nvinfo : EIATTR_REGCOUNT
	.align		4
.L_345:
        /*0768*/ 	.byte	0x04, 0x2f
        /*076a*/ 	.short	(.L_347 - .L_346)
	.align		4
.L_346:
        /*076c*/ 	.word	index@(_ZN50_GLOBAL__N__f31458b2_17_RangeFactories_cu_38772b0829elementwise_kernel_with_indexIlZZZN2at6native15arange_cuda_outERKN3c106ScalarES6_S6_RNS1_6TensorEENKUlvE_clEvENKUlvE6_clEvEUllE_EEvT_T0_PN15function_traitsISD_E11result_typeE)
        /*0770*/ 	.word	0x00000008


	//----- nvinfo : EIATTR_FRAME_SIZE
	.align		4
.L_347:
        /*0774*/ 	.byte	0x04, 0x11
        /*0776*/ 	.short	(.L_349 - .L_348)
	.align		4
.L_348:
        /*0778*/ 	.word	index@(_ZN50_GLOBAL__N__f31458b2_17_RangeFactories_cu_38772b0829elementwise_kernel_with_indexIlZZZN2at6native15arange_cuda_outERKN3c106ScalarES6_S6_RNS1_6TensorEENKUlvE_clEvENKUlvE6_clEvEUllE_EEvT_T0_PN15function_traitsISD_E11result_typeE)
        /*077c*/ 	.word	0x00000000


	//----- nvinfo : EIATTR_REGCOUNT
	.align		4
.L_349:
        /*0780*/ 	.byte	0x04, 0x2f
        /*0782*/ 	.short	(.L_351 - .L_350)
	.align		4
.L_350:
        /*0784*/ 	.word	index@(_ZN50_GLOBAL__N__f31458b2_17_RangeFactories_cu_38772b0829elementwise_kernel_with_indexIiZZZN2at6native15arange_cuda_outERKN3c106ScalarES6_S6_RNS1_6TensorEENKUlvE_clEvENKUlvE7_clEvEUllE_EEvT_T0_PN15function_traitsISD_E11result_typeE)
        /*0788*/ 	.word	0x0000000c


	//----- nvinfo : EIATTR_FRAME_SIZE
	.align		4
.L_351:
        /*078c*/ 	.byte	0x04, 0x11
        /*078e*/ 	.short	(.L_353 - .L_352)
	.align		4
.L_352:
        /*0790*/ 	.word	index@(_ZN50_GLOBAL__N__f31458b2_17_RangeFactories_cu_38772b0829elementwise_kernel_with_indexIiZZZN2at6native15arange_cuda_outERKN3c106ScalarES6_S6_RNS1_6TensorEENKUlvE_clEvENKUlvE7_clEvEUllE_EEvT_T0_PN15function_traitsISD_E11result_typeE)
        /*0794*/ 	.word	0x00000000


	//----- nvinfo : EIATTR_REGCOUNT
	.align		4
.L_353:
        /*0798*/ 	.byte	0x04, 0x2f
        /*079a*/ 	.short	(.L_355 - .L_354)
	.align		4
.L_354:
        /*079c*/ 	.word	index@(_ZN50_GLOBAL__N__f31458b2_17_RangeFactories_cu_38772b0829elementwise_kernel_with_indexIlZZZN2at6native15arange_cuda_outERKN3c106ScalarES6_S6_RNS1_6TensorEENKUlvE_clEvENKUlvE7_clEvEUllE_EEvT_T0_PN15function_traitsISD_E11result_typeE)
        /*07a0*/ 	.word	0x00000008


	//----- nvinfo : EIATTR_FRAME_SIZE
	.align		4
.L_355:
        /*07a4*/ 	.byte	0x04, 0x11
        /*07a6*/ 	.short	(.L_357 - .L_356)
	.align		4
.L_356:
        /*07a8*/ 	.word	index@(_ZN50_GLOBAL__N__f31458b2_17_RangeFactories_cu_38772b0829elementwise_kernel_with_indexIlZZZN2at6native15arange_cuda_outERKN3c106ScalarES6_S6_RNS1_6TensorEENKUlvE_clEvENKUlvE7_clEvEUllE_EEvT_T0_PN15function_traitsISD_E11result_typeE)
        /*07ac*/ 	.word	0x00000000


	//----- nvinfo : EIATTR_MIN_STACK_SIZE
	.align		4
.L_357:
        /*07b0*/ 	.byte	0x04, 0x12
        /*07b2*/ 	.short	(.L_359 - .L_358)
	.align		4
.L_358:
        /*07b4*/ 	.word	index@(_ZN50_GLOBAL__N__f31458b2_17_RangeFactories_cu_38772b0829elementwise_kernel_with_indexIlZZZN2at6native15arange_cuda_outERKN3c106ScalarES6_S6_RNS1_6TensorEENKUlvE_clEvENKUlvE7_clEvEUllE_EEvT_T0_PN15function_traitsISD_E11result_typeE)
        /*07b8*/ 	.word	0x00000000


	//----- nvinfo : EIATTR_MIN_STACK_SIZE
	.align		4
.L_359:
        /*07bc*/ 	.byte	0x04, 0x12
        /*07be*/ 	.short	(.L_361 - .L_360)
	.align		4
.L_360:
        /*07c0*/ 	.word	index@(_ZN50_GLOBAL__N__f31458b2_17_RangeFactories_cu_38772b0829elementwise_kernel_with_indexIiZZZN2at6native15arange_cuda_outERKN3c106ScalarES6_S6_RNS1_6TensorEENKUlvE_clEvENKUlvE7_clEvEUllE_EEvT_T0_PN15function_traitsISD_E11result_typeE)
        /*07c4*/ 	.word	0x00000000


	//----- nvinfo : EIATTR_MIN_STACK_SIZE
	.align		4
.L_361:
        /*07c8*/ 	.byte	0x04, 0x12
        /*07ca*/ 	.short	(.L_363 - .L_362)
	.align		4
.L_362:
        /*07cc*/ 	.word	index@(_ZN50_GLOBAL__N__f31458b2_17_RangeFactories_cu_38772b0829elementwise_kernel_with_indexIlZZZN2at6native15arange_cuda_outERKN3c106ScalarES6_S6_RNS1_6TensorEENKUlvE_clEvENKUlvE6_clEvEUllE_EEvT_T0_PN15function_traitsISD_E11result_typeE)
        /*07d0*/ 	.word	0x00000000


	//----- nvinfo : EIATTR_MIN_STACK_SIZE
	.align		4
.L_363:
        /*07d4*/ 	.byte	0x04, 0x12
        /*07d6*/ 	.short	(.L_365 - .L_364)
	.align		4
.L_364:
        /*07d8*/ 	.word	index@(_ZN50_GLOBAL__N__f31458b2_17_RangeFactories_cu_38772b0829elementwise_kernel_with_indexIiZZZN2at6native15arange_cuda_outERKN3c106ScalarES6_S6_RNS1_6TensorEENKUlvE_clEvENKUlvE6_clEvEUllE_EEvT_T0_PN15function_traitsISD_E11result_typeE)
        /*07dc*/ 	.word	0x00000000


	//----- nvinfo : EIATTR_MIN_STACK_SIZE
	.align		4
.L_365:
        /*07e0*/ 	.byte	0x04, 0x12
        /*07e2*/ 	.short	(.L_367 - .L_366)
	.align		4
.L_366:
        /*07e4*/ 	.word	index@(_ZN50_GLOBAL__N__f31458b2_17_RangeFactories_cu_38772b0829elementwise_kernel_with_indexIlZZZN2at6native15arange_cuda_outERKN3c106ScalarES6_S6_RNS1_6TensorEENKUlvE_clEvENKUlvE5_clEvEUllE_EEvT_T0_PN15function_traitsISD_E11result_typeE)
        /*07e8*/ 	.word	0x00000000


	//----- nvinfo : EIATTR_MIN_STACK_SIZE
	.align		4
.L_367:
        /*07ec*/ 	.byte	0x04, 0x12
        /*07ee*/ 	.short	(.L_369 - .L_368)
	.align		4
.L_368:
        /*07f0*/ 	.word	index@(_ZN50_GLOBAL__N__f31458b2_17_RangeFactories_cu_38772b0829elementwise_kernel_with_indexIiZZZN2at6native15arange_cuda_outERKN3c106ScalarES6_S6_RNS1_6TensorEENKUlvE_clEvENKUlvE5_clEvEUllE_EEvT_T0_PN15function_traitsISD_E11result_typeE)
        /*07f4*/ 	.word	0x00000000


	//----- nvinfo : EIATTR_MIN_STACK_SIZE
	.align		4
.L_369:
        /*07f8*/ 	.byte	0x04, 0x12
        /*07fa*/ 	.short	(.L_371 - .L_370)
	.align		4
.L_370:
        /*07fc*/ 	.word	index@(_ZN50_GLOBAL__N__f31458b2_17_RangeFactories_cu_38772b0829elementwise_kernel_with_indexIlZZZN2at6native15arange_cuda_outERKN3c106ScalarES6_S6_RNS1_6TensorEENKUlvE_clEvENKUlvE4_clEvEUllE_EEvT_T0_PN15function_traitsISD_E11result_typeE)
        /*0800*/ 	.word	0x00000000


	//----- nvinfo : EIATTR_MIN_STACK_SIZE
	.align		4
.L_371:
        /*0804*/ 	.byte	0x04, 0x12
        /*0806*/ 	.short	(.L_373 - .L_372)
	.align		4
.L_372:
        /*0808*/ 	.word	index@(_ZN50_GLOBAL__N__f31458b2_17_RangeFactories_cu_38772b0829elementwise_kernel_with_indexIiZZZN2at6native15arange_cuda_outERKN3c106ScalarES6_S6_RNS1_6TensorEENKUlvE_clEvENKUlvE4_clEvEUllE_EEvT_T0_PN15function_traitsISD_E11result_typeE)
        /*080c*/ 	.word	0x00000000


	//----- nvinfo : EIATTR_MIN_STACK_SIZE
	.align		4
.L_373:
        /*0810*/ 	.byte	0x04, 0x12
        /*0812*/ 	.short	(.L_375 - .L_374)
	.align		4
.L_374:
        /*0814*/ 	.word	index@(_ZN50_GLOBAL__N__f31458b2_17_RangeFactories_cu_38772b0829elementwise_kernel_with_indexIlZZZN2at6native15arange_cuda_outERKN3c106ScalarES6_S6_RNS1_6TensorEENKUlvE_clEvENKUlvE3_clEvEUllE_EEvT_T0_PN15function_traitsISD_E11result_typeE)
        /*0818*/ 	.word	0x00000000


	//----- nvinfo : EIATTR_MIN_STACK_SIZE
	.align		4
.L_375:
        /*081c*/ 	.byte	0x04, 0x12
        /*081e*/ 	.short	(.L_377 - .L_376)
	.align		4
.L_376:
        /*0820*/ 	.word	index@(_ZN50_GLOBAL__N__f31458b2_17_RangeFactories_cu_38772b0829elementwise_kernel_with_indexIiZZZN2at6native15arange_cuda_outERKN3c106ScalarES6_S6_RNS1_6TensorEENKUlvE_clEvENKUlvE3_clEvEUllE_EEvT_T0_PN15function_traitsISD_E11result_typeE)
        /*0824*/ 	.word	0x00000000


	//----- nvinfo : EIATTR_MIN_STACK_SIZE
	.align		4
.L_377:
        /*0828*/ 	.byte	0x04, 0x12
        /*082a*/ 	.short	(.L_379 - .L_378)
	.align		4
.L_378:
        /*082c*/ 	.word	index@(_ZN50_GLOBAL__N__f31458b2_17_RangeFactories_cu_38772b0829elementwise_kernel_with_indexIlZZZN2at6native15arange_cuda_outERKN3c106ScalarES6_S6_RNS1_6TensorEENKUlvE_clEvENKUlvE2_clEvEUllE_EEvT_T0_PN15function_traitsISD_E11result_typeE)
        /*0830*/ 	.word	0x00000000


	//----- nvinfo : EIATTR_MIN_STACK_SIZE
	.align		4
.L_379:
        /*0834*/ 	.byte	0x04, 0x12
        /*0836*/ 	.short	(.L_381 - .L_380)
	.align		4
.L_380:
        /*0838*/ 	.word	index@(_ZN50_GLOBAL__N__f31458b2_17_RangeFactories_cu_38772b0829elementwise_kernel_with_indexIiZZZN2at6native15arange_cuda_outERKN3c106ScalarES6_S6_RNS1_6TensorEENKUlvE_clEvENKUlvE2_clEvEUllE_EEvT_T0_PN15function_traitsISD_E11result_typeE)
        /*083c*/ 	.word	0x00000000


	//----- nvinfo : EIATTR_MIN_STACK_SIZE
	.align		4
.L_381:
        /*0840*/ 	.byte	0x04, 0x12
        /*0842*/ 	.short	(.L_383 - .L_382)
	.align		4
.L_382:
        /*0844*/ 	.word	index@(_ZN50_GLOBAL__N__f31458b2_17_RangeFactories_cu_38772b0829elementwise_kernel_with_indexIlZZZN2at6native15arange_cuda_outERKN3c106ScalarES6_S6_RNS1_6TensorEENKUlvE_clEvENKUlvE1_clEvEUllE_EEvT_T0_PN15function_traitsISD_E11result_typeE)
        /*0848*/ 	.word	0x00000000


	//----- nvinfo : EIATTR_MIN_STACK_SIZE
	.align		4
.L_383:
        /*084c*/ 	.byte	0x04, 0x12
        /*084e*/ 	.short	(.L_385 - .L_384)
	.align		4
.L_384:
        /*0850*/ 	.word	index@(_ZN50_GLOBAL__N__f31458b2_17_RangeFactories_cu_38772b0829elementwise_kernel_with_indexIiZZZN2at6native15arange_cuda_outERKN3c106ScalarES6_S6_RNS1_6TensorEENKUlvE_clEvENKUlvE1_clEvEUllE_EEvT_T0_PN15function_traitsISD_E11result_typeE)
        /*0854*/ 	.word	0x00000000


	//----- nvinfo : EIATTR_MIN_STACK_SIZE
	.align		4
.L_385:
        /*0858*/ 	.byte	0x04, 0x12
        /*085a*/ 	.short	(.L_387 - .L_386)
	.align		4
.L_386:
        /*085c*/ 	.word	index@(_ZN50_GLOBAL__N__f31458b2_17_RangeFactories_cu_38772b0829elementwise_kernel_with_indexIlZZZN2at6native15arange_cuda_outERKN3c106ScalarES6_S6_RNS1_6TensorEENKUlvE_clEvENKUlvE0_clEvEUllE_EEvT_T0_PN15function_traitsISD_E11result_typeE)
        /*0860*/ 	.word	0x00000000


	//----- nvinfo : EIATTR_MIN_STACK_SIZE
	.align		4
.L_387:
        /*0864*/ 	.byte	0x04, 0x12
        /*0866*/ 	.short	(.L_389 - .L_388)
	.align		4
.L_388:
        /*0868*/ 	.word	index@(_ZN50_GLOBAL__N__f31458b2_17_RangeFactories_cu_38772b0829elementwise_kernel_with_indexIiZZZN2at6native15arange_cuda_outERKN3c106ScalarES6_S6_RNS1_6TensorEENKUlvE_clEvENKUlvE0_clEvEUllE_EEvT_T0_PN15function_traitsISD_E11result_typeE)
        /*086c*/ 	.word	0x00000000


	//----- nvinfo : EIATTR_MIN_STACK_SIZE
	.align		4
.L_389:
        /*0870*/ 	.byte	0x04, 0x12
        /*0872*/ 	.short	(.L_391 - .L_390)
	.align		4
.L_390:
        /*0874*/ 	.word	index@(_ZN50_GLOBAL__N__f31458b2_17_RangeFactories_cu_38772b0829elementwise_kernel_with_indexIlZZZN2at6native15arange_cuda_outERKN3c106ScalarES6_S6_RNS1_6TensorEENKUlvE_clEvENKUlvE_clEvEUllE_EEvT_T0_PN15function_traitsISD_E11result_typeE)
        /*0878*/ 	.word	0x00000000


	//----- nvinfo : EIATTR_MIN_STACK_SIZE
	.align		4
.L_391:
        /*087c*/ 	.byte	0x04, 0x12
        /*087e*/ 	.short	(.L_393 - .L_392)
	.align		4
.L_392:
        /*0880*/ 	.word	index@(_ZN50_GLOBAL__N__f31458b2_17_RangeFactories_cu_38772b0829elementwise_kernel_with_indexIiZZZN2at6native15arange_cuda_outERKN3c106ScalarES6_S6_RNS1_6TensorEENKUlvE_clEvENKUlvE_clEvEUllE_EEvT_T0_PN15function_traitsISD_E11result_typeE)
        /*0884*/ 	.word	0x00000000


	//----- nvinfo : EIATTR_MIN_STACK_SIZE
	.align		4
.L_393:
        /*0888*/ 	.byte	0x04, 0x12
        /*088a*/ 	.short	(.L_395 - .L_394)
	.align		4
.L_394:
        /*088c*/ 	.word	index@(_ZN50_GLOBAL__N__f31458b2_17_RangeFactories_cu_38772b0829elementwise_kernel_with_indexIlZZZN2at6native14range_cuda_outERKN3c106ScalarES6_S6_RNS1_6TensorEENKUlvE_clEvENKUlvE6_clEvEUllE_EEvT_T0_PN15function_traitsISD_E11result_typeE)
        /*0890*/ 	.word	0x00000000


	//----- nvinfo : EIATTR_MIN_STACK_SIZE
	.align		4
.L_395:
        /*0894*/ 	.byte	0x04, 0x12
        /*0896*/ 	.short	(.L_397 - .L_396)
	.align		4
.L_396:
        /*0898*/ 	.word	index@(_ZN50_GLOBAL__N__f31458b2_17_RangeFactories_cu_38772b0829elementwise_kernel_with_indexIiZZZN2at6native14range_cuda_outERKN3c106ScalarES6_S6_RNS1_6TensorEENKUlvE_clEvENKUlvE6_clEvEUllE_EEvT_T0_PN15function_traitsISD_E11result_typeE)
        /*089c*/ 	.word	0x00000000


	//----- nvinfo : EIATTR_MIN_STACK_SIZE
	.align		4
.L_397:
        /*08a0*/ 	.byte	0x04, 0x12
        /*08a2*/ 	.short	(.L_399 - .L_398)
	.align		4
.L_398:
        /*08a4*/ 	.word	index@(_ZN50_GLOBAL__N__f31458b2_17_RangeFactories_cu_38772b0829elementwise_kernel_with_indexIlZZZN2at6native14range_cuda_outERKN3c106ScalarES6_S6_RNS1_6TensorEENKUlvE_clEvENKUlvE5_clEvEUllE_EEvT_T0_PN15function_traitsISD_E11result_typeE)
        /*08a8*/ 	.word	0x00000000


	//----- nvinfo : EIATTR_MIN_STACK_SIZE
	.align		4
.L_399:
        /*08ac*/ 	.byte	0x04, 0x12
        /*08ae*/ 	.short	(.L_401 - .L_400)
	.align		4
.L_400:
        /*08b0*/ 	.word	index@(_ZN50_GLOBAL__N__f31458b2_17_RangeFactories_cu_38772b0829elementwise_kernel_with_indexIiZZZN2at6native14range_cuda_outERKN3c106ScalarES6_S6_RNS1_6TensorEENKUlvE_clEvENKUlvE5_clEvEUllE_EEvT_T0_PN15function_traitsISD_E11result_typeE)
        /*08b4*/ 	.word	0x00000000


	//----- nvinfo : EIATTR_MIN_STACK_SIZE
	.align		4
.L_401:
        /*08b8*/ 	.byte	0x04, 0x12
        /*08ba*/ 	.short	(.L_403 - .L_402)
	.align		4
.L_402:
        /*08bc*/ 	.word	index@(_ZN50_GLOBAL__N__f31458b2_17_RangeFactories_cu_38772b0829elementwise_kernel_with_indexIlZZZN2at6native14range_cuda_outERKN3c106ScalarES6_S6_RNS1_6TensorEENKUlvE_clEvENKUlvE4_clEvEUllE_EEvT_T0_PN15function_traitsISD_E11result_typeE)
        /*08c0*/ 	.word	0x00000000


	//----- nvinfo : EIATTR_MIN_STACK_SIZE
	.align		4
.L_403:
        /*08c4*/ 	.byte	0x04, 0x12
        /*08c6*/ 	.short	(.L_405 - .L_404)
	.align		4
.L_404:
        /*08c8*/ 	.word	index@(_ZN50_GLOBAL__N__f31458b2_17_RangeFactories_cu_38772b0829elementwise_kernel_with_indexIiZZZN2at6native14range_cuda_outERKN3c106ScalarES6_S6_RNS1_6TensorEENKUlvE_clEvENKUlvE4_clEvEUllE_EEvT_T0_PN15function_traitsISD_E11result_typeE)
        /*08cc*/ 	.word	0x00000000


	//----- nvinfo : EIATTR_MIN_STACK_SIZE
	.align		4
.L_405:
        /*08d0*/ 	.byte	0x04, 0x12
        /*08d2*/ 	.short	(.L_407 - .L_406)
	.align		4
.L_406:
        /*08d4*/ 	.word	index@(_ZN50_GLOBAL__N__f31458b2_17_RangeFactories_cu_38772b0829elementwise_kernel_with_indexIlZZZN2at6native14range_cuda_outERKN3c106ScalarES6_S6_RNS1_6TensorEENKUlvE_clEvENKUlvE3_clEvEUllE_EEvT_T0_PN15function_traitsISD_E11result_typeE)
        /*08d8*/ 	.word	0x00000000


	//----- nvinfo : EIATTR_MIN_STACK_SIZE
	.align		4
.L_407:
        /*08dc*/ 	.byte	0x04, 0x12
        /*08de*/ 	.short	(.L_409 - .L_408)
	.align		4
.L_408:
        /*08e0*/ 	.word	index@(_ZN50_GLOBAL__N__f31458b2_17_RangeFactories_cu_38772b0829elementwise_kernel_with_indexIiZZZN2at6native14range_cuda_outERKN3c106ScalarES6_S6_RNS1_6TensorEENKUlvE_clEvENKUlvE3_clEvEUllE_EEvT_T0_PN15function_traitsISD_E11result_typeE)
        /*08e4*/ 	.word	0x00000000


	//----- nvinfo : EIATTR_MIN_STACK_SIZE
	.align		4
.L_409:
        /*08e8*/ 	.byte	0x04, 0x12
        /*08ea*/ 	.short	(.L_411 - .L_410)
	.align		4
.L_410:
        /*08ec*/ 	.word	index@(_ZN50_GLOBAL__N__f31458b2_17_RangeFactories_cu_38772b0829elementwise_kernel_with_indexIlZZZN2at6native14range_cuda_outERKN3c106ScalarES6_S6_RNS1_6TensorEENKUlvE_clEvENKUlvE2_clEvEUllE_EEvT_T0_PN15function_traitsISD_E11result_typeE)
        /*08f0*/ 	.word	0x00000000


	//----- nvinfo : EIATTR_MIN_STACK_SIZE
	.align		4
.L_411:
        /*08f4*/ 	.byte	0x04, 0x12
        /*08f6*/ 	.short	(.L_413 - .L_412)
	.align		4
.L_412:
        /*08f8*/ 	.word	index@(_ZN50_GLOBAL__N__f31458b2_17_RangeFactories_cu_38772b0829elementwise_kernel_with_indexIiZZZN2at6native14range_cuda_outERKN3c106ScalarES6_S6_RNS1_6TensorEENKUlvE_clEvENKUlvE2_clEvEUllE_EEvT_T0_PN15function_traitsISD_E11result_typeE)
        /*08fc*/ 	.word	0x00000000


	//----- nvinfo : EIATTR_MIN_STACK_SIZE
	.align		4
.L_413:
        /*0900*/ 	.byte	0x04, 0x12
        /*0902*/ 	.short	(.L_415 - .L_414)
	.align		4
.L_414:
        /*0904*/ 	.word	index@(_ZN50_GLOBAL__N__f31458b2_17_RangeFactories_cu_38772b0829elementwise_kernel_with_indexIlZZZN2at6native14range_cuda_outERKN3c106ScalarES6_S6_RNS1_6TensorEENKUlvE_clEvENKUlvE1_clEvEUllE_EEvT_T0_PN15function_traitsISD_E11result_typeE)
        /*0908*/ 	.word	0x00000000


	//----- nvinfo : EIATTR_MIN_STACK_SIZE
	.align		4
.L_415:
        /*090c*/ 	.byte	0x04, 0x12
        /*090e*/ 	.short	(.L_417 - .L_416)
	.align		4
.L_416:
        /*0910*/ 	.word	index@(_ZN50_GLOBAL__N__f31458b2_17_RangeFactories_cu_38772b0829elementwise_kernel_with_indexIiZZZN2at6native14range_cuda_outERKN3c106ScalarES6_S6_RNS1_6TensorEENKUlvE_clEvENKUlvE1_clEvEUllE_EEvT_T0_PN15function_traitsISD_E11result_typeE)
        /*0914*/ 	.word	0x00000000


	//----- nvinfo : EIATTR_MIN_STACK_SIZE
	.align		4
.L_417:
        /*0918*/ 	.byte	0x04, 0x12
        /*091a*/ 	.short	(.L_419 - .L_418)
	.align		4
.L_418:
        /*091c*/ 	.word	index@(_ZN50_GLOBAL__N__f31458b2_17_RangeFactories_cu_38772b0829elementwise_kernel_with_indexIlZZZN2at6native14range_cuda_outERKN3c106ScalarES6_S6_RNS1_6TensorEENKUlvE_clEvENKUlvE0_clEvEUllE_EEvT_T0_PN15function_traitsISD_E11result_typeE)
        /*0920*/ 	.word	0x00000000


	//----- nvinfo : EIATTR_MIN_STACK_SIZE
	.align		4
.L_419:
        /*0924*/ 	.byte	0x04, 0x12
        /*0926*/ 	.short	(.L_421 - .L_420)
	.align		4
.L_420:
        /*0928*/ 	.word	index@(_ZN50_GLOBAL__N__f31458b2_17_RangeFactories_cu_38772b0829elementwise_kernel_with_indexIiZZZN2at6native14range_cuda_outERKN3c106ScalarES6_S6_RNS1_6TensorEENKUlvE_clEvENKUlvE0_clEvEUllE_EEvT_T0_PN15function_traitsISD_E11result_typeE)
        /*092c*/ 	.word	0x00000000


	//----- nvinfo : EIATTR_MIN_STACK_SIZE
	.align		4
.L_421:
        /*0930*/ 	.byte	0x04, 0x12
        /*0932*/ 	.short	(.L_423 - .L_422)
	.align		4
.L_422:
        /*0934*/ 	.word	index@(_ZN50_GLOBAL__N__f31458b2_17_RangeFactories_cu_38772b0829elementwise_kernel_with_indexIlZZZN2at6native14range_cuda_outERKN3c106ScalarES6_S6_RNS1_6TensorEENKUlvE_clEvENKUlvE_clEvEUllE_EEvT_T0_PN15function_traitsISD_E11result_typeE)
        /*0938*/ 	.word	0x00000000


	//----- nvinfo : EIATTR_MIN_STACK_SIZE
	.align		4
.L_423:
        /*093c*/ 	.byte	0x04, 0x12
        /*093e*/ 	.short	(.L_425 - .L_424)
	.align		4
.L_424:
        /*0940*/ 	.word	index@(_ZN50_GLOBAL__N__f31458b2_17_RangeFactories_cu_38772b0829elementwise_kernel_with_indexIiZZZN2at6native14range_cuda_outERKN3c106ScalarES6_S6_RNS1_6TensorEENKUlvE_clEvENKUlvE_clEvEUllE_EEvT_T0_PN15function_traitsISD_E11result_typeE)
        /*0944*/ 	.word	0x00000000


	//----- nvinfo : EIATTR_MIN_STACK_SIZE
	.align		4
.L_425:
        /*0948*/ 	.byte	0x04, 0x12
        /*094a*/ 	.short	(.L_427 - .L_426)
	.align		4
.L_426:
        /*094c*/ 	.word	index@(_ZN50_GLOBAL__N__f31458b2_17_RangeFactories_cu_38772b0829elementwise_kernel_with_indexIlZZZN2at6native17logspace_cuda_outERKN3c106ScalarES6_ldRNS1_6TensorEENKUlvE0_clEvENKUlvE4_clEvEUllE_EEvT_T0_PN15function_traitsISD_E11result_typeE)
        /*0950*/ 	.word	0x00000000


	//----- nvinfo : EIATTR_MIN_STACK_SIZE
	.align		4
.L_427:
        /*0954*/ 	.byte	0x04, 0x12
        /*0956*/ 	.short	(.L_429 - .L_428)
	.align		4
.L_428:
        /*0958*/ 	.word	index@(_ZN50_GLOBAL__N__f31458b2_17_RangeFactories_cu_38772b0829elementwise_kernel_with_indexIiZZZN2at6native17logspace_cuda_outERKN3c106ScalarES6_ldRNS1_6TensorEENKUlvE0_clEvENKUlvE4_clEvEUllE_EEvT_T0_PN15function_traitsISD_E11result_typeE)
        /*095c*/ 	.word	0x00000000


	//----- nvinfo : EIATTR_MIN_STACK_SIZE
	.align		4
.L_429:
        /*0960*/ 	.byte	0x04, 0x12
        /*0962*/ 	.short	(.L_431 - .L_430)
	.align		4
.L_430:
        /*0964*/ 	.word	index@(_ZN50_GLOBAL__N__f31458b2_17_RangeFactories_cu_38772b0829elementwise_kernel_with_indexIlZZZN2at6native17logspace_cuda_outERKN3c106ScalarES6_ldRNS1_6TensorEENKUlvE0_clEvENKUlvE3_clEvEUllE_EEvT_T0_PN15function_traitsISD_E11result_typeE)
        /*0968*/ 	.word	0x00000000


	//----- nvinfo : EIATTR_MIN_STACK_SIZE
	.align		4
.L_431:
        /*096c*/ 	.byte	0x04, 0x12
        /*096e*/ 	.short	(.L_433 - .L_432)
	.align		4
.L_432:
        /*0970*/ 	.word	index@(_ZN50_GLOBAL__N__f31458b2_17_RangeFactories_cu_38772b0829elementwise_kernel_with_indexIiZZZN2at6native17logspace_cuda_outERKN3c106ScalarES6_ldRNS1_6TensorEENKUlvE0_clEvENKUlvE3_clEvEUllE_EEvT_T0_PN15function_traitsISD_E11result_typeE)
        /*0974*/ 	.word	0x00000000


	//----- nvinfo : EIATTR_MIN_STACK_SIZE
	.align		4
.L_433:
        /*0978*/ 	.byte	0x04, 0x12
        /*097a*/ 	.short	(.L_435 - .L_434)
	.align		4
.L_434:
        /*097c*/ 	.word	index@(_ZN50_GLOBAL__N__f31458b2_17_RangeFactories_cu_38772b0829elementwise_kernel_with_indexIlZZZN2at6native17logspace_cuda_outERKN3c106ScalarES6_ldRNS1_6TensorEENKUlvE0_clEvENKUlvE2_clEvEUllE_EEvT_T0_PN15function_traitsISD_E11result_typeE)
        /*0980*/ 	.word	0x00000000


	//----- nvinfo : EIATTR_MIN_STACK_SIZE
	.align		4
.L_435:
        /*0984*/ 	.byte	0x04, 0x12
        /*0986*/ 	.short	(.L_437 - .L_436)
	.align		4
.L_436:
        /*0988*/ 	.word	index@(_ZN50_GLOBAL__N__f31458b2_17_RangeFactories_cu_38772b0829elementwise_kernel_with_indexIiZZZN2at6native17logspace_cuda_outERKN3c106ScalarES6_ldRNS1_6TensorEENKUlvE0_clEvENKUlvE2_clEvEUllE_EEvT_T0_PN15function_traitsISD_E11result_typeE)
        /*098c*/ 	.word	0x00000000


	//----- nvinfo : EIATTR_MIN_STACK_SIZE
	.align		4
.L_437:
        /*0990*/ 	.byte	0x04, 0x12
        /*0992*/ 	.short	(.L_439 - .L_438)
	.align		4
.L_438:
        /*0994*/ 	.word	index@(_ZN50_GLOBAL__N__f31458b2_17_RangeFactories_cu_38772b0829elementwise_kernel_with_indexIlZZZN2at6native17logspace_cuda_outERKN3c106ScalarES6_ldRNS1_6TensorEENKUlvE0_clEvENKUlvE1_clEvEUllE_EEvT_T0_PN15function_traitsISD_E11result_typeE)
        /*0998*/ 	.word	0x00000028


	//----- nvinfo : EIATTR_MIN_STACK_SIZE
	.align		4
.L_439:
        /*099c*/ 	.byte	0x04, 0x12
        /*099e*/ 	.short	(.L_441 - .L_440)
	.align		4
.L_440:
        /*09a0*/ 	.word	index@(_ZN50_GLOBAL__N__f31458b2_17_RangeFactories_cu_38772b0829elementwise_kernel_with_indexIiZZZN2at6native17logspace_cuda_outERKN3c106ScalarES6_ldRNS1_6TensorEENKUlvE0_clEvENKUlvE1_clEvEUllE_EEvT_T0_PN15function_traitsISD_E11result_typeE)
        /*09a4*/ 	.word	0x00000028


	//----- nvinfo : EIATTR_MIN_STACK_SIZE
	.align		4
.L_441:
        /*09a8*/ 	.byte	0x04, 0x12
        /*09aa*/ 	.short	(.L_443 - .L_442)
	.align		4
.L_442:
        /*09ac*/ 	.word	index@(_ZN50_GLOBAL__N__f31458b2_17_RangeFactories_cu_38772b0829elementwise_kernel_with_indexIlZZZN2at6native17logspace_cuda_outERKN3c106ScalarES6_ldRNS1_6TensorEENKUlvE0_clEvENKUlvE0_clEvEUllE_EEvT_T0_PN15function_traitsISD_E11result_typeE)
        /*09b0*/ 	.word	0x00000000


	//----- nvinfo : EIATTR_MIN_STACK_SIZE
	.align		4
.L_443:
        /*09b4*/ 	.byte	0x04, 0x12
        /*09b6*/ 	.short	(.L_445 - .L_444)
	.align		4
.L_444:
        /*09b8*/ 	.word	index@(_ZN50_GLOBAL__N__f31458b2_17_RangeFactories_cu_38772b0829elementwise_kernel_with_indexIiZZZN2at6native17logspace_cuda_outERKN3c106ScalarES6_ldRNS1_6TensorEENKUlvE0_clEvENKUlvE0_clEvEUllE_EEvT_T0_PN15function_traitsISD_E11result_typeE)
        /*09bc*/ 	.word	0x00000000


	//----- nvinfo : EIATTR_MIN_STACK_SIZE
	.align		4
.L_445:
        /*09c0*/ 	.byte	0x04, 0x12
        /*09c2*/ 	.short	(.L_447 - .L_446)
	.align		4
.L_446:
        /*09c4*/ 	.word	index@(_ZN50_GLOBAL__N__f31458b2_17_RangeFactories_cu_38772b0829elementwise_kernel_with_indexIlZZZN2at6native17logspace_cuda_outERKN3c106ScalarES6_ldRNS1_6TensorEENKUlvE0_clEvENKUlvE_clEvEUllE_EEvT_T0_PN15function_traitsISD_E11result_typeE)
        /*09c8*/ 	.word	0x00000000


	//----- nvinfo : EIATTR_MIN_STACK_SIZE
	.align		4
.L_447:
        /*09cc*/ 	.byte	0x04, 0x12
        /*09ce*/ 	.short	(.L_449 - .L_448)
	.align		4
.L_448:
        /*09d0*/ 	.word	index@(_ZN50_GLOBAL__N__f31458b2_17_RangeFactories_cu_38772b0829elementwise_kernel_with_indexIiZZZN2at6native17logspace_cuda_outERKN3c106ScalarES6_ldRNS1_6TensorEENKUlvE0_clEvENKUlvE_clEvEUllE_EEvT_T0_PN15function_traitsISD_E11result_typeE)
        /*09d4*/ 	.word	0x00000000


	//----- nvinfo : EIATTR_MIN_STACK_SIZE
	.align		4
.L_449:
        /*09d8*/ 	.byte	0x04, 0x12
        /*09da*/ 	.short	(.L_451 - .L_450)
	.align		4
.L_450:
        /*09dc*/ 	.word	index@(_ZN50_GLOBAL__N__f31458b2_17_RangeFactories_cu_38772b0829elementwise_kernel_with_indexIlZZZN2at6native17logspace_cuda_outERKN3c106ScalarES6_ldRNS1_6TensorEENKUlvE_clEvENKUlvE3_clEvEUllE_EEvT_T0_PN15function_traitsISD_E11result_typeE)
        /*09e0*/ 	.word	0x00000000


	//----- nvinfo : EIATTR_MIN_STACK_SIZE
	.align		4
.L_451:
        /*09e4*/ 	.byte	0x04, 0x12
        /*09e6*/ 	.short	(.L_453 - .L_452)
	.align		4
.L_452:
        /*09e8*/ 	.word	index@(_ZN50_GLOBAL__N__f31458b2_17_RangeFactories_cu_38772b0829elementwise_kernel_with_indexIiZZZN2at6native17logspace_cuda_outERKN3c106ScalarES6_ldRNS1_6TensorEENKUlvE_clEvENKUlvE3_clEvEUllE_EEvT_T0_PN15function_traitsISD_E11result_typeE)
        /*09ec*/ 	.word	0x00000000


	//----- nvinfo : EIATTR_MIN_STACK_SIZE
	.align		4
.L_453:
        /*09f0*/ 	.byte	0x04, 0x12
        /*09f2*/ 	.short	(.L_455 - .L_454)
	.align		4
.L_454:
        /*09f4*/ 	.word	index@(_ZN50_GLOBAL__N__f31458b2_17_RangeFactories_cu_38772b0829elementwise_kernel_with_indexIlZZZN2at6native17logspace_cuda_outERKN3c106ScalarES6_ldRNS1_6TensorEENKUlvE_clEvENKUlvE2_clEvEUllE_EEvT_T0_PN15function_traitsISD_E11result_typeE)
        /*09f8*/ 	.word	0x00000000


	//----- nvinfo : EIATTR_MIN_STACK_SIZE
	.align		4
.L_455:
        /*09fc*/ 	.byte	0x04, 0x12
        /*09fe*/ 	.short	(.L_457 - .L_456)
	.align		4
.L_456:
        /*0a00*/ 	.word	index@(_ZN50_GLOBAL__N__f31458b2_17_RangeFactories_cu_38772b0829elementwise_kernel_with_indexIiZZZN2at6native17logspace_cuda_outERKN3c106ScalarES6_ldRNS1_6TensorEENKUlvE_clEvENKUlvE2_clEvEUllE_EEvT_T0_PN15function_traitsISD_E11result_typeE)
        /*0a04*/ 	.word	0x00000000


	//----- nvinfo : EIATTR_MIN_STACK_SIZE
	.align		4
.L_457:
        /*0a08*/ 	.byte	0x04, 0x12
        /*0a0a*/ 	.short	(.L_459 - .L_458)
	.align		4
.L_458:
        /*0a0c*/ 	.word	index@(_ZN50_GLOBAL__N__f31458b2_17_RangeFactories_cu_38772b0829elementwise_kernel_with_indexIlZZZN2at6native17logspace_cuda_outERKN3c106ScalarES6_ldRNS1_6TensorEENKUlvE_clEvENKUlvE1_clEvEUllE_EEvT_T0_PN15function_traitsISD_E11result_typeE)
        /*0a10*/ 	.word	0x00000000


	//----- nvinfo : EIATTR_MIN_STACK_SIZE
	.align		4
.L_459:
        /*0a14*/ 	.byte	0x04, 0x12
        /*0a16*/ 	.short	(.L_461 - .L_460)
	.align		4
.L_460:
        /*0a18*/ 	.word	index@(_ZN50_GLOBAL__N__f31458b2_17_RangeFactories_cu_38772b0829elementwise_kernel_with_indexIiZZZN2at6native17logspace_cuda_outERKN3c106ScalarES6_ldRNS1_6TensorEENKUlvE_clEvENKUlvE1_clEvEUllE_EEvT_T0_PN15function_traitsISD_E11result_typeE)
        /*0a1c*/ 	.word	0x00000000


	//----- nvinfo : EIATTR_MIN_STACK_SIZE
	.align		4
.L_461:
        /*0a20*/ 	.byte	0x04, 0x12
        /*0a22*/ 	.short	(.L_463 - .L_462)
	.align		4
.L_462:
        /*0a24*/ 	.word	index@(_ZN50_GLOBAL__N__f31458b2_17_RangeFactories_cu_38772b0829elementwise_kernel_with_indexIlZZZN2at6native17logspace_cuda_outERKN3c106ScalarES6_ldRNS1_6TensorEENKUlvE_clEvENKUlvE0_clEvEUllE_EEvT_T0_PN15function_traitsISD_E11result_typeE)
        /*0a28*/ 	.word	0x00000000


	//----- nvinfo : EIATTR_MIN_STACK_SIZE
	.align		4
.L_463:
        /*0a2c*/ 	.byte	0x04, 0x12
        /*0a2e*/ 	.short	(.L_465 - .L_464)
	.align		4
.L_464:
        /*0a30*/ 	.word	index@(_ZN50_GLOBAL__N__f31458b2_17_RangeFactories_cu_38772b0829elementwise_kernel_with_indexIiZZZN2at6native17logspace_cuda_outERKN3c106ScalarES6_ldRNS1_6TensorEENKUlvE_clEvENKUlvE0_clEvEUllE_EEvT_T0_PN15function_traitsISD_E11result_typeE)
        /*0a34*/ 	.word	0x00000000


	//----- nvinfo : EIATTR_MIN_STACK_SIZE
	.align		4
.L_465:
        /*0a38*/ 	.byte	0x04, 0x12
        /*0a3a*/ 	.short	(.L_467 - .L_466)
	.align		4
.L_466:
        /*0a3c*/ 	.word	index@(_ZN50_GLOBAL__N__f31458b2_17_RangeFactories_cu_38772b0829elementwise_kernel_with_indexIlZZZN2at6native17logspace_cuda_outERKN3c106ScalarES6_ldRNS1_6TensorEENKUlvE_clEvENKUlvE_clEvEUllE_EEvT_T0_PN15function_traitsISD_E11result_typeE)
        /*0a40*/ 	.word	0x00000000


	//----- nvinfo : EIATTR_MIN_STACK_SIZE
	.align		4
.L_467:
        /*0a44*/ 	.byte	0x04, 0x12
        /*0a46*/ 	.short	(.L_469 - .L_468)
	.align		4
.L_468:
        /*0a48*/ 	.word	index@(_ZN50_GLOBAL__N__f31458b2_17_RangeFactories_cu_38772b0829elementwise_kernel_with_indexIiZZZN2at6native17logspace_cuda_outERKN3c106ScalarES6_ldRNS1_6TensorEENKUlvE_clEvENKUlvE_clEvEUllE_EEvT_T0_PN15function_traitsISD_E11result_typeE)
        /*0a4c*/ 	.word	0x00000000


	//----- nvinfo : EIATTR_MIN_STACK_SIZE
	.align		4
.L_469:
        /*0a50*/ 	.byte	0x04, 0x12
        /*0a52*/ 	.short	(.L_471 - .L_470)
	.align		4
.L_470:
        /*0a54*/ 	.word	index@(_ZN50_GLOBAL__N__f31458b2_17_RangeFactories_cu_38772b0829elementwise_kernel_with_indexIlZZZN2at6native17linspace_cuda_outERKN3c106ScalarES6_lRNS1_6TensorEENKUlvE0_clEvENKUlvE4_clEvEUllE_EEvT_T0_PN15function_traitsISD_E11result_typeE)
        /*0a58*/ 	.word	0x00000000


	//----- nvinfo : EIATTR_MIN_STACK_SIZE
	.align		4
.L_471:
        /*0a5c*/ 	.byte	0x04, 0x12
        /*0a5e*/ 	.short	(.L_473 - .L_472)
	.align		4
.L_472:
        /*0a60*/ 	.word	index@(_ZN50_GLOBAL__N__f31458b2_17_RangeFactories_cu_38772b0829elementwise_kernel_with_indexIiZZZN2at6native17linspace_cuda_outERKN3c106ScalarES6_lRNS1_6TensorEENKUlvE0_clEvENKUlvE4_clEvEUllE_EEvT_T0_PN15function_traitsISD_E11result_typeE)
        /*0a64*/ 	.word	0x00000000


	//----- nvinfo : EIATTR_MIN_STACK_SIZE
	.align		4
.L_473:
        /*0a68*/ 	.byte	0x04, 0x12
        /*0a6a*/ 	.short	(.L_475 - .L_474)
	.align		4
.L_474:
        /*0a6c*/ 	.word	index@(_ZN50_GLOBAL__N__f31458b2_17_RangeFactories_cu_38772b0829elementwise_kernel_with_indexIlZZZN2at6native17linspace_cuda_outERKN3c106ScalarES6_lRNS1_6TensorEENKUlvE0_clEvENKUlvE3_clEvEUllE_EEvT_T0_PN15function_traitsISD_E11result_typeE)
        /*0a70*/ 	.word	0x00000000


	//----- nvinfo : EIATTR_MIN_STACK_SIZE
	.align		4
.L_475:
        /*0a74*/ 	.byte	0x04, 0x12
        /*0a76*/ 	.short	(.L_477 - .L_476)
	.align		4
.L_476:
        /*0a78*/ 	.word	index@(_ZN50_GLOBAL__N__f31458b2_17_RangeFactories_cu_38772b0829elementwise_kernel_with_indexIiZZZN2at6native17linspace_cuda_outERKN3c106ScalarES6_lRNS1_6TensorEENKUlvE0_clEvENKUlvE3_clEvEUllE_EEvT_T0_PN15function_traitsISD_E11result_typeE)
        /*0a7c*/ 	.word	0x00000000


	//----- nvinfo : EIATTR_MIN_STACK_SIZE
	.align		4
.L_477:
        /*0a80*/ 	.byte	0x04, 0x12
        /*0a82*/ 	.short	(.L_479 - .L_478)
	.align		4
.L_478:
        /*0a84*/ 	.word	index@(_ZN50_GLOBAL__N__f31458b2_17_RangeFactories_cu_38772b0829elementwise_kernel_with_indexIlZZZN2at6native17linspace_cuda_outERKN3c106ScalarES6_lRNS1_6TensorEENKUlvE0_clEvENKUlvE2_clEvEUllE_EEvT_T0_PN15function_traitsISD_E11result_typeE)
        /*0a88*/ 	.word	0x00000000


	//----- nvinfo : EIATTR_MIN_STACK_SIZE
	.align		4
.L_479:
        /*0a8c*/ 	.byte	0x04, 0x12
        /*0a8e*/ 	.short	(.L_481 - .L_480)
	.align		4
.L_480:
        /*0a90*/ 	.word	index@(_ZN50_GLOBAL__N__f31458b2_17_RangeFactories_cu_38772b0829elementwise_kernel_with_indexIiZZZN2at6native17linspace_cuda_outERKN3c106ScalarES6_lRNS1_6TensorEENKUlvE0_clEvENKUlvE2_clEvEUllE_EEvT_T0_PN15function_traitsISD_E11result_typeE)
        /*0a94*/ 	.word	0x00000000


	//----- nvinfo : EIATTR_MIN_STACK_SIZE
	.align		4
.L_481:
        /*0a98*/ 	.byte	0x04, 0x12
        /*0a9a*/ 	.short	(.L_483 - .L_482)
	.align		4
.L_482:
        /*0a9c*/ 	.word	index@(_ZN50_GLOBAL__N__f31458b2_17_RangeFactories_cu_38772b0829elementwise_kernel_with_indexIlZZZN2at6native17linspace_cuda_outERKN3c106ScalarES6_lRNS1_6TensorEENKUlvE0_clEvENKUlvE1_clEvEUllE_EEvT_T0_PN15function_traitsISD_E11result_typeE)
        /*0aa0*/ 	.word	0x00000000


	//----- nvinfo : EIATTR_MIN_STACK_SIZE
	.align		4
.L_483:
        /*0aa4*/ 	.byte	0x04, 0x12
        /*0aa6*/ 	.short	(.L_485 - .L_484)
	.align		4
.L_484:
        /*0aa8*/ 	.word	index@(_ZN50_GLOBAL__N__f31458b2_17_RangeFactories_cu_38772b0829elementwise_kernel_with_indexIiZZZN2at6native17linspace_cuda_outERKN3c106ScalarES6_lRNS1_6TensorEENKUlvE0_clEvENKUlvE1_clEvEUllE_EEvT_T0_PN15function_traitsISD_E11result_typeE)
        /*0aac*/ 	.word	0x00000000


	//----- nvinfo : EIATTR_MIN_STACK_SIZE
	.align		4
.L_485:
        /*0ab0*/ 	.byte	0x04, 0x12
        /*0ab2*/ 	.short	(.L_487 - .L_486)
	.align		4
.L_486:
        /*0ab4*/ 	.word	index@(_ZN50_GLOBAL__N__f31458b2_17_RangeFactories_cu_38772b0829elementwise_kernel_with_indexIlZZZN2at6native17linspace_cuda_outERKN3c106ScalarES6_lRNS1_6TensorEENKUlvE0_clEvENKUlvE0_clEvEUllE_EEvT_T0_PN15function_traitsISD_E11result_typeE)
        /*0ab8*/ 	.word	0x00000000


	//----- nvinfo : EIATTR_MIN_STACK_SIZE
	.align		4
.L_487:
        /*0abc*/ 	.byte	0x04, 0x12
        /*0abe*/ 	.short	(.L_489 - .L_488)
	.align		4
.L_488:
        /*0ac0*/ 	.word	index@(_ZN50_GLOBAL__N__f31458b2_17_RangeFactories_cu_38772b0829elementwise_kernel_with_indexIiZZZN2at6native17linspace_cuda_outERKN3c106ScalarES6_lRNS1_6TensorEENKUlvE0_clEvENKUlvE0_clEvEUllE_EEvT_T0_PN15function_traitsISD_E11result_typeE)
        /*0ac4*/ 	.word	0x00000000


	//----- nvinfo : EIATTR_MIN_STACK_SIZE
	.align		4
.L_489:
        /*0ac8*/ 	.byte	0x04, 0x12
        /*0aca*/ 	.short	(.L_491 - .L_490)
	.align		4
.L_490:
        /*0acc*/ 	.word	index@(_ZN50_GLOBAL__N__f31458b2_17_RangeFactories_cu_38772b0829elementwise_kernel_with_indexIlZZZN2at6native17linspace_cuda_outERKN3c106ScalarES6_lRNS1_6TensorEENKUlvE0_clEvENKUlvE_clEvEUllE_EEvT_T0_PN15function_traitsISD_E11result_typeE)
        /*0ad0*/ 	.word	0x00000000


	//----- nvinfo : EIATTR_MIN_STACK_SIZE
	.align		4
.L_491:
        /*0ad4*/ 	.byte	0x04, 0x12
        /*0ad6*/ 	.short	(.L_493 - .L_492)
	.align		4
.L_492:
        /*0ad8*/ 	.word	index@(_ZN50_GLOBAL__N__f31458b2_17_RangeFactories_cu_38772b0829elementwise_kernel_with_indexIiZZZN2at6native17linspace_cuda_outERKN3c106ScalarES6_lRNS1_6TensorEENKUlvE0_clEvENKUlvE_clEvEUllE_EEvT_T0_PN15function_traitsISD_E11result_typeE)
        /*0adc*/ 	.word	0x00000000


	//----- nvinfo : EIATTR_MIN_STACK_SIZE
	.align		4
.L_493:
        /*0ae0*/ 	.byte	0x04, 0x12
        /*0ae2*/ 	.short	(.L_495 - .L_494)
	.align		4
.L_494:
        /*0ae4*/ 	.word	index@(_ZN50_GLOBAL__N__f31458b2_17_RangeFactories_cu_38772b0829elementwise_kernel_with_indexIlZZZN2at6native17linspace_cuda_outERKN3c106ScalarES6_lRNS1_6TensorEENKUlvE_clEvENKUlvE3_clEvEUllE_EEvT_T0_PN15function_traitsISD_E11result_typeE)
        /*0ae8*/ 	.word	0x00000000


	//----- nvinfo : EIATTR_MIN_STACK_SIZE
	.align		4
.L_495:
        /*0aec*/ 	.byte	0x04, 0x12
        /*0aee*/ 	.short	(.L_497 - .L_496)
	.align		4
.L_496:
        /*0af0*/ 	.word	index@(_ZN50_GLOBAL__N__f31458b2_17_RangeFactories_cu_38772b0829elementwise_kernel_with_indexIiZZZN2at6native17linspace_cuda_outERKN3c106ScalarES6_lRNS1_6TensorEENKUlvE_clEvENKUlvE3_clEvEUllE_EEvT_T0_PN15function_traitsISD_E11result_typeE)
        /*0af4*/ 	.word	0x00000000


	//----- nvinfo : EIATTR_MIN_STACK_SIZE
	.align		4
.L_497:
        /*0af8*/ 	.byte	0x04, 0x12
        /*0afa*/ 	.short	(.L_499 - .L_498)
	.align		4
.L_498:
        /*0afc*/ 	.word	index@(_ZN50_GLOBAL__N__f31458b2_17_RangeFactories_cu_38772b0829elementwise_kernel_with_indexIlZZZN2at6native17linspace_cuda_outERKN3c106ScalarES6_lRNS1_6TensorEENKUlvE_clEvENKUlvE2_clEvEUllE_EEvT_T0_PN15function_traitsISD_E11result_typeE)
        /*0b00*/ 	.word	0x00000000


	//----- nvinfo : EIATTR_MIN_STACK_SIZE
	.align		4
.L_499:
        /*0b04*/ 	.byte	0x04, 0x12
        /*0b06*/ 	.short	(.L_501 - .L_500)
	.align		4
.L_500:
        /*0b08*/ 	.word	index@(_ZN50_GLOBAL__N__f31458b2_17_RangeFactories_cu_38772b0829elementwise_kernel_with_indexIiZZZN2at6native17linspace_cuda_outERKN3c106ScalarES6_lRNS1_6TensorEENKUlvE_clEvENKUlvE2_clEvEUllE_EEvT_T0_PN15function_traitsISD_E11result_typeE)
        /*0b0c*/ 	.word	0x00000000


	//----- nvinfo : EIATTR_MIN_STACK_SIZE
	.align		4
.L_501:
        /*0b10*/ 	.byte	0x04, 0x12
        /*0b12*/ 	.short	(.L_503 - .L_502)
	.align		4
.L_502:
        /*0b14*/ 	.word	index@(_ZN50_GLOBAL__N__f31458b2_17_RangeFactories_cu_38772b0829elementwise_kernel_with_indexIlZZZN2at6native17linspace_cuda_outERKN3c106ScalarES6_lRNS1_6TensorEENKUlvE_clEvENKUlvE1_clEvEUllE_EEvT_T0_PN15function_traitsISD_E11result_typeE)
        /*0b18*/ 	.word	0x00000000


	//----- nvinfo : EIATTR_MIN_STACK_SIZE
	.align		4
.L_503:
        /*0b1c*/ 	.byte	0x04, 0x12
        /*0b1e*/ 	.short	(.L_505 - .L_504)
	.align		4
.L_504:
        /*0b20*/ 	.word	index@(_ZN50_GLOBAL__N__f31458b2_17_RangeFactories_cu_38772b0829elementwise_kernel_with_indexIiZZZN2at6native17linspace_cuda_outERKN3c106ScalarES6_lRNS1_6TensorEENKUlvE_clEvENKUlvE1_clEvEUllE_EEvT_T0_PN15function_traitsISD_E11result_typeE)
        /*0b24*/ 	.word	0x00000000


	//----- nvinfo : EIATTR_MIN_STACK_SIZE
	.align		4
.L_505:
        /*0b28*/ 	.byte	0x04, 0x12
        /*0b2a*/ 	.short	(.L_507 - .L_506)
	.align		4
.L_506:
        /*0b2c*/ 	.word	index@(_ZN50_GLOBAL__N__f31458b2_17_RangeFactories_cu_38772b0829elementwise_kernel_with_indexIlZZZN2at6native17linspace_cuda_outERKN3c106ScalarES6_lRNS1_6TensorEENKUlvE_clEvENKUlvE0_clEvEUllE_EEvT_T0_PN15function_traitsISD_E11result_typeE)
        /*0b30*/ 	.word	0x00000000


	//----- nvinfo : EIATTR_MIN_STACK_SIZE
	.align		4
.L_507:
        /*0b34*/ 	.byte	0x04, 0x12
        /*0b36*/ 	.short	(.L_509 - .L_508)
	.align		4
.L_508:
        /*0b38*/ 	.word	index@(_ZN50_GLOBAL__N__f31458b2_17_RangeFactories_cu_38772b0829elementwise_kernel_with_indexIiZZZN2at6native17linspace_cuda_outERKN3c106ScalarES6_lRNS1_6TensorEENKUlvE_clEvENKUlvE0_clEvEUllE_EEvT_T0_PN15function_traitsISD_E11result_typeE)
        /*0b3c*/ 	.word	0x00000000


	//----- nvinfo : EIATTR_MIN_STACK_SIZE
	.align		4
.L_509:
        /*0b40*/ 	.byte	0x04, 0x12
        /*0b42*/ 	.short	(.L_511 - .L_510)
	.align		4
.L_510:
        /*0b44*/ 	.word	index@(_ZN50_GLOBAL__N__f31458b2_17_RangeFactories_cu_38772b0829elementwise_kernel_with_indexIlZZZN2at6native17linspace_cuda_outERKN3c106ScalarES6_lRNS1_6TensorEENKUlvE_clEvENKUlvE_clEvEUllE_EEvT_T0_PN15function_traitsISD_E11result_typeE)
        /*0b48*/ 	.word	0x00000000


	//----- nvinfo : EIATTR_MIN_STACK_SIZE
	.align		4
.L_511:
        /*0b4c*/ 	.byte	0x04, 0x12
        /*0b4e*/ 	.short	(.L_513 - .L_512)
	.align		4
.L_512:
        /*0b50*/ 	.word	index@(_ZN50_GLOBAL__N__f31458b2_17_RangeFactories_cu_38772b0829elementwise_kernel_with_indexIiZZZN2at6native17linspace_cuda_outERKN3c106ScalarES6_lRNS1_6TensorEENKUlvE_clEvENKUlvE_clEvEUllE_EEvT_T0_PN15function_traitsISD_E11result_typeE)
        /*0b54*/ 	.word	0x00000000
.L_513:


//--------------------- .nv.compat                --------------------------
	.section	.nv.compat,"",@"SHT_CUDA_COMPAT_INFO"
	.align	4
        /*0000*/ 	.byte	0x02, 0x09, 0x01, 0x00, 0x02, 0x02, 0x01, 0x00, 0x02, 0x05, 0x05, 0x00, 0x03, 0x07, 0x01, 0x01
        /*0010*/ 	.byte	0x02, 0x03, 0x00, 0x00, 0x02, 0x06, 0x01, 0x00, 0x04, 0x0b, 0x08, 0x00, 0x01, 0x00, 0x00, 0x00
        /*0020*/ 	.byte	0x00, 0x00, 0x00, 0x00


//--------------------- .nv.info._ZN50_GLOBAL__N__f31458b2_17_RangeFactories_cu_38772b0829elementwise_kernel_with_indexIlZZZN2at6native15arange_cuda_outERKN3c106ScalarES6_S6_RNS1_6TensorEENKUlvE_clEvENKUlvE7_clEvEUllE_EEvT_T0_PN15function_traitsISD_E11result_typeE --------------------------
	.section	.nv.info._ZN50_GLOBAL__N__f31458b2_17_RangeFactories_cu_38772b0829elementwise_kernel_with_indexIlZZZN2at6native15arange_cuda_outERKN3c106ScalarES6_S6_RNS1_6TensorEENKUlvE_clEvENKUlvE7_clEvEUllE_EEvT_T0_PN15function_traitsISD_E11result_typeE,"",@"SHT_CUDA_INFO"
	.sectionflags	@""
	.align	4


	//----- nvinfo : EIATTR_CUDA_API_VERSION
	.align		4
        /*0000*/ 	.byte	0x04, 0x37
        /*0002*/ 	.short	(.L_515 - .L_514)
.L_514:
        /*0004*/ 	.word	0x00000082


	//----- nvinfo : EIATTR_KPARAM_INFO
	.align		4
.L_515:
        /*0008*/ 	.byte	0x04, 0x17
        /*000a*/ 	.short	(.L_517 - .L_516)
.L_516:
        /*000c*/ 	.word	0x00000000
        /*0010*/ 	.short	0x0002
        /*0012*/ 	.short	0x0018
        /*0014*/ 	.byte	0x00, 0xf5, 0x21, 0x00


	//----- nvinfo : EIATTR_KPARAM_INFO
	.align		4
.L_517:
        /*0018*/ 	.byte	0x04, 0x17
        /*001a*/ 	.short	(.L_519 - .L_518)
.L_518:
        /*001c*/ 	.word	0x00000000
        /*0020*/ 	.short	0x0001
        /*0022*/ 	.short	0x0008
        /*0024*/ 	.byte	0x00, 0xf0, 0x41, 0x00


	//----- nvinfo : EIATTR_KPARAM_INFO
	.align		4
.L_519:
        /*0028*/ 	.byte	0x04, 0x17
        /*002a*/ 	.short	(.L_521 - .L_520)
.L_520:
        /*002c*/ 	.word	0x00000000
        /*0030*/ 	.short	0x0000
        /*0032*/ 	.short	0x0000
        /*0034*/ 	.byte	0x00, 0xf0, 0x21, 0x00


	//----- nvinfo : EIATTR_SPARSE_MMA_MASK
	.align		4
.L_521:
        /*0038*/ 	.byte	0x03, 0x50
        /*003a*/ 	.short	0x0000


	//----- nvinfo : EIATTR_MAXREG_COUNT
	.align		4
        /*003c*/ 	.byte	0x03, 0x1b
        /*003e*/ 	.short	0x00ff


	//----- nvinfo : EIATTR_MERCURY_ISA_VERSION
	.align		4
        /*0040*/ 	.byte	0x03, 0x5f
        /*0042*/ 	.short	0x0101


	//----- nvinfo : EIATTR_VRC_CTA_INIT_COUNT
	.align		4
        /*0044*/ 	.byte	0x02, 0x4a
	.zero		1
	.zero		1


	//----- nvinfo : EIATTR_EXIT_INSTR_OFFSETS
	.align		4
        /*0048*/ 	.byte	0x04, 0x1c
        /*004a*/ 	.short	(.L_523 - .L_522)


	//   ....[0]....
.L_522:
        /*004c*/ 	.word	0x00000080


	//   ....[1]....
        /*0050*/ 	.word	0x00000120


	//----- nvinfo : EIATTR_MAX_THREADS
	.align		4
.L_523:
        /*0054*/ 	.byte	0x04, 0x05
        /*0056*/ 	.short	(.L_525 - .L_524)
.L_524:
        /*0058*/ 	.word	0x00000040
        /*005c*/ 	.word	0x00000001
        /*0060*/ 	.word	0x00000001


	//----- nvinfo : EIATTR_CBANK_PARAM_SIZE
	.align		4
.L_525:
        /*0064*/ 	.byte	0x03, 0x19
        /*0066*/ 	.short	0x0020


	//----- nvinfo : EIATTR_PARAM_CBANK
	.align		4
        /*0068*/ 	.byte	0x04, 0x0a
        /*006a*/ 	.short	(.L_527 - .L_526)
	.align		4
.L_526:
        /*006c*/ 	.word	index@(.nv.constant0._ZN50_GLOBAL__N__f31458b2_17_RangeFactories_cu_38772b0829elementwise_kernel_with_indexIlZZZN2at6native15arange_cuda_outERKN3c106ScalarES6_S6_RNS1_6TensorEENKUlvE_clEvENKUlvE7_clEvEUllE_EEvT_T0_PN15function_traitsISD_E11result_typeE)
        /*0070*/ 	.short	0x0380
        /*0072*/ 	.short	0x0020


	//----- nvinfo : EIATTR_SW_WAR
	.align		4
.L_527:
        /*0074*/ 	.byte	0x04, 0x36
        /*0076*/ 	.short	(.L_529 - .L_528)
.L_528:
        /*0078*/ 	.word	0x00000008
.L_529:


//--------------------- .nv.info._ZN50_GLOBAL__N__f31458b2_17_RangeFactories_cu_38772b0829elementwise_kernel_with_indexIiZZZN2at6native15arange_cuda_outERKN3c106ScalarES6_S6_RNS1_6TensorEENKUlvE_clEvENKUlvE7_clEvEUllE_EEvT_T0_PN15function_traitsISD_E11result_typeE --------------------------
	.section	.nv.info._ZN50_GLOBAL__N__f31458b2_17_RangeFactories_cu_38772b0829elementwise_kernel_with_indexIiZZZN2at6native15arange_cuda_outERKN3c106ScalarES6_S6_RNS1_6TensorEENKUlvE_clEvENKUlvE7_clEvEUllE_EEvT_T0_PN15function_traitsISD_E11result_typeE,"",@"SHT_CUDA_INFO"
	.sectionflags	@""
	.align	4


	//----- nvinfo : EIATTR_CUDA_API_VERSION
	.align		4
        /*0000*/ 	.byte	0x04, 0x37
        /*0002*/ 	.short	(.L_531 - .L_530)
.L_530:
        /*0004*/ 	.word	0x00000082


	//----- nvinfo : EIATTR_KPARAM_INFO
	.align		4
.L_531:
        /*0008*/ 	.byte	0x04, 0x17
        /*000a*/ 	.short	(.L_533 - .L_532)
.L_532:
        /*000c*/ 	.word	0x00000000
        /*0010*/ 	.short	0x0002
        /*0012*/ 	.short	0x0018
        /*0014*/ 	.byte	0x00, 0xf5, 0x21, 0x00


	//----- nvinfo : EIATTR_KPARAM_INFO
	.align		4
.L_533:
        /*0018*/ 	.byte	0x04, 0x17
        /*001a*/ 	.short	(.L_535 - .L_534)
.L_534:
        /*001c*/ 	.word	0x00000000
        /*0020*/ 	.short	0x0001
        /*0022*/ 	.short	0x0008
        /*0024*/ 	.byte	0x00, 0xf0, 0x41, 0x00


	//----- nvinfo : EIATTR_KPARAM_INFO
	.align		4
.L_535:
        /*0028*/ 	.byte	0x04, 0x17
        /*002a*/ 	.short	(.L_537 - .L_536)
.L_536:
        /*002c*/ 	.word	0x00000000
        /*0030*/ 	.short	0x0000
        /*0032*/ 	.short	0x0000
        /*0034*/ 	.byte	0x00, 0xf0, 0x11, 0x00


	//----- nvinfo : EIATTR_SPARSE_MMA_MASK
	.align		4
.L_537:
        /*0038*/ 	.byte	0x03, 0x50
        /*003a*/ 	.short	0x0000


	//----- nvinfo : EIATTR_MAXREG_COUNT
	.align		4
        /*003c*/ 	.byte	0x03, 0x1b
        /*003e*/ 	.short	0x00ff


	//----- nvinfo : EIATTR_MERCURY_ISA_VERSION
	.align		4
        /*0040*/ 	.byte	0x03, 0x5f
        /*0042*/ 	.short	0x0101


	//----- nvinfo : EIATTR_VRC_CTA_INIT_COUNT
	.align		4
        /*0044*/ 	.byte	0x02, 0x4a
	.zero		1
	.zero		1


	//----- nvinfo : EIATTR_EXIT_INSTR_OFFSETS
	.align		4
        /*0048*/ 	.byte	0x04, 0x1c
        /*004a*/ 	.short	(.L_539 - .L_538)


	//   ....[0]....
.L_538:
        /*004c*/ 	.word	0x00000070


	//   ....[1]....
        /*0050*/ 	.word	0x00000100


	//----- nvinfo : EIATTR_MAX_THREADS
	.align		4
.L_539:
        /*0054*/ 	.byte	0x04, 0x05
        /*0056*/ 	.short	(.L_541 - .L_540)
.L_540:
        /*0058*/ 	.word	0x00000040
        /*005c*/ 	.word	0x00000001
        /*0060*/ 	.word	0x00000001


	//----- nvinfo : EIATTR_CBANK_PARAM_SIZE
	.align		4
.L_541:
        /*0064*/ 	.byte	0x03, 0x19
        /*0066*/ 	.short	0x0020


	//----- nvinfo : EIATTR_PARAM_CBANK
	.align		4
        /*0068*/ 	.byte	0x04, 0x0a
        /*006a*/ 	.short	(.L_543 - .L_542)
	.align		4
.L_542:
        /*006c*/ 	.word	index@(.nv.constant0._ZN50_GLOBAL__N__f31458b2_17_RangeFactories_cu_38772b0829elementwise_kernel_with_indexIiZZZN2at6native15arange_cuda_outERKN3c106ScalarES6_S6_RNS1_6TensorEENKUlvE_clEvENKUlvE7_clEvEUllE_EEvT_T0_PN15function_traitsISD_E11result_typeE)
        /*0070*/ 	.short	0x0380
        /*0072*/ 	.short	0x0020


	//----- nvinfo : EIATTR_SW_WAR
	.align		4
.L_543:
        /*0074*/ 	.byte	0x04, 0x36
        /*0076*/ 	.short	(.L_545 - .L_544)
.L_544:
        /*0078*/ 	.word	0x00000008
.L_545:


//--------------------- .nv.info._ZN50_GLOBAL__N__f31458b2_17_RangeFactories_cu_38772b0829elementwise_kernel_with_indexIlZZZN2at6native15arange_cuda_outERKN3c106ScalarES6_S6_RNS1_6TensorEENKUlvE_clEvENKUlvE6_clEvEUllE_EEvT_T0_PN15function_traitsISD_E11result_typeE --------------------------
	.section	.nv.info._ZN50_GLOBAL__N__f31458b2_17_RangeFactories_cu_38772b0829elementwise_kernel_with_indexIlZZZN2at6native15arange_cuda_outERKN3c106ScalarES6_S6_RNS1_6TensorEENKUlvE_clEvENKUlvE6_clEvEUllE_EEvT_T0_PN15function_traitsISD_E11result_typeE,"",@"SHT_CUDA_INFO"
	.sectionflags	@""
	.align	4


	//----- nvinfo : EIATTR_CUDA_API_VERSION
	.align		4
        /*0000*/ 	.byte	0x04, 0x37
        /*0002*/ 	.short	(.L_547 - .L_546)
.L_546:
        /*0004*/ 	.word	0x00000082


	//----- nvinfo : EIATTR_KPARAM_INFO
	.align		4
.L_547:
        /*0008*/ 	.byte	0x04, 0x17
        /*000a*/ 	.short	(.L_549 - .L_548)
.L_548:
        /*000c*/ 	.word	0x00000000
        /*0010*/ 	.short	0x0002
        /*0012*/ 	.short	0x0018
        /*0014*/ 	.byte	0x00, 0xf5, 0x21, 0x00


	//----- nvinfo : EIATTR_KPARAM_INFO
	.align		4
.L_549:
        /*0018*/ 	.byte	0x04, 0x17
        /*001a*/ 	.short	(.L_551 - .L_550)
.L_550:
        /*001c*/ 	.word	0x00000000
        /*0020*/ 	.short	0x0001
        /*0022*/ 	.short	0x0008
        /*0024*/ 	.byte	0x00, 0xf0, 0x41, 0x00


	//----- nvinfo : EIATTR_KPARAM_INFO
	.align		4
.L_551:
        /*0028*/ 	.byte	0x04, 0x17
        /*002a*/ 	.short	(.L_553 - .L_552)
.L_552:
        /*002c*/ 	.word	0x00000000
        /*0030*/ 	.short	0x0000
        /*0032*/ 	.short	0x0000
        /*0034*/ 	.byte	0x00, 0xf0, 0x21, 0x00


	//----- nvinfo : EIATTR_SPARSE_MMA_MASK
	.align		4
.L_553:
        /*0038*/ 	.byte	0x03, 0x50
        /*003a*/ 	.short	0x0000


	//----- nvinfo : EIATTR_MAXREG_COUNT
	.align		4
        /*003c*/ 	.byte	0x03, 0x1b
        /*003e*/ 	.short	0x00ff


	//----- nvinfo : EIATTR_MERCURY_ISA_VERSION
	.align		4
        /*0040*/ 	.byte	0x03, 0x5f
        /*0042*/ 	.short	0x0101


	//----- nvinfo : EIATTR_VRC_CTA_INIT_COUNT
	.align		4
        /*0044*/ 	.byte	0x02, 0x4a
	.zero		1
	.zero		1


	//----- nvinfo : EIATTR_EXIT_INSTR_OFFSETS
	.align		4
        /*0048*/ 	.byte	0x04, 0x1c
        /*004a*/ 	.short	(.L_555 - .L_554)


	//   ....[0]....
.L_554:
        /*004c*/ 	.word	0x00000080


	//   ....[1]....
        /*0050*/ 	.word	0x00000120


	//----- nvinfo : EIATTR_MAX_THREADS
	.align		4
.L_555:
        /*0054*/ 	.byte	0x04, 0x05
        /*0056*/ 	.short	(.L_557 - .L_556)
.L_556:
        /*0058*/ 	.word	0x00000040
        /*005c*/ 	.word	0x00000001
        /*0060*/ 	.word	0x00000001


	//----- nvinfo : EIATTR_CBANK_PARAM_SIZE
	.align		4
.L_557:
        /*0064*/ 	.byte	0x03, 0x19
        /*0066*/ 	.short	0x0020


	//----- nvinfo : EIATTR_PARAM_CBANK
	.align		4
        /*0068*/ 	.byte	0x04, 0x0a
        /*006a*/ 	.short	(.L_559 - .L_558)
	.align		4
.L_558:
        /*006c*/ 	.word	index@(.nv.constant0._ZN50_GLOBAL__N__f31458b2_17_RangeFactories_cu_38772b0829elementwise_kernel_with_indexIlZZZN2at6native15arange_cuda_outERKN3c106ScalarES6_S6_RNS1_6TensorEENKUlvE_clEvENKUlvE6_clEvEUllE_EEvT_T0_PN15function_traitsISD_E11result_typeE)
        /*0070*/ 	.short	0x0380
        /*0072*/ 	.short	0x0020


	//----- nvinfo : EIATTR_SW_WAR
	.align		4
.L_559:
        /*0074*/ 	.byte	0x04, 0x36
        /*0076*/ 	.short	(.L_561 - .L_560)
.L_560:
        /*0078*/ 	.word	0x00000008
.L_561:


//--------------------- .nv.info._ZN50_GLOBAL__N__f31458b2_17_RangeFactories_cu_38772b0829elementwise_kernel_with_indexIiZZZN2at6native15arange_cuda_outERKN3c106ScalarES6_S6_RNS1_6TensorEENKUlvE_clEvENKUlvE6_clEvEUllE_EEvT_T0_PN15function_traitsISD_E11result_typeE --------------------------
	.section	.nv.info._ZN50_GLOBAL__N__f31458b2_17_RangeFactories_cu_38772b0829elementwise_kernel_with_indexIiZZZN2at6native15arange_cuda_outERKN3c106ScalarES6_S6_RNS1_6TensorEENKUlvE_clEvENKUlvE6_clEvEUllE_EEvT_T0_PN15function_traitsISD_E11result_typeE,"",@"SHT_CUDA_INFO"
	.sectionflags	@""
	.align	4


	//----- nvinfo : EIATTR_CUDA_API_VERSION
	.align		4
        /*0000*/ 	.byte	0x04, 0x37
        /*0002*/ 	.short	(.L_563 - .L_562)
.L_562:
        /*0004*/ 	.word	0x00000082


	//----- nvinfo : EIATTR_KPARAM_INFO
	.align		4
.L_563:
        /*0008*/ 	.byte	0x04, 0x17
        /*000a*/ 	.short	(.L_565 - .L_564)
.L_564:
        /*000c*/ 	.word	0x00000000
        /*0010*/ 	.short	0x0002
        /*0012*/ 	.short	0x0018
        /*0014*/ 	.byte	0x00, 0xf5, 0x21, 0x00


	//----- nvinfo : EIATTR_KPARAM_INFO
	.align		4
.L_565:
        /*0018*/ 	.byte	0x04, 0x17
        /*001a*/ 	.short	(.L_567 - .L_566)
.L_566:
        /*001c*/ 	.word	0x00000000
        /*0020*/ 	.short	0x0001
        /*0022*/ 	.short	0x0008
        /*0024*/ 	.byte	0x00, 0xf0, 0x41, 0x00


	//----- nvinfo : EIATTR_KPARAM_INFO
	.align		4
.L_567:
        /*0028*/ 	.byte	0x04, 0x17
        /*002a*/ 	.short	(.L_569 - .L_568)
.L_568:
        /*002c*/ 	.word	0x00000000
        /*0030*/ 	.short	0x0000
        /*0032*/ 	.short	0x0000
        /*0034*/ 	.byte	0x00, 0xf0, 0x11, 0x00


	//----- nvinfo : EIATTR_SPARSE_MMA_MASK
	.align		4
.L_569:
        /*0038*/ 	.byte	0x03, 0x50
        /*003a*/ 	.short	0x0000


	//----- nvinfo : EIATTR_MAXREG_COUNT
	.align		4
        /*003c*/ 	.byte	0x03, 0x1b
        /*003e*/ 	.short	0x00ff


	//----- nvinfo : EIATTR_MERCURY_ISA_VERSION
	.align		4
        /*0040*/ 	.byte	0x03, 0x5f
        /*0042*/ 	.short	0x0101


	//----- nvinfo : EIATTR_VRC_CTA_INIT_COUNT
	.align		4
        /*0044*/ 	.byte	0x02, 0x4a
	.zero		1
	.zero		1


	//----- nvinfo : EIATTR_EXIT_INSTR_OFFSETS
	.align		4
        /*0048*/ 	.byte	0x04, 0x1c
        /*004a*/ 	.short	(.L_571 - .L_570)


	//   ....[0]....
.L_570:
        /*004c*/ 	.word	0x00000070


	//   ....[1]....
        /*0050*/ 	.word	0x00000100


	//----- nvinfo : EIATTR_MAX_THREADS
	.align		4
.L_571:
        /*0054*/ 	.byte	0x04, 0x05
        /*0056*/ 	.short	(.L_573 - .L_572)
.L_572:
        /*0058*/ 	.word	0x00000040
        /*005c*/ 	.word	0x00000001
        /*0060*/ 	.word	0x00000001


	//----- nvinfo : EIATTR_CBANK_PARAM_SIZE
	.align		4
.L_573:
        /*0064*/ 	.byte	0x03, 0x19
        /*0066*/ 	.short	0x0020


	//----- nvinfo : EIATTR_PARAM_CBANK
	.align		4
        /*0068*/ 	.byte	0x04, 0x0a
        /*006a*/ 	.short	(.L_575 - .L_574)
	.align		4
.L_574:
        /*006c*/ 	.word	index@(.nv.constant0._ZN50_GLOBAL__N__f31458b2_17_RangeFactories_cu_38772b0829elementwise_kernel_with_indexIiZZZN2at6native15arange_cuda_outERKN3c106ScalarES6_S6_RNS1_6TensorEENKUlvE_clEvENKUlvE6_clEvEUllE_EEvT_T0_PN15function_traitsISD_E11result_typeE)
        /*0070*/ 	.short	0x0380
        /*0072*/ 	.short	0x0020


	//----- nvinfo : EIATTR_SW_WAR
	.align		4
.L_575:
        /*0074*/ 	.byte	0x04, 0x36
        /*0076*/ 	.short	(.L_577 - .L_576)
.L_576:
        /*0078*/ 	.word	0x00000008
.L_577:


//--------------------- .nv.info._ZN50_GLOBAL__N__f31458b2_17_RangeFactories_cu_38772b0829elementwise_kernel_with_indexIlZZZN2at6native15arange_cuda_outERKN3c106ScalarES6_S6_RNS1_6TensorEENKUlvE_clEvENKUlvE5_clEvEUllE_EEvT_T0_PN15function_traitsISD_E11result_typeE --------------------------
	.section	.nv.info._ZN50_GLOBAL__N__f31458b2_17_RangeFactories_cu_38772b0829elementwise_kernel_with_indexIlZZZN2at6native15arange_cuda_outERKN3c106ScalarES6_S6_RNS1_6TensorEENKUlvE_clEvENKUlvE5_clEvEUllE_EEvT_T0_PN15function_traitsISD_E11result_typeE,"",@"SHT_CUDA_INFO"
	.sectionflags	@""
	.align	4


	//----- nvinfo : EIATTR_CUDA_API_VERSION
	.align		4
        /*0000*/ 	.byte	0x04, 0x37
        /*0002*/ 	.short	(.L_579 - .L_578)
.L_578:
        /*0004*/ 	.word	0x00000082


	//----- nvinfo : EIATTR_KPARAM_INFO
	.align		4
.L_579:
        /*0008*/ 	.byte	0x04, 0x17
        /*000a*/ 	.short	(.L_581 - .L_580)
.L_580:
        /*000c*/ 	.word	0x00000000
        /*0010*/ 	.short	0x0002
        /*0012*/ 	.short	0x0018
        /*0014*/ 	.byte	0x00, 0xf5, 0x21, 0x00


	//----- nvinfo : EIATTR_KPARAM_INFO
	.align		4
.L_581:
        /*0018*/ 	.byte	0x04, 0x17
        /*001a*/ 	.short	(.L_583 - .L_582)
.L_582:
        /*001c*/ 	.word	0x00000000
        /*0020*/ 	.short	0x0001
        /*0022*/ 	.short	0x0008
        /*0024*/ 	.byte	0x00, 0xf0, 0x41, 0x00


	//----- nvinfo : EIATTR_KPARAM_INFO
	.align		4
.L_583:
        /*0028*/ 	.byte	0x04, 0x17
        /*002a*/ 	.short	(.L_585 - .L_584)
.L_584:
        /*002c*/ 	.word	0x00000000
        /*0030*/ 	.short	0x0000
        /*0032*/ 	.short	0x0000
        /*0034*/ 	.byte	0x00, 0xf0, 0x21, 0x00


	//----- nvinfo : EIATTR_SPARSE_MMA_MASK
	.align		4
.L_585:
        /*0038*/ 	.byte	0x03, 0x50
        /*003a*/ 	.short	0x0000


	//----- nvinfo : EIATTR_MAXREG_COUNT
	.align		4
        /*003c*/ 	.byte	0x03, 0x1b
        /*003e*/ 	.short	0x00ff


	//----- nvinfo : EIATTR_MERCURY_ISA_VERSION
	.align		4
        /*0040*/ 	.byte	0x03, 0x5f
        /*0042*/ 	.short	0x0101


	//----- nvinfo : EIATTR_VRC_CTA_INIT_COUNT
	.align		4
        /*0044*/ 	.byte	0x02, 0x4a
	.zero		1
	.zero		1


	//----- nvinfo : EIATTR_EXIT_INSTR_OFFSETS
	.align		4
        /*0048*/ 	.byte	0x04, 0x1c
        /*004a*/ 	.short	(.L_587 - .L_586)


	//   ....[0]....
.L_586:
        /*004c*/ 	.word	0x00000080


	//   ....[1]....
        /*0050*/ 	.word	0x00000110


	//----- nvinfo : EIATTR_MAX_THREADS
	.align		4
.L_587:
        /*0054*/ 	.byte	0x04, 0x05
        /*0056*/ 	.short	(.L_589 - .L_588)
.L_588:
        /*0058*/ 	.word	0x00000040
        /*005c*/ 	.word	0x00000001
        /*0060*/ 	.word	0x00000001


	//----- nvinfo : EIATTR_CBANK_PARAM_SIZE
	.align		4
.L_589:
        /*0064*/ 	.byte	0x03, 0x19
        /*0066*/ 	.short	0x0020


	//----- nvinfo : EIATTR_PARAM_CBANK
	.align		4
        /*0068*/ 	.byte	0x04, 0x0a
        /*006a*/ 	.short	(.L_591 - .L_590)
	.align		4
.L_590:
        /*006c*/ 	.word	index@(.nv.constant0._ZN50_GLOBAL__N__f31458b2_17_RangeFactories_cu_38772b0829elementwise_kernel_with_indexIlZZZN2at6native15arange_cuda_outERKN3c106ScalarES6_S6_RNS1_6TensorEENKUlvE_clEvENKUlvE5_clEvEUllE_EEvT_T0_PN15function_traitsISD_E11result_typeE)
        /*0070*/ 	.short	0x0380
        /*0072*/ 	.short	0x0020


	//----- nvinfo : EIATTR_SW_WAR
	.align		4
.L_591:
        /*0074*/ 	.byte	0x04, 0x36
        /*0076*/ 	.short	(.L_593 - .L_592)
.L_592:
        /*0078*/ 	.word	0x00000008
.L_593:


//--------------------- .nv.info._ZN50_GLOBAL__N__f31458b2_17_RangeFactories_cu_38772b0829elementwise_kernel_with_indexIiZZZN2at6native15arange_cuda_outERKN3c106ScalarES6_S6_RNS1_6TensorEENKUlvE_clEvENKUlvE5_clEvEUllE_EEvT_T0_PN15function_traitsISD_E11result_typeE --------------------------
	.section	.nv.info._ZN50_GLOBAL__N__f31458b2_17_RangeFactories_cu_38772b0829elementwise_kernel_with_indexIiZZZN2at6native15arange_cuda_outERKN3c106ScalarES6_S6_RNS1_6TensorEENKUlvE_clEvENKUlvE5_clEvEUllE_EEvT_T0_PN15function_traitsISD_E11result_typeE,"",@"SHT_CUDA_INFO"
	.sectionflags	@""
	.align	4


	//----- nvinfo : EIATTR_CUDA_API_VERSION
	.align		4
        /*0000*/ 	.byte	0x04, 0x37
        /*0002*/ 	.short	(.L_595 - .L_594)
.L_594:
        /*0004*/ 	.word	0x00000082


	//----- nvinfo : EIATTR_KPARAM_INFO
	.align		4
.L_595:
        /*0008*/ 	.byte	0x04, 0x17
        /*000a*/ 	.short	(.L_597 - .L_596)
.L_596:
        /*000c*/ 	.word	0x00000000
        /*0010*/ 	.short	0x0002
        /*0012*/ 	.short	0x0018
        /*0014*/ 	.byte	0x00, 0xf5, 0x21, 0x00


	//----- nvinfo : EIATTR_KPARAM_INFO
	.align		4
.L_597:
        /*0018*/ 	.byte	0x04, 0x17
        /*001a*/ 	.short	(.L_599 - .L_598)
.L_598:
        /*001c*/ 	.word	0x00000000
        /*0020*/ 	.short	0x0001
        /*0022*/ 	.short	0x0008
        /*0024*/ 	.byte	0x00, 0xf0, 0x41, 0x00


	//----- nvinfo : EIATTR_KPARAM_INFO
	.align		4
.L_599:
        /*0028*/ 	.byte	0x04, 0x17
        /*002a*/ 	.short	(.L_601 - .L_600)
.L_600:
        /*002c*/ 	.word	0x00000000
        /*0030*/ 	.short	0x0000
        /*0032*/ 	.short	0x0000
        /*0034*/ 	.byte	0x00, 0xf0, 0x11, 0x00


	//----- nvinfo : EIATTR_SPARSE_MMA_MASK
	.align		4
.L_601:
        /*0038*/ 	.byte	0x03, 0x50
        /*003a*/ 	.short	0x0000


	//----- nvinfo : EIATTR_MAXREG_COUNT
	.align		4
        /*003c*/ 	.byte	0x03, 0x1b
        /*003e*/ 	.short	0x00ff


	//----- nvinfo : EIATTR_MERCURY_ISA_VERSION
	.align		4
        /*0040*/ 	.byte	0x03, 0x5f
        /*0042*/ 	.short	0x0101


	//----- nvinfo : EIATTR_VRC_CTA_INIT_COUNT
	.align		4
        /*0044*/ 	.byte	0x02, 0x4a
	.zero		1
	.zero		1


	//----- nvinfo : EIATTR_EXIT_INSTR_OFFSETS
	.align		4
        /*0048*/ 	.byte	0x04, 0x1c
        /*004a*/ 	.short	(.L_603 - .L_602)


	//   ....[0]....
.L_602:
        /*004c*/ 	.word	0x00000070


	//   ....[1]....
        /*0050*/ 	.word	0x000000f0


	//----- nvinfo : EIATTR_MAX_THREADS
	.align		4
.L_603:
        /*0054*/ 	.byte	0x04, 0x05
        /*0056*/ 	.short	(.L_605 - .L_604)
.L_604:
        /*0058*/ 	.word	0x00000040
        /*005c*/ 	.word	0x00000001
        /*0060*/ 	.word	0x00000001


	//----- nvinfo : EIATTR_CBANK_PARAM_SIZE
	.align		4
.L_605:
        /*0064*/ 	.byte	0x03, 0x19
        /*0066*/ 	.short	0x0020


	//----- nvinfo : EIATTR_PARAM_CBANK
	.align		4
        /*0068*/ 	.byte	0x04, 0x0a
        /*006a*/ 	.short	(.L_607 - .L_606)
	.align		4
.L_606:
        /*006c*/ 	.word	index@(.nv.constant0._ZN50_GLOBAL__N__f31458b2_17_RangeFactories_cu_38772b0829elementwise_kernel_with_indexIiZZZN2at6native15arange_cuda_outERKN3c106ScalarES6_S6_RNS1_6TensorEENKUlvE_clEvENKUlvE5_clEvEUllE_EEvT_T0_PN15function_traitsISD_E11result_typeE)
        /*0070*/ 	.short	0x0380
        /*0072*/ 	.short	0x0020


	//----- nvinfo : EIATTR_SW_WAR
	.align		4
.L_607:
        /*0074*/ 	.byte	0x04, 0x36
        /*0076*/ 	.short	(.L_609 - .L_608)
.L_608:
        /*0078*/ 	.word	0x00000008
.L_609:


//--------------------- .nv.info._ZN50_GLOBAL__N__f31458b2_17_RangeFactories_cu_38772b0829elementwise_kernel_with_indexIlZZZN2at6native15arange_cuda_outERKN3c106ScalarES6_S6_RNS1_6TensorEENKUlvE_clEvENKUlvE4_clEvEUllE_EEvT_T0_PN15function_traitsISD_E11result_typeE --------------------------
	.section	.nv.info._ZN50_GLOBAL__N__f31458b2_17_RangeFactories_cu_38772b0829elementwise_kernel_with_indexIlZZZN2at6native15arange_cuda_outERKN3c106ScalarES6_S6_RNS1_6TensorEENKUlvE_clEvENKUlvE4_clEvEUllE_EEvT_T0_PN15function_traitsISD_E11result_typeE,"",@"SHT_CUDA_INFO"
	.sectionflags	@""
	.align	4


	//----- nvinfo : EIATTR_CUDA_API_VERSION
	.align		4
        /*0000*/ 	.byte	0x04, 0x37
        /*0002*/ 	.short	(.L_611 - .L_610)
.L_610:
        /*0004*/ 	.word	0x00000082


	//----- nvinfo : EIATTR_KPARAM_INFO
	.align		4
.L_611:
        /*0008*/ 	.byte	0x04, 0x17
        /*000a*/ 	.short	(.L_613 - .L_612)
.L_612:
        /*000c*/ 	.word	0x00000000
        /*0010*/ 	.short	0x0002
        /*0012*/ 	.short	0x0020
        /*0014*/ 	.byte	0x00, 0xf5, 0x21, 0x00


	//----- nvinfo : EIATTR_KPARAM_INFO
	.align		4
.L_613:
        /*0018*/ 	.byte	0x04, 0x17
        /*001a*/ 	.short	(.L_615 - .L_614)
.L_614:
        /*001c*/ 	.word	0x00000000
        /*0020*/ 	.short	0x0001
        /*0022*/ 	.short	0x0008
        /*0024*/ 	.byte	0x00, 0xf0, 0x61, 0x00


	//----- nvinfo : EIATTR_KPARAM_INFO
	.align		4
.L_615:
        /*0028*/ 	.byte	0x04, 0x17
        /*002a*/ 	.short	(.L_617 - .L_616)
.L_616:
        /*002c*/ 	.word	0x00000000
        /*0030*/ 	.short	0x0000
        /*0032*/ 	.short	0x0000
        /*0034*/ 	.byte	0x00, 0xf0, 0x21, 0x00


	//----- nvinfo : EIATTR_SPARSE_MMA_MASK
	.align		4
.L_617:
        /*0038*/ 	.byte	0x03, 0x50
        /*003a*/ 	.short	0x0000


	//----- nvinfo : EIATTR_MAXREG_COUNT
	.align		4
        /*003c*/ 	.byte	0x03, 0x1b
        /*003e*/ 	.short	0x00ff


	//----- nvinfo : EIATTR_MERCURY_ISA_VERSION
	.align		4
        /*0040*/ 	.byte	0x03, 0x5f
        /*0042*/ 	.short	0x0101


	//----- nvinfo : EIATTR_VRC_CTA_INIT_COUNT
	.align		4
        /*0044*/ 	.byte	0x02, 0x4a
	.zero		1
	.zero		1


	//----- nvinfo : EIATTR_EXIT_INSTR_OFFSETS
	.align		4
        /*0048*/ 	.byte	0x04, 0x1c
        /*004a*/ 	.short	(.L_619 - .L_618)


	//   ....[0]....
.L_618:
        /*004c*/ 	.word	0x00000080


	//   ....[1]....
        /*0050*/ 	.word	0x00000120


	//----- nvinfo : EIATTR_MAX_THREADS
	.align		4
.L_619:
        /*0054*/ 	.byte	0x04, 0x05
        /*0056*/ 	.short	(.L_621 - .L_620)
.L_620:
        /*0058*/ 	.word	0x00000040
        /*005c*/ 	.word	0x00000001
        /*0060*/ 	.word	0x00000001


	//----- nvinfo : EIATTR_CBANK_PARAM_SIZE
	.align		4
.L_621:
        /*0064*/ 	.byte	0x03, 0x19
        /*0066*/ 	.short	0x0028


	//----- nvinfo : EIATTR_PARAM_CBANK
	.align		4
        /*0068*/ 	.byte	0x04, 0x0a
        /*006a*/ 	.short	(.L_623 - .L_622)
	.align		4
.L_622:
        /*006c*/ 	.word	index@(.nv.constant0._ZN50_GLOBAL__N__f31458b2_17_RangeFactories_cu_38772b0829elementwise_kernel_with_indexIlZZZN2at6native15arange_cuda_outERKN3c106ScalarES6_S6_RNS1_6TensorEENKUlvE_clEvENKUlvE4_clEvEUllE_EEvT_T0_PN15function_traitsISD_E11result_typeE)
        /*0070*/ 	.short	0x0380
        /*0072*/ 	.short	0x0028


	//----- nvinfo : EIATTR_SW_WAR
	.align		4
.L_623:
        /*0074*/ 	.byte	0x04, 0x36
        /*0076*/ 	.short	(.L_625 - .L_624)
.L_624:
        /*0078*/ 	.word	0x00000008
.L_625:


//--------------------- .nv.info._ZN50_GLOBAL__N__f31458b2_17_RangeFactories_cu_38772b0829elementwise_kernel_with_indexIiZZZN2at6native15arange_cuda_outERKN3c106ScalarES6_S6_RNS1_6TensorEENKUlvE_clEvENKUlvE4_clEvEUllE_EEvT_T0_PN15function_traitsISD_E11result_typeE --------------------------
	.section	.nv.info._ZN50_GLOBAL__N__f31458b2_17_RangeFactories_cu_38772b0829elementwise_kernel_with_indexIiZZZN2at6native15arange_cuda_outERKN3c106ScalarES6_S6_RNS1_6TensorEENKUlvE_clEvENKUlvE4_clEvEUllE_EEvT_T0_PN15function_traitsISD_E11result_typeE,"",@"SHT_CUDA_INFO"
	.sectionflags	@""
	.align	4


	//----- nvinfo : EIATTR_CUDA_API_VERSION
	.align		4
        /*0000*/ 	.byte	0x04, 0x37
        /*0002*/ 	.short	(.L_627 - .L_626)
.L_626:
        /*0004*/ 	.word	0x00000082


	//----- nvinfo : EIATTR_KPARAM_INFO
	.align		4
.L_627:
        /*0008*/ 	.byte	0x04, 0x17
        /*000a*/ 	.short	(.L_629 - .L_628)
.L_628:
        /*000c*/ 	.word	0x00000000
        /*0010*/ 	.short	0x0002
        /*0012*/ 	.short	0x0020
        /*0014*/ 	.byte	0x00, 0xf5, 0x21, 0x00


	//----- nvinfo : EIATTR_KPARAM_INFO
	.align		4
.L_629:
        /*0018*/ 	.byte	0x04, 0x17
        /*001a*/ 	.short	(.L_631 - .L_630)
.L_630:
        /*001c*/ 	.word	0x00000000
        /*0020*/ 	.short	0x0001
        /*0022*/ 	.short	0x0008
        /*0024*/ 	.byte	0x00, 0xf0, 0x61, 0x00


	//----- nvinfo : EIATTR_KPARAM_INFO
	.align		4
.L_631:
        /*0028*/ 	.byte	0x04, 0x17
        /*002a*/ 	.short	(.L_633 - .L_632)
.L_632:
        /*002c*/ 	.word	0x00000000
        /*0030*/ 	.short	0x0000
        /*0032*/ 	.short	0x0000
        /*0034*/ 	.byte	0x00, 0xf0, 0x11, 0x00


	//----- nvinfo : EIATTR_SPARSE_MMA_MASK
	.align		4
.L_633:
        /*0038*/ 	.byte	0x03, 0x50
        /*003a*/ 	.short	0x0000


	//----- nvinfo : EIATTR_MAXREG_COUNT
	.align		4
        /*003c*/ 	.byte	0x03, 0x1b
        /*003e*/ 	.short	0x00ff


	//----- nvinfo : EIATTR_MERCURY_ISA_VERSION
	.align		4
        /*0040*/ 	.byte	0x03, 0x5f
        /*0042*/ 	.short	0x0101


	//----- nvinfo : EIATTR_VRC_CTA_INIT_COUNT
	.align		4
        /*0044*/ 	.byte	0x02, 0x4a
	.zero		1
	.zero		1


	//----- nvinfo : EIATTR_EXIT_INSTR_OFFSETS
	.align		4
        /*0048*/ 	.byte	0x04, 0x1c
        /*004a*/ 	.short	(.L_635 - .L_634)


	//   ....[0]....
.L_634:
        /*004c*/ 	.word	0x00000070


	//   ....[1]....
        /*0050*/ 	.word	0x00000100


	//----- nvinfo : EIATTR_MAX_THREADS
	.align		4
.L_635:
        /*0054*/ 	.byte	0x04, 0x05
        /*0056*/ 	.short	(.L_637 - .L_636)
.L_636:
        /*0058*/ 	.word	0x00000040
        /*005c*/ 	.word	0x00000001
        /*0060*/ 	.word	0x00000001


	//----- nvinfo : EIATTR_CBANK_PARAM_SIZE
	.align		4
.L_637:
        /*0064*/ 	.byte	0x03, 0x19
        /*0066*/ 	.short	0x0028


	//----- nvinfo : EIATTR_PARAM_CBANK
	.align		4
        /*0068*/ 	.byte	0x04, 0x0a
        /*006a*/ 	.short	(.L_639 - .L_638)
	.align		4
.L_638:
        /*006c*/ 	.word	index@(.nv.constant0._ZN50_GLOBAL__N__f31458b2_17_RangeFactories_cu_38772b0829elementwise_kernel_with_indexIiZZZN2at6native15arange_cuda_outERKN3c106ScalarES6_S6_RNS1_6TensorEENKUlvE_clEvENKUlvE4_clEvEUllE_EEvT_T0_PN15function_traitsISD_E11result_typeE)
        /*0070*/ 	.short	0x0380
        /*0072*/ 	.short	0x0028


	//----- nvinfo : EIATTR_SW_WAR
	.align		4
.L_639:
        /*0074*/ 	.byte	0x04, 0x36
        /*0076*/ 	.short	(.L_641 - .L_640)
.L_640:
        /*0078*/ 	.word	0x00000008
.L_641:


//--------------------- .nv.info._ZN50_GLOBAL__N__f31458b2_17_RangeFactories_cu_38772b0829elementwise_kernel_with_indexIlZZZN2at6native15arange_cuda_outERKN3c106ScalarES6_S6_RNS1_6TensorEENKUlvE_clEvENKUlvE3_clEvEUllE_EEvT_T0_PN15function_traitsISD_E11result_typeE --------------------------
	.section	.nv.info._ZN50_GLOBAL__N__f31458b2_17_RangeFactories_cu_38772b0829elementwise_kernel_with_indexIlZZZN2at6native15arange_cuda_outERKN3c106ScalarES6_S6_RNS1_6TensorEENKUlvE_clEvENKUlvE3_clEvEUllE_EEvT_T0_PN15function_traitsISD_E11result_typeE,"",@"SHT_CUDA_INFO"
	.sectionflags	@""
	.align	4


	//----- nvinfo : EIATTR_CUDA_API_VERSION
	.align		4
        /*0000*/ 	.byte	0x04, 0x37
        /*0002*/ 	.short	(.L_643 - .L_642)
.L_642:
        /*0004*/ 	.word	0x00000082


	//----- nvinfo : EIATTR_KPARAM_INFO
	.align		4
.L_643:
        /*0008*/ 	.byte	0x04, 0x17
        /*000a*/ 	.short	(.L_645 - .L_644)
.L_644:
        /*000c*/ 	.word	0x00000000
        /*0010*/ 	.short	0x0002
        /*0012*/ 	.short	0x0020
        /*0014*/ 	.byte	0x00, 0xf5, 0x21, 0x00


	//----- nvinfo : EIATTR_KPARAM_INFO
	.align		4
.L_645:
        /*0018*/ 	.byte	0x04, 0x17
        /*001a*/ 	.short	(.L_647 - .L_646)
.L_646:
        /*001c*/ 	.word	0x00000000
        /*0020*/ 	.short	0x0001
        /*0022*/ 	.short	0x0008
        /*0024*/ 	.byte	0x00, 0xf0, 0x61, 0x00


	//----- nvinfo : EIATTR_KPARAM_INFO
	.align		4
.L_647:
        /*0028*/ 	.byte	0x04, 0x17
        /*002a*/ 	.short	(.L_649 - .L_648)
.L_648:
        /*002c*/ 	.word	0x00000000
        /*0030*/ 	.short	0x0000
        /*0032*/ 	.short	0x0000
        /*0034*/ 	.byte	0x00, 0xf0, 0x21, 0x00


	//----- nvinfo : EIATTR_SPARSE_MMA_MASK
	.align		4
.L_649:
        /*0038*/ 	.byte	0x03, 0x50
        /*003a*/ 	.short	0x0000


	//----- nvinfo : EIATTR_MAXREG_COUNT
	.align		4
        /*003c*/ 	.byte	0x03, 0x1b
        /*003e*/ 	.short	0x00ff


	//----- nvinfo : EIATTR_MERCURY_ISA_VERSION
	.align		4
        /*0040*/ 	.byte	0x03, 0x5f
        /*0042*/ 	.short	0x0101


	//----- nvinfo : EIATTR_VRC_CTA_INIT_COUNT
	.align		4
        /*0044*/ 	.byte	0x02, 0x4a
	.zero		1
	.zero		1


	//----- nvinfo : EIATTR_EXIT_INSTR_OFFSETS
	.align		4
        /*0048*/ 	.byte	0x04, 0x1c
        /*004a*/ 	.short	(.L_651 - .L_650)


	//   ....[0]....
.L_650:
        /*004c*/ 	.word	0x00000080


	//   ....[1]....
        /*0050*/ 	.word	0x00000110


	//----- nvinfo : EIATTR_MAX_THREADS
	.align		4
.L_651:
        /*0054*/ 	.byte	0x04, 0x05
        /*0056*/ 	.short	(.L_653 - .L_652)
.L_652:
        /*0058*/ 	.word	0x00000040
        /*005c*/ 	.word	0x00000001
        /*0060*/ 	.word	0x00000001


	//----- nvinfo : EIATTR_CBANK_PARAM_SIZE
	.align		4
.L_653:
        /*0064*/ 	.byte	0x03, 0x19
        /*0066*/ 	.short	0x0028


	//----- nvinfo : EIATTR_PARAM_CBANK
	.align		4
        /*0068*/ 	.byte	0x04, 0x0a
        /*006a*/ 	.short	(.L_655 - .L_654)
	.align		4
.L_654:
        /*006c*/ 	.word	index@(.nv.constant0._ZN50_GLOBAL__N__f31458b2_17_RangeFactories_cu_38772b0829elementwise_kernel_with_indexIlZZZN2at6native15arange_cuda_outERKN3c106ScalarES6_S6_RNS1_6TensorEENKUlvE_clEvENKUlvE3_clEvEUllE_EEvT_T0_PN15function_traitsISD_E11result_typeE)
        /*0070*/ 	.short	0x0380
        /*0072*/ 	.short	0x0028


	//----- nvinfo : EIATTR_SW_WAR
	.align		4
.L_655:
        /*0074*/ 	.byte	0x04, 0x36
        /*0076*/ 	.short	(.L_657 - .L_656)
.L_656:
        /*0078*/ 	.word	0x00000008
.L_657:


//--------------------- .nv.info._ZN50_GLOBAL__N__f31458b2_17_RangeFactories_cu_38772b0829elementwise_kernel_with_indexIiZZZN2at6native15arange_cuda_outERKN3c106ScalarES6_S6_RNS1_6TensorEENKUlvE_clEvENKUlvE3_clEvEUllE_EEvT_T0_PN15function_traitsISD_E11result_typeE --------------------------
	.section	.nv.info._ZN50_GLOBAL__N__f31458b2_17_RangeFactories_cu_38772b0829elementwise_kernel_with_indexIiZZZN2at6native15arange_cuda_outERKN3c106ScalarES6_S6_RNS1_6TensorEENKUlvE_clEvENKUlvE3_clEvEUllE_EEvT_T0_PN15function_traitsISD_E11result_typeE,"",@"SHT_CUDA_INFO"
	.sectionflags	@""
	.align	4


	//----- nvinfo : EIATTR_CUDA_API_VERSION
	.align		4
        /*0000*/ 	.byte	0x04, 0x37
        /*0002*/ 	.short	(.L_659 - .L_658)
.L_658:
        /*0004*/ 	.word	0x00000082


	//----- nvinfo : EIATTR_KPARAM_INFO
	.align		4
.L_659:
        /*0008*/ 	.byte	0x04, 0x17
        /*000a*/ 	.short	(.L_661 - .L_660)
.L_660:
        /*000c*/ 	.word	0x00000000
        /*0010*/ 	.short	0x0002
        /*0012*/ 	.short	0x0020
        /*0014*/ 	.byte	0x00, 0xf5, 0x21, 0x00


	//----- nvinfo : EIATTR_KPARAM_INFO
	.align		4
.L_661:
        /*0018*/ 	.byte	0x04, 0x17
        /*001a*/ 	.short	(.L_663 - .L_662)
.L_662:
        /*001c*/ 	.word	0x00000000
        /*0020*/ 	.short	0x0001
        /*0022*/ 	.short	0x0008
        /*0024*/ 	.byte	0x00, 0xf0, 0x61, 0x00


	//----- nvinfo : EIATTR_KPARAM_INFO
	.align		4
.L_663:
        /*0028*/ 	.byte	0x04, 0x17
        /*002a*/ 	.short	(.L_665 - .L_664)
.L_664:
        /*002c*/ 	.word	0x00000000
        /*0030*/ 	.short	0x0000
        /*0032*/ 	.short	0x0000
        /*0034*/ 	.byte	0x00, 0xf0, 0x11, 0x00


	//----- nvinfo : EIATTR_SPARSE_MMA_MASK
	.align		4
.L_665:
        /*0038*/ 	.byte	0x03, 0x50
        /*003a*/ 	.short	0x0000


	//----- nvinfo : EIATTR_MAXREG_COUNT
	.align		4
        /*003c*/ 	.byte	0x03, 0x1b
        /*003e*/ 	.short	0x00ff


	//----- nvinfo : EIATTR_MERCURY_ISA_VERSION
	.align		4
        /*0040*/ 	.byte	0x03, 0x5f
        /*0042*/ 	.short	0x0101


	//----- nvinfo : EIATTR_VRC_CTA_INIT_COUNT
	.align		4
        /*0044*/ 	.byte	0x02, 0x4a
	.zero		1
	.zero		1


	//----- nvinfo : EIATTR_EXIT_INSTR_OFFSETS
	.align		4
        /*0048*/ 	.byte	0x04, 0x1c
        /*004a*/ 	.short	(.L_667 - .L_666)


	//   ....[0]....
.L_666:
        /*004c*/ 	.word	0x00000070


	//   ....[1]....
        /*0050*/ 	.word	0x000000f0


	//----- nvinfo : EIATTR_MAX_THREADS
	.align		4
.L_667:
        /*0054*/ 	.byte	0x04, 0x05
        /*0056*/ 	.short	(.L_669 - .L_668)
.L_668:
        /*0058*/ 	.word	0x00000040
        /*005c*/ 	.word	0x00000001
        /*0060*/ 	.word	0x00000001


	//----- nvinfo : EIATTR_CBANK_PARAM_SIZE
	.align		4
.L_669:
        /*0064*/ 	.byte	0x03, 0x19
        /*0066*/ 	.short	0x0028


	//----- nvinfo : EIATTR_PARAM_CBANK
	.align		4
        /*0068*/ 	.byte	0x04, 0x0a
        /*006a*/ 	.short	(.L_671 - .L_670)
	.align		4
.L_670:
        /*006c*/ 	.word	index@(.nv.constant0._ZN50_GLOBAL__N__f31458b2_17_RangeFactories_cu_38772b0829elementwise_kernel_with_indexIiZZZN2at6native15arange_cuda_outERKN3c106ScalarES6_S6_RNS1_6TensorEENKUlvE_clEvENKUlvE3_clEvEUllE_EEvT_T0_PN15function_traitsISD_E11result_typeE)
        /*0070*/ 	.short	0x0380
        /*0072*/ 	.short	0x0028


	//----- nvinfo : EIATTR_SW_WAR
	.align		4
.L_671:
        /*0074*/ 	.byte	0x04, 0x36
        /*0076*/ 	.short	(.L_673 - .L_672)
.L_672:
        /*0078*/ 	.word	0x00000008
.L_673:


//--------------------- .nv.info._ZN50_GLOBAL__N__f31458b2_17_RangeFactories_cu_38772b0829elementwise_kernel_with_indexIlZZZN2at6native15arange_cuda_outERKN3c106ScalarES6_S6_RNS1_6TensorEENKUlvE_clEvENKUlvE2_clEvEUllE_EEvT_T0_PN15function_traitsISD_E11result_typeE --------------------------
	.section	.nv.info._ZN50_GLOBAL__N__f31458b2_17_RangeFactories_cu_38772b0829elementwise_kernel_with_indexIlZZZN2at6native15arange_cuda_outERKN3c106ScalarES6_S6_RNS1_6TensorEENKUlvE_clEvENKUlvE2_clEvEUllE_EEvT_T0_PN15function_traitsISD_E11result_typeE,"",@"SHT_CUDA_INFO"
	.sectionflags	@""
	.align	4


	//----- nvinfo : EIATTR_CUDA_API_VERSION
	.align		4
        /*0000*/ 	.byte	0x04, 0x37
        /*0002*/ 	.short	(.L_675 - .L_674)
.L_674:
        /*0004*/ 	.word	0x00000082


	//----- nvinfo : EIATTR_KPARAM_INFO
	.align		4
.L_675:
        /*0008*/ 	.byte	0x04, 0x17
        /*000a*/ 	.short	(.L_677 - .L_676)
.L_676:
        /*000c*/ 	.word	0x00000000
        /*0010*/ 	.short	0x0002
        /*0012*/ 	.short	0x0020
        /*0014*/ 	.byte	0x00, 0xf5, 0x21, 0x00


	//----- nvinfo : EIATTR_KPARAM_INFO
	.align		4
.L_677:
        /*0018*/ 	.byte	0x04, 0x17
        /*001a*/ 	.short	(.L_679 - .L_678)
.L_678:
        /*001c*/ 	.word	0x00000000
        /*0020*/ 	.short	0x0001
        /*0022*/ 	.short	0x0008
        /*0024*/ 	.byte	0x00, 0xf0, 0x61, 0x00


	//----- nvinfo : EIATTR_KPARAM_INFO
	.align		4
.L_679:
        /*0028*/ 	.byte	0x04, 0x17
        /*002a*/ 	.short	(.L_681 - .L_680)
.L_680:
        /*002c*/ 	.word	0x00000000
        /*0030*/ 	.short	0x0000
        /*0032*/ 	.short	0x0000
        /*0034*/ 	.byte	0x00, 0xf0, 0x21, 0x00


	//----- nvinfo : EIATTR_SPARSE_MMA_MASK
	.align		4
.L_681:
        /*0038*/ 	.byte	0x03, 0x50
        /*003a*/ 	.short	0x0000


	//----- nvinfo : EIATTR_MAXREG_COUNT
	.align		4
        /*003c*/ 	.byte	0x03, 0x1b
        /*003e*/ 	.short	0x00ff


	//----- nvinfo : EIATTR_MERCURY_ISA_VERSION
	.align		4
        /*0040*/ 	.byte	0x03, 0x5f
        /*0042*/ 	.short	0x0101


	//----- nvinfo : EIATTR_VRC_CTA_INIT_COUNT
	.align		4
        /*0044*/ 	.byte	0x02, 0x4a
	.zero		1
	.zero		1


	//----- nvinfo : EIATTR_EXIT_INSTR_OFFSETS
	.align		4
        /*0048*/ 	.byte	0x04, 0x1c
        /*004a*/ 	.short	(.L_683 - .L_682)


	//   ....[0]....
.L_682:
        /*004c*/ 	.word	0x00000080


	//   ....[1]....
        /*0050*/ 	.word	0x00000120


	//----- nvinfo : EIATTR_MAX_THREADS
	.align		4
.L_683:
        /*0054*/ 	.byte	0x04, 0x05
        /*0056*/ 	.short	(.L_685 - .L_684)
.L_684:
        /*0058*/ 	.word	0x00000040
        /*005c*/ 	.word	0x00000001
        /*0060*/ 	.word	0x00000001


	//----- nvinfo : EIATTR_CBANK_PARAM_SIZE
	.align		4
.L_685:
        /*0064*/ 	.byte	0x03, 0x19
        /*0066*/ 	.short	0x0028


	//----- nvinfo : EIATTR_PARAM_CBANK
	.align		4
        /*0068*/ 	.byte	0x04, 0x0a
        /*006a*/ 	.short	(.L_687 - .L_686)
	.align		4
.L_686:
        /*006c*/ 	.word	index@(.nv.constant0._ZN50_GLOBAL__N__f31458b2_17_RangeFactories_cu_38772b0829elementwise_kernel_with_indexIlZZZN2at6native15arange_cuda_outERKN3c106ScalarES6_S6_RNS1_6TensorEENKUlvE_clEvENKUlvE2_clEvEUllE_EEvT_T0_PN15function_traitsISD_E11result_typeE)
        /*0070*/ 	.short	0x0380
        /*0072*/ 	.short	0x0028


	//----- nvinfo : EIATTR_SW_WAR
	.align		4
.L_687:
        /*0074*/ 	.byte	0x04, 0x36
        /*0076*/ 	.short	(.L_689 - .L_688)
.L_688:
        /*0078*/ 	.word	0x00000008
.L_689:


//--------------------- .nv.info._ZN50_GLOBAL__N__f31458b2_17_RangeFactories_cu_38772b0829elementwise_kernel_with_indexIiZZZN2at6native15arange_cuda_outERKN3c106ScalarES6_S6_RNS1_6TensorEENKUlvE_clEvENKUlvE2_clEvEUllE_EEvT_T0_PN15function_traitsISD_E11result_typeE --------------------------
	.section	.nv.info._ZN50_GLOBAL__N__f31458b2_17_RangeFactories_cu_38772b0829elementwise_kernel_with_indexIiZZZN2at6native15arange_cuda_outERKN3c106ScalarES6_S6_RNS1_6TensorEENKUlvE_clEvENKUlvE2_clEvEUllE_EEvT_T0_PN15function_traitsISD_E11result_typeE,"",@"SHT_CUDA_INFO"
	.sectionflags	@""
	.align	4


	//----- nvinfo : EIATTR_CUDA_API_VERSION
	.align		4
        /*0000*/ 	.byte	0x04, 0x37
        /*0002*/ 	.short	(.L_691 - .L_690)
.L_690:
        /*0004*/ 	.word	0x00000082


	//----- nvinfo : EIATTR_KPARAM_INFO
	.align		4
.L_691:
        /*0008*/ 	.byte	0x04, 0x17
        /*000a*/ 	.short	(.L_693 - .L_692)
.L_692:
        /*000c*/ 	.word	0x00000000
        /*0010*/ 	.short	0x0002
        /*0012*/ 	.short	0x0020
        /*0014*/ 	.byte	0x00, 0xf5, 0x21, 0x00


	//----- nvinfo : EIATTR_KPARAM_INFO
	.align		4
.L_693:
        /*0018*/ 	.byte	0x04, 0x17
        /*001a*/ 	.short	(.L_695 - .L_694)
.L_694:
        /*001c*/ 	.word	0x00000000
        /*0020*/ 	.short	0x0001
        /*0022*/ 	.short	0x0008
        /*0024*/ 	.byte	0x00, 0xf0, 0x61, 0x00


	//----- nvinfo : EIATTR_KPARAM_INFO
	.align		4
.L_695:
        /*0028*/ 	.byte	0x04, 0x17
        /*002a*/ 	.short	(.L_697 - .L_696)
.L_696:
        /*002c*/ 	.word	0x00000000
        /*0030*/ 	.short	0x0000
        /*0032*/ 	.short	0x0000
        /*0034*/ 	.byte	0x00, 0xf0, 0x11, 0x00


	//----- nvinfo : EIATTR_SPARSE_MMA_MASK
	.align		4
.L_697:
        /*0038*/ 	.byte	0x03, 0x50
        /*003a*/ 	.short	0x0000


	//----- nvinfo : EIATTR_MAXREG_COUNT
	.align		4
        /*003c*/ 	.byte	0x03, 0x1b
        /*003e*/ 	.short	0x00ff


	//----- nvinfo : EIATTR_MERCURY_ISA_VERSION
	.align		4
        /*0040*/ 	.byte	0x03, 0x5f
        /*0042*/ 	.short	0x0101


	//----- nvinfo : EIATTR_VRC_CTA_INIT_COUNT
	.align		4
        /*0044*/ 	.byte	0x02, 0x4a
	.zero		1
	.zero		1


	//----- nvinfo : EIATTR_EXIT_INSTR_OFFSETS
	.align		4
        /*0048*/ 	.byte	0x04, 0x1c
        /*004a*/ 	.short	(.L_699 - .L_698)


	//   ....[0]....
.L_698:
        /*004c*/ 	.word	0x00000070


	//   ....[1]....
        /*0050*/ 	.word	0x00000130


	//----- nvinfo : EIATTR_MAX_THREADS
	.align		4
.L_699:
        /*0054*/ 	.byte	0x04, 0x05
        /*0056*/ 	.short	(.L_701 - .L_700)
.L_700:
        /*0058*/ 	.word	0x00000040
        /*005c*/ 	.word	0x00000001
        /*0060*/ 	.word	0x00000001


	//----- nvinfo : EIATTR_CBANK_PARAM_SIZE
	.align		4
.L_701:
        /*0064*/ 	.byte	0x03, 0x19
        /*0066*/ 	.short	0x0028


	//----- nvinfo : EIATTR_PARAM_CBANK
	.align		4
        /*0068*/ 	.byte	0x04, 0x0a
        /*006a*/ 	.short	(.L_703 - .L_702)
	.align		4
.L_702:
        /*006c*/ 	.word	index@(.nv.constant0._ZN50_GLOBAL__N__f31458b2_17_RangeFactories_cu_38772b0829elementwise_kernel_with_indexIiZZZN2at6native15arange_cuda_outERKN3c106ScalarES6_S6_RNS1_6TensorEENKUlvE_clEvENKUlvE2_clEvEUllE_EEvT_T0_PN15function_traitsISD_E11result_typeE)
        /*0070*/ 	.short	0x0380
        /*0072*/ 	.short	0x0028


	//----- nvinfo : EIATTR_SW_WAR
	.align		4
.L_703:
        /*0074*/ 	.byte	0x04, 0x36
        /*0076*/ 	.short	(.L_705 - .L_704)
.L_704:
        /*0078*/ 	.word	0x00000008
.L_705:


//--------------------- .nv.info._ZN50_GLOBAL__N__f31458b2_17_RangeFactories_cu_38772b0829elementwise_kernel_with_indexIlZZZN2at6native15arange_cuda_outERKN3c106ScalarES6_S6_RNS1_6TensorEENKUlvE_clEvENKUlvE1_clEvEUllE_EEvT_T0_PN15function_traitsISD_E11result_typeE --------------------------
	.section	.nv.info._ZN50_GLOBAL__N__f31458b2_17_RangeFactories_cu_38772b0829elementwise_kernel_with_indexIlZZZN2at6native15arange_cuda_outERKN3c106ScalarES6_S6_RNS1_6TensorEENKUlvE_clEvENKUlvE1_clEvEUllE_EEvT_T0_PN15function_traitsISD_E11result_typeE,"",@"SHT_CUDA_INFO"
	.sectionflags	@""
	.align	4


	//----- nvinfo : EIATTR_CUDA_API_VERSION
	.align		4
        /*0000*/ 	.byte	0x04, 0x37
        /*0002*/ 	.short	(.L_707 - .L_706)
.L_706:
        /*0004*/ 	.word	0x00000082


	//----- nvinfo : EIATTR_KPARAM_INFO
	.align		4
.L_707:
        /*0008*/ 	.byte	0x04, 0x17
        /*000a*/ 	.short	(.L_709 - .L_708)
.L_708:
        /*000c*/ 	.word	0x00000000
        /*0010*/ 	.short	0x0002
        /*0012*/ 	.short	0x0020
        /*0014*/ 	.byte	0x00, 0xf5, 0x21, 0x00


	//----- nvinfo : EIATTR_KPARAM_INFO
	.align		4
.L_709:
        /*0018*/ 	.byte	0x04, 0x17
        /*001a*/ 	.short	(.L_711 - .L_710)
.L_710:
        /*001c*/ 	.word	0x00000000
        /*0020*/ 	.short	0x0001
        /*0022*/ 	.short	0x0008
        /*0024*/ 	.byte	0x00, 0xf0, 0x61, 0x00


	//----- nvinfo : EIATTR_KPARAM_INFO
	.align		4
.L_711:
        /*0028*/ 	.byte	0x04, 0x17
        /*002a*/ 	.short	(.L_713 - .L_712)
.L_712:
        /*002c*/ 	.word	0x00000000
        /*0030*/ 	.short	0x0000
        /*0032*/ 	.short	0x0000
        /*0034*/ 	.byte	0x00, 0xf0, 0x21, 0x00


	//----- nvinfo : EIATTR_SPARSE_MMA_MASK
	.align		4
.L_713:
        /*0038*/ 	.byte	0x03, 0x50
        /*003a*/ 	.short	0x0000


	//----- nvinfo : EIATTR_MAXREG_COUNT
	.align		4
        /*003c*/ 	.byte	0x03, 0x1b
        /*003e*/ 	.short	0x00ff


	//----- nvinfo : EIATTR_MERCURY_ISA_VERSION
	.align		4
        /*0040*/ 	.byte	0x03, 0x5f
        /*0042*/ 	.short	0x0101


	//----- nvinfo : EIATTR_VRC_CTA_INIT_COUNT
	.align		4
        /*0044*/ 	.byte	0x02, 0x4a
	.zero		1
	.zero		1


	//----- nvinfo : EIATTR_EXIT_INSTR_OFFSETS
	.align		4
        /*0048*/ 	.byte	0x04, 0x1c
        /*004a*/ 	.short	(.L_715 - .L_714)


	//   ....[0]....
.L_714:
        /*004c*/ 	.word	0x00000080


	//   ....[1]....
        /*0050*/ 	.word	0x00000110


	//----- nvinfo : EIATTR_MAX_THREADS
	.align		4
.L_715:
        /*0054*/ 	.byte	0x04, 0x05
        /*0056*/ 	.short	(.L_717 - .L_716)
.L_716:
        /*0058*/ 	.word	0x00000040
        /*005c*/ 	.word	0x00000001
        /*0060*/ 	.word	0x00000001


	//----- nvinfo : EIATTR_CBANK_PARAM_SIZE
	.align		4
.L_717:
        /*0064*/ 	.byte	0x03, 0x19
        /*0066*/ 	.short	0x0028


	//----- nvinfo : EIATTR_PARAM_CBANK
	.align		4
        /*0068*/ 	.byte	0x04, 0x0a
        /*006a*/ 	.short	(.L_719 - .L_718)
	.align		4
.L_718:
        /*006c*/ 	.word	index@(.nv.constant0._ZN50_GLOBAL__N__f31458b2_17_RangeFactories_cu_38772b0829elementwise_kernel_with_indexIlZZZN2at6native15arange_cuda_outERKN3c106ScalarES6_S6_RNS1_6TensorEENKUlvE_clEvENKUlvE1_clEvEUllE_EEvT_T0_PN15function_traitsISD_E11result_typeE)
        /*0070*/ 	.short	0x0380
        /*0072*/ 	.short	0x0028


	//----- nvinfo : EIATTR_SW_WAR
	.align		4
.L_719:
        /*0074*/ 	.byte	0x04, 0x36
        /*0076*/ 	.short	(.L_721 - .L_720)
.L_720:
        /*0078*/ 	.word	0x00000008
.L_721:


//--------------------- .nv.info._ZN50_GLOBAL__N__f31458b2_17_RangeFactories_cu_38772b0829elementwise_kernel_with_indexIiZZZN2at6native15arange_cuda_outERKN3c106ScalarES6_S6_RNS1_6TensorEENKUlvE_clEvENKUlvE1_clEvEUllE_EEvT_T0_PN15function_traitsISD_E11result_typeE --------------------------
	.section	.nv.info._ZN50_GLOBAL__N__f31458b2_17_RangeFactories_cu_38772b0829elementwise_kernel_with_indexIiZZZN2at6native15arange_cuda_outERKN3c106ScalarES6_S6_RNS1_6TensorEENKUlvE_clEvENKUlvE1_clEvEUllE_EEvT_T0_PN15function_traitsISD_E11result_typeE,"",@"SHT_CUDA_INFO"
	.sectionflags	@""
	.align	4


	//----- nvinfo : EIATTR_CUDA_API_VERSION
	.align		4
        /*0000*/ 	.byte	0x04, 0x37
        /*0002*/ 	.short	(.L_723 - .L_722)
.L_722:
        /*0004*/ 	.word	0x00000082


	//----- nvinfo : EIATTR_KPARAM_INFO
	.align		4
.L_723:
        /*0008*/ 	.byte	0x04, 0x17
        /*000a*/ 	.short	(.L_725 - .L_724)
.L_724:
        /*000c*/ 	.word	0x00000000
        /*0010*/ 	.short	0x0002
        /*0012*/ 	.short	0x0020
        /*0014*/ 	.byte	0x00, 0xf5, 0x21, 0x00


	//----- nvinfo : EIATTR_KPARAM_INFO
	.align		4
.L_725:
        /*0018*/ 	.byte	0x04, 0x17
        /*001a*/ 	.short	(.L_727 - .L_726)
.L_726:
        /*001c*/ 	.word	0x00000000
        /*0020*/ 	.short	0x0001
        /*0022*/ 	.short	0x0008
        /*0024*/ 	.byte	0x00, 0xf0, 0x61, 0x00


	//----- nvinfo : EIATTR_KPARAM_INFO
	.align		4
.L_727:
        /*0028*/ 	.byte	0x04, 0x17
        /*002a*/ 	.short	(.L_729 - .L_728)
.L_728:
        /*002c*/ 	.word	0x00000000
        /*0030*/ 	.short	0x0000
        /*0032*/ 	.short	0x0000
        /*0034*/ 	.byte	0x00, 0xf0, 0x11, 0x00


	//----- nvinfo : EIATTR_SPARSE_MMA_MASK
	.align		4
.L_729:
        /*0038*/ 	.byte	0x03, 0x50
        /*003a*/ 	.short	0x0000


	//----- nvinfo : EIATTR_MAXREG_COUNT
	.align		4
        /*003c*/ 	.byte	0x03, 0x1b
        /*003e*/ 	.short	0x00ff


	//----- nvinfo : EIATTR_MERCURY_ISA_VERSION
	.align		4
        /*0040*/ 	.byte	0x03, 0x5f
        /*0042*/ 	.short	0x0101


	//----- nvinfo : EIATTR_VRC_CTA_INIT_COUNT
	.align		4
        /*0044*/ 	.byte	0x02, 0x4a
	.zero		1
	.zero		1


	//----- nvinfo : EIATTR_EXIT_INSTR_OFFSETS
	.align		4
        /*0048*/ 	.byte	0x04, 0x1c
        /*004a*/ 	.short	(.L_731 - .L_730)


	//   ....[0]....
.L_730:
        /*004c*/ 	.word	0x00000070


	//   ....[1]....
        /*0050*/ 	.word	0x000000f0


	//----- nvinfo : EIATTR_MAX_THREADS
	.align		4
.L_731:
        /*0054*/ 	.byte	0x04, 0x05
        /*0056*/ 	.short	(.L_733 - .L_732)
.L_732:
        /*0058*/ 	.word	0x00000040
        /*005c*/ 	.word	0x00000001
        /*0060*/ 	.word	0x00000001


	//----- nvinfo : EIATTR_CBANK_PARAM_SIZE
	.align		4
.L_733:
        /*0064*/ 	.byte	0x03, 0x19
        /*0066*/ 	.short	0x0028


	//----- nvinfo : EIATTR_PARAM_CBANK
	.align		4
        /*0068*/ 	.byte	0x04, 0x0a
        /*006a*/ 	.short	(.L_735 - .L_734)
	.align		4
.L_734:
        /*006c*/ 	.word	index@(.nv.constant0._ZN50_GLOBAL__N__f31458b2_17_RangeFactories_cu_38772b0829elementwise_kernel_with_indexIiZZZN2at6native15arange_cuda_outERKN3c106ScalarES6_S6_RNS1_6TensorEENKUlvE_clEvENKUlvE1_clEvEUllE_EEvT_T0_PN15function_traitsISD_E11result_typeE)
        /*0070*/ 	.short	0x0380
        /*0072*/ 	.short	0x0028


	//----- nvinfo : EIATTR_SW_WAR
	.align		4
.L_735:
        /*0074*/ 	.byte	0x04, 0x36
        /*0076*/ 	.short	(.L_737 - .L_736)
.L_736:
        /*0078*/ 	.word	0x00000008
.L_737:


//--------------------- .nv.info._ZN50_GLOBAL__N__f31458b2_17_RangeFactories_cu_38772b0829elementwise_kernel_with_indexIlZZZN2at6native15arange_cuda_outERKN3c106ScalarES6_S6_RNS1_6TensorEENKUlvE_clEvENKUlvE0_clEvEUllE_EEvT_T0_PN15function_traitsISD_E11result_typeE --------------------------
	.section	.nv.info._ZN50_GLOBAL__N__f31458b2_17_RangeFactories_cu_38772b0829elementwise_kernel_with_indexIlZZZN2at6native15arange_cuda_outERKN3c106ScalarES6_S6_RNS1_6TensorEENKUlvE_clEvENKUlvE0_clEvEUllE_EEvT_T0_PN15function_traitsISD_E11result_typeE,"",@"SHT_CUDA_INFO"
	.sectionflags	@""
	.align	4


	//----- nvinfo : EIATTR_CUDA_API_VERSION
	.align		4
        /*0000*/ 	.byte	0x04, 0x37
        /*0002*/ 	.short	(.L_739 - .L_738)
.L_738:
        /*0004*/ 	.word	0x00000082


	//----- nvinfo : EIATTR_KPARAM_INFO
	.align		4
.L_739:
        /*0008*/ 	.byte	0x04, 0x17
        /*000a*/ 	.short	(.L_741 - .L_740)
.L_740:
        /*000c*/ 	.word	0x00000000
        /*0010*/ 	.short	0x0002
        /*0012*/ 	.short	0x0020
        /*0014*/ 	.byte	0x00, 0xf5, 0x21, 0x00


	//----- nvinfo : EIATTR_KPARAM_INFO
	.align		4
.L_741:
        /*0018*/ 	.byte	0x04, 0x17
        /*001a*/ 	.short	(.L_743 - .L_742)
.L_742:
        /*001c*/ 	.word	0x00000000
        /*0020*/ 	.short	0x0001
        /*0022*/ 	.short	0x0008
        /*0024*/ 	.byte	0x00, 0xf0, 0x61, 0x00


	//----- nvinfo : EIATTR_KPARAM_INFO
	.align		4
.L_743:
        /*0028*/ 	.byte	0x04, 0x17
        /*002a*/ 	.short	(.L_745 - .L_744)
.L_744:
        /*002c*/ 	.word	0x00000000
        /*0030*/ 	.short	0x0000
        /*0032*/ 	.short	0x0000
        /*0034*/ 	.byte	0x00, 0xf0, 0x21, 0x00


	//----- nvinfo : EIATTR_SPARSE_MMA_MASK
	.align		4
.L_745:
        /*0038*/ 	.byte	0x03, 0x50
        /*003a*/ 	.short	0x0000


	//----- nvinfo : EIATTR_MAXREG_COUNT
	.align		4
        /*003c*/ 	.byte	0x03, 0x1b
        /*003e*/ 	.short	0x00ff


	//----- nvinfo : EIATTR_MERCURY_ISA_VERSION
	.align		4
        /*0040*/ 	.byte	0x03, 0x5f
        /*0042*/ 	.short	0x0101


	//----- nvinfo : EIATTR_VRC_CTA_INIT_COUNT
	.align		4
        /*0044*/ 	.byte	0x02, 0x4a
	.zero		1
	.zero		1


	//----- nvinfo : EIATTR_EXIT_INSTR_OFFSETS
	.align		4
        /*0048*/ 	.byte	0x04, 0x1c
        /*004a*/ 	.short	(.L_747 - .L_746)


	//   ....[0]....
.L_746:
        /*004c*/ 	.word	0x00000080


	//   ....[1]....
        /*0050*/ 	.word	0x00000110


	//----- nvinfo : EIATTR_MAX_THREADS
	.align		4
.L_747:
        /*0054*/ 	.byte	0x04, 0x05
        /*0056*/ 	.short	(.L_749 - .L_748)
.L_748:
        /*0058*/ 	.word	0x00000040
        /*005c*/ 	.word	0x00000001
        /*0060*/ 	.word	0x00000001


	//----- nvinfo : EIATTR_CBANK_PARAM_SIZE
	.align		4
.L_749:
        /*0064*/ 	.byte	0x03, 0x19
        /*0066*/ 	.short	0x0028


	//----- nvinfo : EIATTR_PARAM_CBANK
	.align		4
        /*0068*/ 	.byte	0x04, 0x0a
        /*006a*/ 	.short	(.L_751 - .L_750)
	.align		4
.L_750:
        /*006c*/ 	.word	index@(.nv.constant0._ZN50_GLOBAL__N__f31458b2_17_RangeFactories_cu_38772b0829elementwise_kernel_with_indexIlZZZN2at6native15arange_cuda_outERKN3c106ScalarES6_S6_RNS1_6TensorEENKUlvE_clEvENKUlvE0_clEvEUllE_EEvT_T0_PN15function_traitsISD_E11result_typeE)
        /*0070*/ 	.short	0x0380
        /*0072*/ 	.short	0x0028


	//----- nvinfo : EIATTR_SW_WAR
	.align		4
.L_751:
        /*0074*/ 	.byte	0x04, 0x36
        /*0076*/ 	.short	(.L_753 - .L_752)
.L_752:
        /*0078*/ 	.word	0x00000008
.L_753:


//--------------------- .nv.info._ZN50_GLOBAL__N__f31458b2_17_RangeFactories_cu_38772b0829elementwise_kernel_with_indexIiZZZN2at6native15arange_cuda_outERKN3c106ScalarES6_S6_RNS1_6TensorEENKUlvE_clEvENKUlvE0_clEvEUllE_EEvT_T0_PN15function_traitsISD_E11result_typeE --------------------------
	.section	.nv.info._ZN50_GLOBAL__N__f31458b2_17_RangeFactories_cu_38772b0829elementwise_kernel_with_indexIiZZZN2at6native15arange_cuda_outERKN3c106ScalarES6_S6_RNS1_6TensorEENKUlvE_clEvENKUlvE0_clEvEUllE_EEvT_T0_PN15function_traitsISD_E11result_typeE,"",@"SHT_CUDA_INFO"
	.sectionflags	@""
	.align	4


	//----- nvinfo : EIATTR_CUDA_API_VERSION
	.align		4
        /*0000*/ 	.byte	0x04, 0x37
        /*0002*/ 	.short	(.L_755 - .L_754)
.L_754:
        /*0004*/ 	.word	0x00000082


	//----- nvinfo : EIATTR_KPARAM_INFO
	.align		4
.L_755:
        /*0008*/ 	.byte	0x04, 0x17
        /*000a*/ 	.short	(.L_757 - .L_756)
.L_756:
        /*000c*/ 	.word	0x00000000
        /*0010*/ 	.short	0x0002
        /*0012*/ 	.short	0x0020
        /*0014*/ 	.byte	0x00, 0xf5, 0x21, 0x00


	//----- nvinfo : EIATTR_KPARAM_INFO
	.align		4
.L_757:
        /*0018*/ 	.byte	0x04, 0x17
        /*001a*/ 	.short	(.L_759 - .L_758)
.L_758:
        /*001c*/ 	.word	0x00000000
        /*0020*/ 	.short	0x0001
        /*0022*/ 	.short	0x0008
        /*0024*/ 	.byte	0x00, 0xf0, 0x61, 0x00


	//----- nvinfo : EIATTR_KPARAM_INFO
	.align		4
.L_759:
        /*0028*/ 	.byte	0x04, 0x17
        /*002a*/ 	.short	(.L_761 - .L_760)
.L_760:
        /*002c*/ 	.word	0x00000000
        /*0030*/ 	.short	0x0000
        /*0032*/ 	.short	0x0000
        /*0034*/ 	.byte	0x00, 0xf0, 0x11, 0x00


	//----- nvinfo : EIATTR_SPARSE_MMA_MASK
	.align		4
.L_761:
        /*0038*/ 	.byte	0x03, 0x50
        /*003a*/ 	.short	0x0000


	//----- nvinfo : EIATTR_MAXREG_COUNT
	.align		4
        /*003c*/ 	.byte	0x03, 0x1b
        /*003e*/ 	.short	0x00ff


	//----- nvinfo : EIATTR_MERCURY_ISA_VERSION
	.align		4
        /*0040*/ 	.byte	0x03, 0x5f
        /*0042*/ 	.short	0x0101


	//----- nvinfo : EIATTR_VRC_CTA_INIT_COUNT
	.align		4
        /*0044*/ 	.byte	0x02, 0x4a
	.zero		1
	.zero		1


	//----- nvinfo : EIATTR_EXIT_INSTR_OFFSETS
	.align		4
        /*0048*/ 	.byte	0x04, 0x1c
        /*004a*/ 	.short	(.L_763 - .L_762)


	//   ....[0]....
.L_762:
        /*004c*/ 	.word	0x00000070


	//   ....[1]....
        /*0050*/ 	.word	0x00000100


	//----- nvinfo : EIATTR_MAX_THREADS
	.align		4
.L_763:
        /*0054*/ 	.byte	0x04, 0x05
        /*0056*/ 	.short	(.L_765 - .L_764)
.L_764:
        /*0058*/ 	.word	0x00000040
        /*005c*/ 	.word	0x00000001
        /*0060*/ 	.word	0x00000001


	//----- nvinfo : EIATTR_CBANK_PARAM_SIZE
	.align		4
.L_765:
        /*0064*/ 	.byte	0x03, 0x19
        /*0066*/ 	.short	0x0028


	//----- nvinfo : EIATTR_PARAM_CBANK
	.align		4
        /*0068*/ 	.byte	0x04, 0x0a
        /*006a*/ 	.short	(.L_767 - .L_766)
	.align		4
.L_766:
        /*006c*/ 	.word	index@(.nv.constant0._ZN50_GLOBAL__N__f31458b2_17_RangeFactories_cu_38772b0829elementwise_kernel_with_indexIiZZZN2at6native15arange_cuda_outERKN3c106ScalarES6_S6_RNS1_6TensorEENKUlvE_clEvENKUlvE0_clEvEUllE_EEvT_T0_PN15function_traitsISD_E11result_typeE)
        /*0070*/ 	.short	0x0380
        /*0072*/ 	.short	0x0028


	//----- nvinfo : EIATTR_SW_WAR
	.align		4
.L_767:
        /*0074*/ 	.byte	0x04, 0x36
        /*0076*/ 	.short	(.L_769 - .L_768)
.L_768:
        /*0078*/ 	.word	0x00000008
.L_769:


//--------------------- .nv.info._ZN50_GLOBAL__N__f31458b2_17_RangeFactories_cu_38772b0829elementwise_kernel_with_indexIlZZZN2at6native15arange_cuda_outERKN3c106ScalarES6_S6_RNS1_6TensorEENKUlvE_clEvENKUlvE_clEvEUllE_EEvT_T0_PN15function_traitsISD_E11result_typeE --------------------------
	.section	.nv.info._ZN50_GLOBAL__N__f31458b2_17_RangeFactories_cu_38772b0829elementwise_kernel_with_indexIlZZZN2at6native15arange_cuda_outERKN3c106ScalarES6_S6_RNS1_6TensorEENKUlvE_clEvENKUlvE_clEvEUllE_EEvT_T0_PN15function_traitsISD_E11result_typeE,"",@"SHT_CUDA_INFO"
	.sectionflags	@""
	.align	4


	//----- nvinfo : EIATTR_CUDA_API_VERSION
	.align		4
        /*0000*/ 	.byte	0x04, 0x37
        /*0002*/ 	.short	(.L_771 - .L_770)
.L_770:
        /*0004*/ 	.word	0x00000082


	//----- nvinfo : EIATTR_KPARAM_INFO
	.align		4
.L_771:
        /*0008*/ 	.byte	0x04, 0x17
        /*000a*/ 	.short	(.L_773 - .L_772)
.L_772:
        /*000c*/ 	.word	0x00000000
        /*0010*/ 	.short	0x0002
        /*0012*/ 	.short	0x0020
        /*0014*/ 	.byte	0x00, 0xf5, 0x21, 0x00


	//----- nvinfo : EIATTR_KPARAM_INFO
	.align		4
.L_773:
        /*0018*/ 	.byte	0x04, 0x17
        /*001a*/ 	.short	(.L_775 - .L_774)
.L_774:
        /*001c*/ 	.word	0x00000000
        /*0020*/ 	.short	0x0001
        /*0022*/ 	.short	0x0008
        /*0024*/ 	.byte	0x00, 0xf0, 0x61, 0x00


	//----- nvinfo : EIATTR_KPARAM_INFO
	.align		4
.L_775:
        /*0028*/ 	.byte	0x04, 0x17
        /*002a*/ 	.short	(.L_777 - .L_776)
.L_776:
        /*002c*/ 	.word	0x00000000
        /*0030*/ 	.short	0x0000
        /*0032*/ 	.short	0x0000
        /*0034*/ 	.byte	0x00, 0xf0, 0x21, 0x00


	//----- nvinfo : EIATTR_SPARSE_MMA_MASK
	.align		4
.L_777:
        /*0038*/ 	.byte	0x03, 0x50
        /*003a*/ 	.short	0x0000


	//----- nvinfo : EIATTR_MAXREG_COUNT
	.align		4
        /*003c*/ 	.byte	0x03, 0x1b
        /*003e*/ 	.short	0x00ff


	//----- nvinfo : EIATTR_MERCURY_ISA_VERSION
	.align		4
        /*0040*/ 	.byte	0x03, 0x5f
        /*0042*/ 	.short	0x0101


	//----- nvinfo : EIATTR_VRC_CTA_INIT_COUNT
	.align		4
        /*0044*/ 	.byte	0x02, 0x4a
	.zero		1
	.zero		1


	//----- nvinfo : EIATTR_EXIT_INSTR_OFFSETS
	.align		4
        /*0048*/ 	.byte	0x04, 0x1c
        /*004a*/ 	.short	(.L_779 - .L_778)


	//   ....[0]....
.L_778:
        /*004c*/ 	.word	0x00000080


	//   ....[1]....
        /*0050*/ 	.word	0x00000110


	//----- nvinfo : EIATTR_MAX_THREADS
	.align		4
.L_779:
        /*0054*/ 	.byte	0x04, 0x05
        /*0056*/ 	.short	(.L_781 - .L_780)
.L_780:
        /*0058*/ 	.word	0x00000040
        /*005c*/ 	.word	0x00000001
        /*0060*/ 	.word	0x00000001


	//----- nvinfo : EIATTR_CBANK_PARAM_SIZE
	.align		4
.L_781:
        /*0064*/ 	.byte	0x03, 0x19
        /*0066*/ 	.short	0x0028


	//----- nvinfo : EIATTR_PARAM_CBANK
	.align		4
        /*0068*/ 	.byte	0x04, 0x0a
        /*006a*/ 	.short	(.L_783 - .L_782)
	.align		4
.L_782:
        /*006c*/ 	.word	index@(.nv.constant0._ZN50_GLOBAL__N__f31458b2_17_RangeFactories_cu_38772b0829elementwise_kernel_with_indexIlZZZN2at6native15arange_cuda_outERKN3c106ScalarES6_S6_RNS1_6TensorEENKUlvE_clEvENKUlvE_clEvEUllE_EEvT_T0_PN15function_traitsISD_E11result_typeE)
        /*0070*/ 	.short	0x0380
        /*0072*/ 	.short	0x0028


	//----- nvinfo : EIATTR_SW_WAR
	.align		4
.L_783:
        /*0074*/ 	.byte	0x04, 0x36
        /*0076*/ 	.short	(.L_785 - .L_784)
.L_784:
        /*0078*/ 	.word	0x00000008
.L_785:


//--------------------- .nv.info._ZN50_GLOBAL__N__f31458b2_17_RangeFactories_cu_38772b0829elementwise_kernel_with_indexIiZZZN2at6native15arange_cuda_outERKN3c106ScalarES6_S6_RNS1_6TensorEENKUlvE_clEvENKUlvE_clEvEUllE_EEvT_T0_PN15function_traitsISD_E11result_typeE --------------------------
	.section	.nv.info._ZN50_GLOBAL__N__f31458b2_17_RangeFactories_cu_38772b0829elementwise_kernel_with_indexIiZZZN2at6native15arange_cuda_outERKN3c106ScalarES6_S6_RNS1_6TensorEENKUlvE_clEvENKUlvE_clEvEUllE_EEvT_T0_PN15function_traitsISD_E11result_typeE,"",@"SHT_CUDA_INFO"
	.sectionflags	@""
	.align	4


	//----- nvinfo : EIATTR_CUDA_API_VERSION
	.align		4
        /*0000*/ 	.byte	0x04, 0x37
        /*0002*/ 	.short	(.L_787 - .L_786)
.L_786:
        /*0004*/ 	.word	0x00000082


	//----- nvinfo : EIATTR_KPARAM_INFO
	.align		4
.L_787:
        /*0008*/ 	.byte	0x04, 0x17
        /*000a*/ 	.short	(.L_789 - .L_788)
.L_788:
        /*000c*/ 	.word	0x00000000
        /*0010*/ 	.short	0x0002
        /*0012*/ 	.short	0x0020
        /*0014*/ 	.byte	0x00, 0xf5, 0x21, 0x00


	//----- nvinfo : EIATTR_KPARAM_INFO
	.align		4
.L_789:
        /*0018*/ 	.byte	0x04, 0x17
        /*001a*/ 	.short	(.L_791 - .L_790)
.L_790:
        /*001c*/ 	.word	0x00000000
        /*0020*/ 	.short	0x0001
        /*0022*/ 	.short	0x0008
        /*0024*/ 	.byte	0x00, 0xf0, 0x61, 0x00


	//----- nvinfo : EIATTR_KPARAM_INFO
	.align		4
.L_791:
        /*0028*/ 	.byte	0x04, 0x17
        /*002a*/ 	.short	(.L_793 - .L_792)
.L_792:
        /*002c*/ 	.word	0x00000000
        /*0030*/ 	.short	0x0000
        /*0032*/ 	.short	0x0000
        /*0034*/ 	.byte	0x00, 0xf0, 0x11, 0x00


	//----- nvinfo : EIATTR_SPARSE_MMA_MASK
	.align		4
.L_793:
        /*0038*/ 	.byte	0x03, 0x50
        /*003a*/ 	.short	0x0000


	//----- nvinfo : EIATTR_MAXREG_COUNT
	.align		4
        /*003c*/ 	.byte	0x03, 0x1b
        /*003e*/ 	.short	0x00ff


	//----- nvinfo : EIATTR_MERCURY_ISA_VERSION
	.align		4
        /*0040*/ 	.byte	0x03, 0x5f
        /*0042*/ 	.short	0x0101


	//----- nvinfo : EIATTR_VRC_CTA_INIT_COUNT
	.align		4
        /*0044*/ 	.byte	0x02, 0x4a
	.zero		1
	.zero		1


	//----- nvinfo : EIATTR_EXIT_INSTR_OFFSETS
	.align		4
        /*0048*/ 	.byte	0x04, 0x1c
        /*004a*/ 	.short	(.L_795 - .L_794)


	//   ....[0]....
.L_794:
        /*004c*/ 	.word	0x00000070


	//   ....[1]....
        /*0050*/ 	.word	0x00000100


	//----- nvinfo : EIATTR_MAX_THREADS
	.align		4
.L_795:
        /*0054*/ 	.byte	0x04, 0x05
        /*0056*/ 	.short	(.L_797 - .L_796)
.L_796:
        /*0058*/ 	.word	0x00000040
        /*005c*/ 	.word	0x00000001
        /*0060*/ 	.word	0x00000001


	//----- nvinfo : EIATTR_CBANK_PARAM_SIZE
	.align		4
.L_797:
        /*0064*/ 	.byte	0x03, 0x19
        /*0066*/ 	.short	0x0028


	//----- nvinfo : EIATTR_PARAM_CBANK
	.align		4
        /*0068*/ 	.byte	0x04, 0x0a
        /*006a*/ 	.short	(.L_799 - .L_798)
	.align		4
.L_798:
        /*006c*/ 	.word	index@(.nv.constant0._ZN50_GLOBAL__N__f31458b2_17_RangeFactories_cu_38772b0829elementwise_kernel_with_indexIiZZZN2at6native15arange_cuda_outERKN3c106ScalarES6_S6_RNS1_6TensorEENKUlvE_clEvENKUlvE_clEvEUllE_EEvT_T0_PN15function_traitsISD_E11result_typeE)
        /*0070*/ 	.short	0x0380
        /*0072*/ 	.short	0x0028


	//----- nvinfo : EIATTR_SW_WAR
	.align		4
.L_799:
        /*0074*/ 	.byte	0x04, 0x36
        /*0076*/ 	.short	(.L_801 - .L_800)
.L_800:
        /*0078*/ 	.word	0x00000008
.L_801:


//--------------------- .nv.info._ZN50_GLOBAL__N__f31458b2_17_RangeFactories_cu_38772b0829elementwise_kernel_with_indexIlZZZN2at6native14range_cuda_outERKN3c106ScalarES6_S6_RNS1_6TensorEENKUlvE_clEvENKUlvE6_clEvEUllE_EEvT_T0_PN15function_traitsISD_E11result_typeE --------------------------
	.section	.nv.info._ZN50_GLOBAL__N__f31458b2_17_RangeFactories_cu_38772b0829elementwise_kernel_with_indexIlZZZN2at6native14range_cuda_outERKN3c106ScalarES6_S6_RNS1_6TensorEENKUlvE_clEvENKUlvE6_clEvEUllE_EEvT_T0_PN15function_traitsISD_E11result_typeE,"",@"SHT_CUDA_INFO"
	.sectionflags	@""
	.align	4


	//----- nvinfo : EIATTR_CUDA_API_VERSION
	.align		4
        /*0000*/ 	.byte	0x04, 0x37
        /*0002*/ 	.short	(.L_803 - .L_802)
.L_802:
        /*0004*/ 	.word	0x00000082


	//----- nvinfo : EIATTR_KPARAM_INFO
	.align		4
.L_803:
        /*0008*/ 	.byte	0x04, 0x17
        /*000a*/ 	.short	(.L_805 - .L_804)
.L_804:
        /*000c*/ 	.word	0x00000000
        /*0010*/ 	.short	0x0002
        /*0012*/ 	.short	0x0018
        /*0014*/ 	.byte	0x00, 0xf5, 0x21, 0x00


	//----- nvinfo : EIATTR_KPARAM_INFO
	.align		4
.L_805:
        /*0018*/ 	.byte	0x04, 0x17
        /*001a*/ 	.short	(.L_807 - .L_806)
.L_806:
        /*001c*/ 	.word	0x00000000
        /*0020*/ 	.short	0x0001
        /*0022*/ 	.short	0x0008
        /*0024*/ 	.byte	0x00, 0xf0, 0x41, 0x00


	//----- nvinfo : EIATTR_KPARAM_INFO
	.align		4
.L_807:
        /*0028*/ 	.byte	0x04, 0x17
        /*002a*/ 	.short	(.L_809 - .L_808)
.L_808:
        /*002c*/ 	.word	0x00000000
        /*0030*/ 	.short	0x0000
        /*0032*/ 	.short	0x0000
        /*0034*/ 	.byte	0x00, 0xf0, 0x21, 0x00


	//----- nvinfo : EIATTR_SPARSE_MMA_MASK
	.align		4
.L_809:
        /*0038*/ 	.byte	0x03, 0x50
        /*003a*/ 	.short	0x0000


	//----- nvinfo : EIATTR_MAXREG_COUNT
	.align		4
        /*003c*/ 	.byte	0x03, 0x1b
        /*003e*/ 	.short	0x00ff


	//----- nvinfo : EIATTR_MERCURY_ISA_VERSION
	.align		4
        /*0040*/ 	.byte	0x03, 0x5f
        /*0042*/ 	.short	0x0101


	//----- nvinfo : EIATTR_VRC_CTA_INIT_COUNT
	.align		4
        /*0044*/ 	.byte	0x02, 0x4a
	.zero		1
	.zero		1


	//----- nvinfo : EIATTR_EXIT_INSTR_OFFSETS
	.align		4
        /*0048*/ 	.byte	0x04, 0x1c
        /*004a*/ 	.short	(.L_811 - .L_810)


	//   ....[0]....
.L_810:
        /*004c*/ 	.word	0x00000080


	//   ....[1]....
        /*0050*/ 	.word	0x00000120


	//----- nvinfo : EIATTR_MAX_THREADS
	.align		4
.L_811:
        /*0054*/ 	.byte	0x04, 0x05
        /*0056*/ 	.short	(.L_813 - .L_812)
.L_812:
        /*0058*/ 	.word	0x00000040
        /*005c*/ 	.word	0x00000001
        /*0060*/ 	.word	0x00000001


	//----- nvinfo : EIATTR_CBANK_PARAM_SIZE
	.align		4
.L_813:
        /*0064*/ 	.byte	0x03, 0x19
        /*0066*/ 	.short	0x0020


	//----- nvinfo : EIATTR_PARAM_CBANK
	.align		4
        /*0068*/ 	.byte	0x04, 0x0a
        /*006a*/ 	.short	(.L_815 - .L_814)
	.align		4
.L_814:
        /*006c*/ 	.word	index@(.nv.constant0._ZN50_GLOBAL__N__f31458b2_17_RangeFactories_cu_38772b0829elementwise_kernel_with_indexIlZZZN2at6native14range_cuda_outERKN3c106ScalarES6_S6_RNS1_6TensorEENKUlvE_clEvENKUlvE6_clEvEUllE_EEvT_T0_PN15function_traitsISD_E11result_typeE)
        /*0070*/ 	.short	0x0380
        /*0072*/ 	.short	0x0020


	//----- nvinfo : EIATTR_SW_WAR
	.align		4
.L_815:
        /*0074*/ 	.byte	0x04, 0x36
        /*0076*/ 	.short	(.L_817 - .L_816)
.L_816:
        /*0078*/ 	.word	0x00000008
.L_817:


//--------------------- .nv.info._ZN50_GLOBAL__N__f31458b2_17_RangeFactories_cu_38772b0829elementwise_kernel_with_indexIiZZZN2at6native14range_cuda_outERKN3c106ScalarES6_S6_RNS1_6TensorEENKUlvE_clEvENKUlvE6_clEvEUllE_EEvT_T0_PN15function_traitsISD_E11result_typeE --------------------------
	.section	.nv.info._ZN50_GLOBAL__N__f31458b2_17_RangeFactories_cu_38772b0829elementwise_kernel_with_indexIiZZZN2at6native14range_cuda_outERKN3c106ScalarES6_S6_RNS1_6TensorEENKUlvE_clEvENKUlvE6_clEvEUllE_EEvT_T0_PN15function_traitsISD_E11result_typeE,"",@"SHT_CUDA_INFO"
	.sectionflags	@""
	.align	4


	//----- nvinfo : EIATTR_CUDA_API_VERSION
	.align		4
        /*0000*/ 	.byte	0x04, 0x37
        /*0002*/ 	.short	(.L_819 - .L_818)
.L_818:
        /*0004*/ 	.word	0x00000082


	//----- nvinfo : EIATTR_KPARAM_INFO
	.align		4
.L_819:
        /*0008*/ 	.byte	0x04, 0x17
        /*000a*/ 	.short	(.L_821 - .L_820)
.L_820:
        /*000c*/ 	.word	0x00000000
        /*0010*/ 	.short	0x0002
        /*0012*/ 	.short	0x0018
        /*0014*/ 	.byte	0x00, 0xf5, 0x21, 0x00


	//----- nvinfo : EIATTR_KPARAM_INFO
	.align		4
.L_821:
        /*0018*/ 	.byte	0x04, 0x17
        /*001a*/ 	.short	(.L_823 - .L_822)
.L_822:
        /*001c*/ 	.word	0x00000000
        /*0020*/ 	.short	0x0001
        /*0022*/ 	.short	0x0008
        /*0024*/ 	.byte	0x00, 0xf0, 0x41, 0x00


	//----- nvinfo : EIATTR_KPARAM_INFO
	.align		4
.L_823:
        /*0028*/ 	.byte	0x04, 0x17
        /*002a*/ 	.short	(.L_825 - .L_824)
.L_824:
        /*002c*/ 	.word	0x00000000
        /*0030*/ 	.short	0x0000
        /*0032*/ 	.short	0x0000
        /*0034*/ 	.byte	0x00, 0xf0, 0x11, 0x00


	//----- nvinfo : EIATTR_SPARSE_MMA_MASK
	.align		4
.L_825:
        /*0038*/ 	.byte	0x03, 0x50
        /*003a*/ 	.short	0x0000


	//----- nvinfo : EIATTR_MAXREG_COUNT
	.align		4
        /*003c*/ 	.byte	0x03, 0x1b
        /*003e*/ 	.short	0x00ff


	//----- nvinfo : EIATTR_MERCURY_ISA_VERSION
	.align		4
        /*0040*/ 	.byte	0x03, 0x5f
        /*0042*/ 	.short	0x0101


	//----- nvinfo : EIATTR_VRC_CTA_INIT_COUNT
	.align		4
        /*0044*/ 	.byte	0x02, 0x4a
	.zero		1
	.zero		1


	//----- nvinfo : EIATTR_EXIT_INSTR_OFFSETS
	.align		4
        /*0048*/ 	.byte	0x04, 0x1c
        /*004a*/ 	.short	(.L_827 - .L_826)


	//   ....[0]....
.L_826:
        /*004c*/ 	.word	0x00000070


	//   ....[1]....
        /*0050*/ 	.word	0x00000100


	//----- nvinfo : EIATTR_MAX_THREADS
	.align		4
.L_827:
        /*0054*/ 	.byte	0x04, 0x05
        /*0056*/ 	.short	(.L_829 - .L_828)
.L_828:
        /*0058*/ 	.word	0x00000040
        /*005c*/ 	.word	0x00000001
        /*0060*/ 	.word	0x00000001


	//----- nvinfo : EIATTR_CBANK_PARAM_SIZE
	.align		4
.L_829:
        /*0064*/ 	.byte	0x03, 0x19
        /*0066*/ 	.short	0x0020


	//----- nvinfo : EIATTR_PARAM_CBANK
	.align		4
        /*0068*/ 	.byte	0x04, 0x0a
        /*006a*/ 	.short	(.L_831 - .L_830)
	.align		4
.L_830:
        /*006c*/ 	.word	index@(.nv.constant0._ZN50_GLOBAL__N__f31458b2_17_RangeFactories_cu_38772b0829elementwise_kernel_with_indexIiZZZN2at6native14range_cuda_outERKN3c106ScalarES6_S6_RNS1_6TensorEENKUlvE_clEvENKUlvE6_clEvEUllE_EEvT_T0_PN15function_traitsISD_E11result_typeE)
        /*0070*/ 	.short	0x0380
        /*0072*/ 	.short	0x0020


	//----- nvinfo : EIATTR_SW_WAR
	.align		4
.L_831:
        /*0074*/ 	.byte	0x04, 0x36
        /*0076*/ 	.short	(.L_833 - .L_832)
.L_832:
        /*0078*/ 	.word	0x00000008
.L_833:


//--------------------- .nv.info._ZN50_GLOBAL__N__f31458b2_17_RangeFactories_cu_38772b0829elementwise_kernel_with_indexIlZZZN2at6native14range_cuda_outERKN3c106ScalarES6_S6_RNS1_6TensorEENKUlvE_clEvENKUlvE5_clEvEUllE_EEvT_T0_PN15function_traitsISD_E11result_typeE --------------------------
	.section	.nv.info._ZN50_GLOBAL__N__f31458b2_17_RangeFactories_cu_38772b0829elementwise_kernel_with_indexIlZZZN2at6native14range_cuda_outERKN3c106ScalarES6_S6_RNS1_6TensorEENKUlvE_clEvENKUlvE5_clEvEUllE_EEvT_T0_PN15function_traitsISD_E11result_typeE,"",@"SHT_CUDA_INFO"
	.sectionflags	@""
	.align	4


	//----- nvinfo : EIATTR_CUDA_API_VERSION
	.align		4
        /*0000*/ 	.byte	0x04, 0x37
        /*0002*/ 	.short	(.L_835 - .L_834)
.L_834:
        /*0004*/ 	.word	0x00000082


	//----- nvinfo : EIATTR_KPARAM_INFO
	.align		4
.L_835:
        /*0008*/ 	.byte	0x04, 0x17
        /*000a*/ 	.short	(.L_837 - .L_836)
.L_836:
        /*000c*/ 	.word	0x00000000
        /*0010*/ 	.short	0x0002
        /*0012*/ 	.short	0x0018
        /*0014*/ 	.byte	0x00, 0xf5, 0x21, 0x00


	//----- nvinfo : EIATTR_KPARAM_INFO
	.align		4
.L_837:
        /*0018*/ 	.byte	0x04, 0x17
        /*001a*/ 	.short	(.L_839 - .L_838)
.L_838:
        /*001c*/ 	.word	0x00000000
        /*0020*/ 	.short	0x0001
        /*0022*/ 	.short	0x0008
        /*0024*/ 	.byte	0x00, 0xf0, 0x41, 0x00


	//----- nvinfo : EIATTR_KPARAM_INFO
	.align		4
.L_839:
        /*0028*/ 	.byte	0x04, 0x17
        /*002a*/ 	.short	(.L_841 - .L_840)
.L_840:
        /*002c*/ 	.word	0x00000000
        /*0030*/ 	.short	0x0000
        /*0032*/ 	.short	0x0000
        /*0034*/ 	.byte	0x00, 0xf0, 0x21, 0x00


	//----- nvinfo : EIATTR_SPARSE_MMA_MASK
	.align		4
.L_841:
        /*0038*/ 	.byte	0x03, 0x50
        /*003a*/ 	.short	0x0000


	//----- nvinfo : EIATTR_MAXREG_COUNT
	.align		4
        /*003c*/ 	.byte	0x03, 0x1b
        /*003e*/ 	.short	0x00ff


	//----- nvinfo : EIATTR_MERCURY_ISA_VERSION
	.align		4
        /*0040*/ 	.byte	0x03, 0x5f
        /*0042*/ 	.short	0x0101


	//----- nvinfo : EIATTR_VRC_CTA_INIT_COUNT
	.align		4
        /*0044*/ 	.byte	0x02, 0x4a
	.zero		1
	.zero		1


	//----- nvinfo : EIATTR_EXIT_INSTR_OFFSETS
	.align		4
        /*0048*/ 	.byte	0x04, 0x1c
        /*004a*/ 	.short	(.L_843 - .L_842)


	//   ....[0]....
.L_842:
        /*004c*/ 	.word	0x00000080


	//   ....[1]....
        /*0050*/ 	.word	0x00000110


	//----- nvinfo : EIATTR_MAX_THREADS
	.align		4
.L_843:
        /*0054*/ 	.byte	0x04, 0x05
        /*0056*/ 	.short	(.L_845 - .L_844)
.L_844:
        /*0058*/ 	.word	0x00000040
        /*005c*/ 	.word	0x00000001
        /*0060*/ 	.word	0x00000001


	//----- nvinfo : EIATTR_CBANK_PARAM_SIZE
	.align		4
.L_845:
        /*0064*/ 	.byte	0x03, 0x19
        /*0066*/ 	.short	0x0020


	//----- nvinfo : EIATTR_PARAM_CBANK
	.align		4
        /*0068*/ 	.byte	0x04, 0x0a
        /*006a*/ 	.short	(.L_847 - .L_846)
	.align		4
.L_846:
        /*006c*/ 	.word	index@(.nv.constant0._ZN50_GLOBAL__N__f31458b2_17_RangeFactories_cu_38772b0829elementwise_kernel_with_indexIlZZZN2at6native14range_cuda_outERKN3c106ScalarES6_S6_RNS1_6TensorEENKUlvE_clEvENKUlvE5_clEvEUllE_EEvT_T0_PN15function_traitsISD_E11result_typeE)
        /*0070*/ 	.short	0x0380
        /*0072*/ 	.short	0x0020


	//----- nvinfo : EIATTR_SW_WAR
	.align		4
.L_847:
        /*0074*/ 	.byte	0x04, 0x36
        /*0076*/ 	.short	(.L_849 - .L_848)
.L_848:
        /*0078*/ 	.word	0x00000008
.L_849:


//--------------------- .nv.info._ZN50_GLOBAL__N__f31458b2_17_RangeFactories_cu_38772b0829elementwise_kernel_with_indexIiZZZN2at6native14range_cuda_outERKN3c106ScalarES6_S6_RNS1_6TensorEENKUlvE_clEvENKUlvE5_clEvEUllE_EEvT_T0_PN15function_traitsISD_E11result_typeE --------------------------
	.section	.nv.info._ZN50_GLOBAL__N__f31458b2_17_RangeFactories_cu_38772b0829elementwise_kernel_with_indexIiZZZN2at6native14range_cuda_outERKN3c106ScalarES6_S6_RNS1_6TensorEENKUlvE_clEvENKUlvE5_clEvEUllE_EEvT_T0_PN15function_traitsISD_E11result_typeE,"",@"SHT_CUDA_INFO"
	.sectionflags	@""
	.align	4


	//----- nvinfo : EIATTR_CUDA_API_VERSION
	.align		4
        /*0000*/ 	.byte	0x04, 0x37
        /*0002*/ 	.short	(.L_851 - .L_850)
.L_850:
        /*0004*/ 	.word	0x00000082


	//----- nvinfo : EIATTR_KPARAM_INFO
	.align		4
.L_851:
        /*0008*/ 	.byte	0x04, 0x17
        /*000a*/ 	.short	(.L_853 - .L_852)
.L_852:
        /*000c*/ 	.word	0x00000000
        /*0010*/ 	.short	0x0002
        /*0012*/ 	.short	0x0018
        /*0014*/ 	.byte	0x00, 0xf5, 0x21, 0x00


	//----- nvinfo : EIATTR_KPARAM_INFO
	.align		4
.L_853:
        /*0018*/ 	.byte	0x04, 0x17
        /*001a*/ 	.short	(.L_855 - .L_854)
.L_854:
        /*001c*/ 	.word	0x00000000
        /*0020*/ 	.short	0x0001
        /*0022*/ 	.short	0x0008
        /*0024*/ 	.byte	0x00, 0xf0, 0x41, 0x00


	//----- nvinfo : EIATTR_KPARAM_INFO
	.align		4
.L_855:
        /*0028*/ 	.byte	0x04, 0x17
        /*002a*/ 	.short	(.L_857 - .L_856)
.L_856:
        /*002c*/ 	.word	0x00000000
        /*0030*/ 	.short	0x0000
        /*0032*/ 	.short	0x0000
        /*0034*/ 	.byte	0x00, 0xf0, 0x11, 0x00


	//----- nvinfo : EIATTR_SPARSE_MMA_MASK
	.align		4
.L_857:
        /*0038*/ 	.byte	0x03, 0x50
        /*003a*/ 	.short	0x0000


	//----- nvinfo : EIATTR_MAXREG_COUNT
	.align		4
        /*003c*/ 	.byte	0x03, 0x1b
        /*003e*/ 	.short	0x00ff


	//----- nvinfo : EIATTR_MERCURY_ISA_VERSION
	.align		4
        /*0040*/ 	.byte	0x03, 0x5f
        /*0042*/ 	.short	0x0101


	//----- nvinfo : EIATTR_VRC_CTA_INIT_COUNT
	.align		4
        /*0044*/ 	.byte	0x02, 0x4a
	.zero		1
	.zero		1


	//----- nvinfo : EIATTR_EXIT_INSTR_OFFSETS
	.align		4
        /*0048*/ 	.byte	0x04, 0x1c
        /*004a*/ 	.short	(.L_859 - .L_858)


	//   ....[0]....
.L_858:
        /*004c*/ 	.word	0x00000070


	//   ....[1]....
        /*0050*/ 	.word	0x000000f0


	//----- nvinfo : EIATTR_MAX_THREADS
	.align		4
.L_859:
        /*0054*/ 	.byte	0x04, 0x05
        /*0056*/ 	.short	(.L_861 - .L_860)
.L_860:
        /*0058*/ 	.word	0x00000040
        /*005c*/ 	.word	0x00000001
        /*0060*/ 	.word	0x00000001


	//----- nvinfo : EIATTR_CBANK_PARAM_SIZE
	.align		4
.L_861:
        /*0064*/ 	.byte	0x03, 0x19
        /*0066*/ 	.short	0x0020


	//----- nvinfo : EIATTR_PARAM_CBANK
	.align		4
        /*0068*/ 	.byte	0x04, 0x0a
        /*006a*/ 	.short	(.L_863 - .L_862)
	.align		4
.L_862:
        /*006c*/ 	.word	index@(.nv.constant0._ZN50_GLOBAL__N__f31458b2_17_RangeFactories_cu_38772b0829elementwise_kernel_with_indexIiZZZN2at6native14range_cuda_outERKN3c106ScalarES6_S6_RNS1_6TensorEENKUlvE_clEvENKUlvE5_clEvEUllE_EEvT_T0_PN15function_traitsISD_E11result_typeE)
        /*0070*/ 	.short	0x0380
        /*0072*/ 	.short	0x0020


	//----- nvinfo : EIATTR_SW_WAR
	.align		4
.L_863:
        /*0074*/ 	.byte	0x04, 0x36
        /*0076*/ 	.short	(.L_865 - .L_864)
.L_864:
        /*0078*/ 	.word	0x00000008
.L_865:


//--------------------- .nv.info._ZN50_GLOBAL__N__f31458b2_17_RangeFactories_cu_38772b0829elementwise_kernel_with_indexIlZZZN2at6native14range_cuda_outERKN3c106ScalarES6_S6_RNS1_6TensorEENKUlvE_clEvENKUlvE4_clEvEUllE_EEvT_T0_PN15function_traitsISD_E11result_typeE --------------------------
	.section	.nv.info._ZN50_GLOBAL__N__f31458b2_17_RangeFactories_cu_38772b0829elementwise_kernel_with_indexIlZZZN2at6native14range_cuda_outERKN3c106ScalarES6_S6_RNS1_6TensorEENKUlvE_clEvENKUlvE4_clEvEUllE_EEvT_T0_PN15function_traitsISD_E11result_typeE,"",@"SHT_CUDA_INFO"
	.sectionflags	@""
	.align	4


	//----- nvinfo : EIATTR_CUDA_API_VERSION
	.align		4
        /*0000*/ 	.byte	0x04, 0x37
        /*0002*/ 	.short	(.L_867 - .L_866)
.L_866:
        /*0004*/ 	.word	0x00000082


	//----- nvinfo : EIATTR_KPARAM_INFO
	.align		4
.L_867:
        /*0008*/ 	.byte	0x04, 0x17
        /*000a*/ 	.short	(.L_869 - .L_868)
.L_868:
        /*000c*/ 	.word	0x00000000
        /*0010*/ 	.short	0x0002
        /*0012*/ 	.short	0x0020
        /*0014*/ 	.byte	0x00, 0xf5, 0x21, 0x00


	//----- nvinfo : EIATTR_KPARAM_INFO
	.align		4
.L_869:
        /*0018*/ 	.byte	0x04, 0x17
        /*001a*/ 	.short	(.L_871 - .L_870)
.L_870:
        /*001c*/ 	.word	0x00000000
        /*0020*/ 	.short	0x0001
        /*0022*/ 	.short	0x0008
        /*0024*/ 	.byte	0x00, 0xf0, 0x61, 0x00


	//----- nvinfo : EIATTR_KPARAM_INFO
	.align		4
.L_871:
        /*0028*/ 	.byte	0x04, 0x17
        /*002a*/ 	.short	(.L_873 - .L_872)
.L_872:
        /*002c*/ 	.word	0x00000000
        /*0030*/ 	.short	0x0000
        /*0032*/ 	.short	0x0000
        /*0034*/ 	.byte	0x00, 0xf0, 0x21, 0x00


	//----- nvinfo : EIATTR_SPARSE_MMA_MASK
	.align		4
.L_873:
        /*0038*/ 	.byte	0x03, 0x50
        /*003a*/ 	.short	0x0000


	//----- nvinfo : EIATTR_MAXREG_COUNT
	.align		4
        /*003c*/ 	.byte	0x03, 0x1b
        /*003e*/ 	.short	0x00ff


	//----- nvinfo : EIATTR_MERCURY_ISA_VERSION
	.align		4
        /*0040*/ 	.byte	0x03, 0x5f
        /*0042*/ 	.short	0x0101


	//----- nvinfo : EIATTR_VRC_CTA_INIT_COUNT
	.align		4
        /*0044*/ 	.byte	0x02, 0x4a
	.zero		1
	.zero		1


	//----- nvinfo : EIATTR_EXIT_INSTR_OFFSETS
	.align		4
        /*0048*/ 	.byte	0x04, 0x1c
        /*004a*/ 	.short	(.L_875 - .L_874)


	//   ....[0]....
.L_874:
        /*004c*/ 	.word	0x00000080


	//   ....[1]....
        /*0050*/ 	.word	0x00000120


	//----- nvinfo : EIATTR_MAX_THREADS
	.align		4
.L_875:
        /*0054*/ 	.byte	0x04, 0x05
        /*0056*/ 	.short	(.L_877 - .L_876)
.L_876:
        /*0058*/ 	.word	0x00000040
        /*005c*/ 	.word	0x00000001
        /*0060*/ 	.word	0x00000001


	//----- nvinfo : EIATTR_CBANK_PARAM_SIZE
	.align		4
.L_877:
        /*0064*/ 	.byte	0x03, 0x19
        /*0066*/ 	.short	0x0028


	//----- nvinfo : EIATTR_PARAM_CBANK
	.align		4
        /*0068*/ 	.byte	0x04, 0x0a
        /*006a*/ 	.short	(.L_879 - .L_878)
	.align		4
.L_878:
        /*006c*/ 	.word	index@(.nv.constant0._ZN50_GLOBAL__N__f31458b2_17_RangeFactories_cu_38772b0829elementwise_kernel_with_indexIlZZZN2at6native14range_cuda_outERKN3c106ScalarES6_S6_RNS1_6TensorEENKUlvE_clEvENKUlvE4_clEvEUllE_EEvT_T0_PN15function_traitsISD_E11result_typeE)
        /*0070*/ 	.short	0x0380
        /*0072*/ 	.short	0x0028


	//----- nvinfo : EIATTR_SW_WAR
	.align		4
.L_879:
        /*0074*/ 	.byte	0x04, 0x36
        /*0076*/ 	.short	(.L_881 - .L_880)
.L_880:
        /*0078*/ 	.word	0x00000008
.L_881:


//--------------------- .nv.info._ZN50_GLOBAL__N__f31458b2_17_RangeFactories_cu_38772b0829elementwise_kernel_with_indexIiZZZN2at6native14range_cuda_outERKN3c106ScalarES6_S6_RNS1_6TensorEENKUlvE_clEvENKUlvE4_clEvEUllE_EEvT_T0_PN15function_traitsISD_E11result_typeE --------------------------
	.section	.nv.info._ZN50_GLOBAL__N__f31458b2_17_RangeFactories_cu_38772b0829elementwise_kernel_with_indexIiZZZN2at6native14range_cuda_outERKN3c106ScalarES6_S6_RNS1_6TensorEENKUlvE_clEvENKUlvE4_clEvEUllE_EEvT_T0_PN15function_traitsISD_E11result_typeE,"",@"SHT_CUDA_INFO"
	.sectionflags	@""
	.align	4


	//----- nvinfo : EIATTR_CUDA_API_VERSION
	.align		4
        /*0000*/ 	.byte	0x04, 0x37
        /*0002*/ 	.short	(.L_883 - .L_882)
.L_882:
        /*0004*/ 	.word	0x00000082


	//----- nvinfo : EIATTR_KPARAM_INFO
	.align		4
.L_883:
        /*0008*/ 	.byte	0x04, 0x17
        /*000a*/ 	.short	(.L_885 - .L_884)
.L_884:
        /*000c*/ 	.word	0x00000000
        /*0010*/ 	.short	0x0002
        /*0012*/ 	.short	0x0020
        /*0014*/ 	.byte	0x00, 0xf5, 0x21, 0x00


	//----- nvinfo : EIATTR_KPARAM_INFO
	.align		4
.L_885:
        /*0018*/ 	.byte	0x04, 0x17
        /*001a*/ 	.short	(.L_887 - .L_886)
.L_886:
        /*001c*/ 	.word	0x00000000
        /*0020*/ 	.short	0x0001
        /*0022*/ 	.short	0x0008
        /*0024*/ 	.byte	0x00, 0xf0, 0x61, 0x00


	//----- nvinfo : EIATTR_KPARAM_INFO
	.align		4
.L_887:
        /*0028*/ 	.byte	0x04, 0x17
        /*002a*/ 	.short	(.L_889 - .L_888)
.L_888:
        /*002c*/ 	.word	0x00000000
        /*0030*/ 	.short	0x0000
        /*0032*/ 	.short	0x0000
        /*0034*/ 	.byte	0x00, 0xf0, 0x11, 0x00


	//----- nvinfo : EIATTR_SPARSE_MMA_MASK
	.align		4
.L_889:
        /*0038*/ 	.byte	0x03, 0x50
        /*003a*/ 	.short	0x0000


	//----- nvinfo : EIATTR_MAXREG_COUNT
	.align		4
        /*003c*/ 	.byte	0x03, 0x1b
        /*003e*/ 	.short	0x00ff


	//----- nvinfo : EIATTR_MERCURY_ISA_VERSION
	.align		4
        /*0040*/ 	.byte	0x03, 0x5f
        /*0042*/ 	.short	0x0101


	//----- nvinfo : EIATTR_VRC_CTA_INIT_COUNT
	.align		4
        /*0044*/ 	.byte	0x02, 0x4a
	.zero		1
	.zero		1


	//----- nvinfo : EIATTR_EXIT_INSTR_OFFSETS
	.align		4
        /*0048*/ 	.byte	0x04, 0x1c
        /*004a*/ 	.short	(.L_891 - .L_890)


	//   ....[0]....
.L_890:
        /*004c*/ 	.word	0x00000070


	//   ....[1]....
        /*0050*/ 	.word	0x00000100


	//----- nvinfo : EIATTR_MAX_THREADS
	.align		4
.L_891:
        /*0054*/ 	.byte	0x04, 0x05
        /*0056*/ 	.short	(.L_893 - .L_892)
.L_892:
        /*0058*/ 	.word	0x00000040
        /*005c*/ 	.word	0x00000001
        /*0060*/ 	.word	0x00000001


	//----- nvinfo : EIATTR_CBANK_PARAM_SIZE
	.align		4
.L_893:
        /*0064*/ 	.byte	0x03, 0x19
        /*0066*/ 	.short	0x0028


	//----- nvinfo : EIATTR_PARAM_CBANK
	.align		4
        /*0068*/ 	.byte	0x04, 0x0a
        /*006a*/ 	.short	(.L_895 - .L_894)
	.align		4
.L_894:
        /*006c*/ 	.word	index@(.nv.constant0._ZN50_GLOBAL__N__f31458b2_17_RangeFactories_cu_38772b0829elementwise_kernel_with_indexIiZZZN2at6native14range_cuda_outERKN3c106ScalarES6_S6_RNS1_6TensorEENKUlvE_clEvENKUlvE4_clEvEUllE_EEvT_T0_PN15function_traitsISD_E11result_typeE)
        /*0070*/ 	.short	0x0380
        /*0072*/ 	.short	0x0028


	//----- nvinfo : EIATTR_SW_WAR
	.align		4
.L_895:
        /*0074*/ 	.byte	0x04, 0x36
        /*0076*/ 	.short	(.L_897 - .L_896)
.L_896:
        /*0078*/ 	.word	0x00000008
.L_897:


//--------------------- .nv.info._ZN50_GLOBAL__N__f31458b2_17_RangeFactories_cu_38772b0829elementwise_kernel_with_indexIlZZZN2at6native14range_cuda_outERKN3c106ScalarES6_S6_RNS1_6TensorEENKUlvE_clEvENKUlvE3_clEvEUllE_EEvT_T0_PN15function_traitsISD_E11result_typeE --------------------------
	.section	.nv.info._ZN50_GLOBAL__N__f31458b2_17_RangeFactories_cu_38772b0829elementwise_kernel_with_indexIlZZZN2at6native14range_cuda_outERKN3c106ScalarES6_S6_RNS1_6TensorEENKUlvE_clEvENKUlvE3_clEvEUllE_EEvT_T0_PN15function_traitsISD_E11result_typeE,"",@"SHT_CUDA_INFO"
	.sectionflags	@""
	.align	4


	//----- nvinfo : EIATTR_CUDA_API_VERSION
	.align		4
        /*0000*/ 	.byte	0x04, 0x37
        /*0002*/ 	.short	(.L_899 - .L_898)
.L_898:
        /*0004*/ 	.word	0x00000082


	//----- nvinfo : EIATTR_KPARAM_INFO
	.align		4
.L_899:
        /*0008*/ 	.byte	0x04, 0x17
        /*000a*/ 	.short	(.L_901 - .L_900)
.L_900:
        /*000c*/ 	.word	0x00000000
        /*0010*/ 	.short	0x0002
        /*0012*/ 	.short	0x0020
        /*0014*/ 	.byte	0x00, 0xf5, 0x21, 0x00


	//----- nvinfo : EIATTR_KPARAM_INFO
	.align		4
.L_901:
        /*0018*/ 	.byte	0x04, 0x17
        /*001a*/ 	.short	(.L_903 - .L_902)
.L_902:
        /*001c*/ 	.word	0x00000000
        /*0020*/ 	.short	0x0001
        /*0022*/ 	.short	0x0008
        /*0024*/ 	.byte	0x00, 0xf0, 0x61, 0x00


	//----- nvinfo : EIATTR_KPARAM_INFO
	.align		4
.L_903:
        /*0028*/ 	.byte	0x04, 0x17
        /*002a*/ 	.short	(.L_905 - .L_904)
.L_904:
        /*002c*/ 	.word	0x00000000
        /*0030*/ 	.short	0x0000
        /*0032*/ 	.short	0x0000
        /*0034*/ 	.byte	0x00, 0xf0, 0x21, 0x00


	//----- nvinfo : EIATTR_SPARSE_MMA_MASK
	.align		4
.L_905:
        /*0038*/ 	.byte	0x03, 0x50
        /*003a*/ 	.short	0x0000


	//----- nvinfo : EIATTR_MAXREG_COUNT
	.align		4
        /*003c*/ 	.byte	0x03, 0x1b
        /*003e*/ 	.short	0x00ff


	//----- nvinfo : EIATTR_MERCURY_ISA_VERSION
	.align		4
        /*0040*/ 	.byte	0x03, 0x5f
        /*0042*/ 	.short	0x0101


	//----- nvinfo : EIATTR_VRC_CTA_INIT_COUNT
	.align		4
        /*0044*/ 	.byte	0x02, 0x4a
	.zero		1
	.zero		1


	//----- nvinfo : EIATTR_EXIT_INSTR_OFFSETS
	.align		4
        /*0048*/ 	.byte	0x04, 0x1c
        /*004a*/ 	.short	(.L_907 - .L_906)


	//   ....[0]....
.L_906:
        /*004c*/ 	.word	0x00000080


	//   ....[1]....
        /*0050*/ 	.word	0x00000110


	//----- nvinfo : EIATTR_MAX_THREADS
	.align		4
.L_907:
        /*0054*/ 	.byte	0x04, 0x05
        /*0056*/ 	.short	(.L_909 - .L_908)
.L_908:
        /*0058*/ 	.word	0x00000040
        /*005c*/ 	.word	0x00000001
        /*0060*/ 	.word	0x00000001


	//----- nvinfo : EIATTR_CBANK_PARAM_SIZE
	.align		4
.L_909:
        /*0064*/ 	.byte	0x03, 0x19
        /*0066*/ 	.short	0x0028


	//----- nvinfo : EIATTR_PARAM_CBANK
	.align		4
        /*0068*/ 	.byte	0x04, 0x0a
        /*006a*/ 	.short	(.L_911 - .L_910)
	.align		4
.L_910:
        /*006c*/ 	.word	index@(.nv.constant0._ZN50_GLOBAL__N__f31458b2_17_RangeFactories_cu_38772b0829elementwise_kernel_with_indexIlZZZN2at6native14range_cuda_outERKN3c106ScalarES6_S6_RNS1_6TensorEENKUlvE_clEvENKUlvE3_clEvEUllE_EEvT_T0_PN15function_traitsISD_E11result_typeE)
        /*0070*/ 	.short	0x0380
        /*0072*/ 	.short	0x0028


	//----- nvinfo : EIATTR_SW_WAR
	.align		4
.L_911:
        /*0074*/ 	.byte	0x04, 0x36
        /*0076*/ 	.short	(.L_913 - .L_912)
.L_912:
        /*0078*/ 	.word	0x00000008
.L_913:


//--------------------- .nv.info._ZN50_GLOBAL__N__f31458b2_17_RangeFactories_cu_38772b0829elementwise_kernel_with_indexIiZZZN2at6native14range_cuda_outERKN3c106ScalarES6_S6_RNS1_6TensorEENKUlvE_clEvENKUlvE3_clEvEUllE_EEvT_T0_PN15function_traitsISD_E11result_typeE --------------------------
	.section	.nv.info._ZN50_GLOBAL__N__f31458b2_17_RangeFactories_cu_38772b0829elementwise_kernel_with_indexIiZZZN2at6native14range_cuda_outERKN3c106ScalarES6_S6_RNS1_6TensorEENKUlvE_clEvENKUlvE3_clEvEUllE_EEvT_T0_PN15function_traitsISD_E11result_typeE,"",@"SHT_CUDA_INFO"
	.sectionflags	@""
	.align	4


	//----- nvinfo : EIATTR_CUDA_API_VERSION
	.align		4
        /*0000*/ 	.byte	0x04, 0x37
        /*0002*/ 	.short	(.L_915 - .L_914)
.L_914:
        /*0004*/ 	.word	0x00000082


	//----- nvinfo : EIATTR_KPARAM_INFO
	.align		4
.L_915:
        /*0008*/ 	.byte	0x04, 0x17
        /*000a*/ 	.short	(.L_917 - .L_916)
.L_916:
        /*000c*/ 	.word	0x00000000
        /*0010*/ 	.short	0x0002
        /*0012*/ 	.short	0x0020
        /*0014*/ 	.byte	0x00, 0xf5, 0x21, 0x00


	//----- nvinfo : EIATTR_KPARAM_INFO
	.align		4
.L_917:
        /*0018*/ 	.byte	0x04, 0x17
        /*001a*/ 	.short	(.L_919 - .L_918)
.L_918:
        /*001c*/ 	.word	0x00000000
        /*0020*/ 	.short	0x0001
        /*0022*/ 	.short	0x0008
        /*0024*/ 	.byte	0x00, 0xf0, 0x61, 0x00


	//----- nvinfo : EIATTR_KPARAM_INFO
	.align		4
.L_919:
        /*0028*/ 	.byte	0x04, 0x17
        /*002a*/ 	.short	(.L_921 - .L_920)
.L_920:
        /*002c*/ 	.word	0x00000000
        /*0030*/ 	.short	0x0000
        /*0032*/ 	.short	0x0000
        /*0034*/ 	.byte	0x00, 0xf0, 0x11, 0x00


	//----- nvinfo : EIATTR_SPARSE_MMA_MASK
	.align		4
.L_921:
        /*0038*/ 	.byte	0x03, 0x50
        /*003a*/ 	.short	0x0000


	//----- nvinfo : EIATTR_MAXREG_COUNT
	.align		4
        /*003c*/ 	.byte	0x03, 0x1b
        /*003e*/ 	.short	0x00ff


	//----- nvinfo : EIATTR_MERCURY_ISA_VERSION
	.align		4
        /*0040*/ 	.byte	0x03, 0x5f
        /*0042*/ 	.short	0x0101


	//----- nvinfo : EIATTR_VRC_CTA_INIT_COUNT
	.align		4
        /*0044*/ 	.byte	0x02, 0x4a
	.zero		1
	.zero		1


	//----- nvinfo : EIATTR_EXIT_INSTR_OFFSETS
	.align		4
        /*0048*/ 	.byte	0x04, 0x1c
        /*004a*/ 	.short	(.L_923 - .L_922)


	//   ....[0]....
.L_922:
        /*004c*/ 	.word	0x00000070


	//   ....[1]....
        /*0050*/ 	.word	0x000000f0


	//----- nvinfo : EIATTR_MAX_THREADS
	.align		4
.L_923:
        /*0054*/ 	.byte	0x04, 0x05
        /*0056*/ 	.short	(.L_925 - .L_924)
.L_924:
        /*0058*/ 	.word	0x00000040
        /*005c*/ 	.word	0x00000001
        /*0060*/ 	.word	0x00000001


	//----- nvinfo : EIATTR_CBANK_PARAM_SIZE
	.align		4
.L_925:
        /*0064*/ 	.byte	0x03, 0x19
        /*0066*/ 	.short	0x0028


	//----- nvinfo : EIATTR_PARAM_CBANK
	.align		4
        /*0068*/ 	.byte	0x04, 0x0a
        /*006a*/ 	.short	(.L_927 - .L_926)
	.align		4
.L_926:
        /*006c*/ 	.word	index@(.nv.constant0._ZN50_GLOBAL__N__f31458b2_17_RangeFactories_cu_38772b0829elementwise_kernel_with_indexIiZZZN2at6native14range_cuda_outERKN3c106ScalarES6_S6_RNS1_6TensorEENKUlvE_clEvENKUlvE3_clEvEUllE_EEvT_T0_PN15function_traitsISD_E11result_typeE)
        /*0070*/ 	.short	0x0380
        /*0072*/ 	.short	0x0028


	//----- nvinfo : EIATTR_SW_WAR
	.align		4
.L_927:
        /*0074*/ 	.byte	0x04, 0x36
        /*0076*/ 	.short	(.L_929 - .L_928)
.L_928:
        /*0078*/ 	.word	0x00000008
.L_929:


//--------------------- .nv.info._ZN50_GLOBAL__N__f31458b2_17_RangeFactories_cu_38772b0829elementwise_kernel_with_indexIlZZZN2at6native14range_cuda_outERKN3c106ScalarES6_S6_RNS1_6TensorEENKUlvE_clEvENKUlvE2_clEvEUllE_EEvT_T0_PN15function_traitsISD_E11result_typeE --------------------------
	.section	.nv.info._ZN50_GLOBAL__N__f31458b2_17_RangeFactories_cu_38772b0829elementwise_kernel_with_indexIlZZZN2at6native14range_cuda_outERKN3c106ScalarES6_S6_RNS1_6TensorEENKUlvE_clEvENKUlvE2_clEvEUllE_EEvT_T0_PN15function_traitsISD_E11result_typeE,"",@"SHT_CUDA_INFO"
	.sectionflags	@""
	.align	4


	//----- nvinfo : EIATTR_CUDA_API_VERSION
	.align		4
        /*0000*/ 	.byte	0x04, 0x37
        /*0002*/ 	.short	(.L_931 - .L_930)
.L_930:
        /*0004*/ 	.word	0x00000082


	//----- nvinfo : EIATTR_KPARAM_INFO
	.align		4
.L_931:
        /*0008*/ 	.byte	0x04, 0x17
        /*000a*/ 	.short	(.L_933 - .L_932)
.L_932:
        /*000c*/ 	.word	0x00000000
        /*0010*/ 	.short	0x0002
        /*0012*/ 	.short	0x0020
        /*0014*/ 	.byte	0x00, 0xf5, 0x21, 0x00


	//----- nvinfo : EIATTR_KPARAM_INFO
	.align		4
.L_933:
        /*0018*/ 	.byte	0x04, 0x17
        /*001a*/ 	.short	(.L_935 - .L_934)
.L_934:
        /*001c*/ 	.word	0x00000000
        /*0020*/ 	.short	0x0001
        /*0022*/ 	.short	0x0008
        /*0024*/ 	.byte	0x00, 0xf0, 0x61, 0x00


	//----- nvinfo : EIATTR_KPARAM_INFO
	.align		4
.L_935:
        /*0028*/ 	.byte	0x04, 0x17
        /*002a*/ 	.short	(.L_937 - .L_936)
.L_936:
        /*002c*/ 	.word	0x00000000
        /*0030*/ 	.short	0x0000
        /*0032*/ 	.short	0x0000
        /*0034*/ 	.byte	0x00, 0xf0, 0x21, 0x00


	//----- nvinfo : EIATTR_SPARSE_MMA_MASK
	.align		4
.L_937:
        /*0038*/ 	.byte	0x03, 0x50
        /*003a*/ 	.short	0x0000


	//----- nvinfo : EIATTR_MAXREG_COUNT
	.align		4
        /*003c*/ 	.byte	0x03, 0x1b
        /*003e*/ 	.short	0x00ff


	//----- nvinfo : EIATTR_MERCURY_ISA_VERSION
	.align		4
        /*0040*/ 	.byte	0x03, 0x5f
        /*0042*/ 	.short	0x0101


	//----- nvinfo : EIATTR_VRC_CTA_INIT_COUNT
	.align		4
        /*0044*/ 	.byte	0x02, 0x4a
	.zero		1
	.zero		1


	//----- nvinfo : EIATTR_EXIT_INSTR_OFFSETS
	.align		4
        /*0048*/ 	.byte	0x04, 0x1c
        /*004a*/ 	.short	(.L_939 - .L_938)


	//   ....[0]....
.L_938:
        /*004c*/ 	.word	0x00000080


	//   ....[1]....
        /*0050*/ 	.word	0x00000120


	//----- nvinfo : EIATTR_MAX_THREADS
	.align		4
.L_939:
        /*0054*/ 	.byte	0x04, 0x05
        /*0056*/ 	.short	(.L_941 - .L_940)
.L_940:
        /*0058*/ 	.word	0x00000040
        /*005c*/ 	.word	0x00000001
        /*0060*/ 	.word	0x00000001


	//----- nvinfo : EIATTR_CBANK_PARAM_SIZE
	.align		4
.L_941:
        /*0064*/ 	.byte	0x03, 0x19
        /*0066*/ 	.short	0x0028


	//----- nvinfo : EIATTR_PARAM_CBANK
	.align		4
        /*0068*/ 	.byte	0x04, 0x0a
        /*006a*/ 	.short	(.L_943 - .L_942)
	.align		4
.L_942:
        /*006c*/ 	.word	index@(.nv.constant0._ZN50_GLOBAL__N__f31458b2_17_RangeFactories_cu_38772b0829elementwise_kernel_with_indexIlZZZN2at6native14range_cuda_outERKN3c106ScalarES6_S6_RNS1_6TensorEENKUlvE_clEvENKUlvE2_clEvEUllE_EEvT_T0_PN15function_traitsISD_E11result_typeE)
        /*0070*/ 	.short	0x0380
        /*0072*/ 	.short	0x0028


	//----- nvinfo : EIATTR_SW_WAR
	.align		4
.L_943:
        /*0074*/ 	.byte	0x04, 0x36
        /*0076*/ 	.short	(.L_945 - .L_944)
.L_944:
        /*0078*/ 	.word	0x00000008
.L_945:


//--------------------- .nv.info._ZN50_GLOBAL__N__f31458b2_17_RangeFactories_cu_38772b0829elementwise_kernel_with_indexIiZZZN2at6native14range_cuda_outERKN3c106ScalarES6_S6_RNS1_6TensorEENKUlvE_clEvENKUlvE2_clEvEUllE_EEvT_T0_PN15function_traitsISD_E11result_typeE --------------------------
	.section	.nv.info._ZN50_GLOBAL__N__f31458b2_17_RangeFactories_cu_38772b0829elementwise_kernel_with_indexIiZZZN2at6native14range_cuda_outERKN3c106ScalarES6_S6_RNS1_6TensorEENKUlvE_clEvENKUlvE2_clEvEUllE_EEvT_T0_PN15function_traitsISD_E11result_typeE,"",@"SHT_CUDA_INFO"
	.sectionflags	@""
	.align	4


	//----- nvinfo : EIATTR_CUDA_API_VERSION
	.align		4
        /*0000*/ 	.byte	0x04, 0x37
        /*0002*/ 	.short	(.L_947 - .L_946)
.L_946:
        /*0004*/ 	.word	0x00000082


	//----- nvinfo : EIATTR_KPARAM_INFO
	.align		4
.L_947:
        /*0008*/ 	.byte	0x04, 0x17
        /*000a*/ 	.short	(.L_949 - .L_948)
.L_948:
        /*000c*/ 	.word	0x00000000
        /*0010*/ 	.short	0x0002
        /*0012*/ 	.short	0x0020
        /*0014*/ 	.byte	0x00, 0xf5, 0x21, 0x00


	//----- nvinfo : EIATTR_KPARAM_INFO
	.align		4
.L_949:
        /*0018*/ 	.byte	0x04, 0x17
        /*001a*/ 	.short	(.L_951 - .L_950)
.L_950:
        /*001c*/ 	.word	0x00000000
        /*0020*/ 	.short	0x0001
        /*0022*/ 	.short	0x0008
        /*0024*/ 	.byte	0x00, 0xf0, 0x61, 0x00


	//----- nvinfo : EIATTR_KPARAM_INFO
	.align		4
.L_951:
        /*0028*/ 	.byte	0x04, 0x17
        /*002a*/ 	.short	(.L_953 - .L_952)
.L_952:
        /*002c*/ 	.word	0x00000000
        /*0030*/ 	.short	0x0000
        /*0032*/ 	.short	0x0000
        /*0034*/ 	.byte	0x00, 0xf0, 0x11, 0x00


	//----- nvinfo : EIATTR_SPARSE_MMA_MASK
	.align		4
.L_953:
        /*0038*/ 	.byte	0x03, 0x50
        /*003a*/ 	.short	0x0000


	//----- nvinfo : EIATTR_MAXREG_COUNT
	.align		4
        /*003c*/ 	.byte	0x03, 0x1b
        /*003e*/ 	.short	0x00ff


	//----- nvinfo : EIATTR_MERCURY_ISA_VERSION
	.align		4
        /*0040*/ 	.byte	0x03, 0x5f
        /*0042*/ 	.short	0x0101


	//----- nvinfo : EIATTR_VRC_CTA_INIT_COUNT
	.align		4
        /*0044*/ 	.byte	0x02, 0x4a
	.zero		1
	.zero		1


	//----- nvinfo : EIATTR_EXIT_INSTR_OFFSETS
	.align		4
        /*0048*/ 	.byte	0x04, 0x1c
        /*004a*/ 	.short	(.L_955 - .L_954)


	//   ....[0]....
.L_954:
        /*004c*/ 	.word	0x00000070


	//   ....[1]....
        /*0050*/ 	.word	0x00000130


	//----- nvinfo : EIATTR_MAX_THREADS
	.align		4
.L_955:
        /*0054*/ 	.byte	0x04, 0x05
        /*0056*/ 	.short	(.L_957 - .L_956)
.L_956:
        /*0058*/ 	.word	0x00000040
        /*005c*/ 	.word	0x00000001
        /*0060*/ 	.word	0x00000001


	//----- nvinfo : EIATTR_CBANK_PARAM_SIZE
	.align		4
.L_957:
        /*0064*/ 	.byte	0x03, 0x19
        /*0066*/ 	.short	0x0028


	//----- nvinfo : EIATTR_PARAM_CBANK
	.align		4
        /*0068*/ 	.byte	0x04, 0x0a
        /*006a*/ 	.short	(.L_959 - .L_958)
	.align		4
.L_958:
        /*006c*/ 	.word	index@(.nv.constant0._ZN50_GLOBAL__N__f31458b2_17_RangeFactories_cu_38772b0829elementwise_kernel_with_indexIiZZZN2at6native14range_cuda_outERKN3c106ScalarES6_S6_RNS1_6TensorEENKUlvE_clEvENKUlvE2_clEvEUllE_EEvT_T0_PN15function_traitsISD_E11result_typeE)
        /*0070*/ 	.short	0x0380
        /*0072*/ 	.short	0x0028


	//----- nvinfo : EIATTR_SW_WAR
	.align		4
.L_959:
        /*0074*/ 	.byte	0x04, 0x36
        /*0076*/ 	.short	(.L_961 - .L_960)
.L_960:
        /*0078*/ 	.word	0x00000008
.L_961:


//--------------------- .nv.info._ZN50_GLOBAL__N__f31458b2_17_RangeFactories_cu_38772b0829elementwise_kernel_with_indexIlZZZN2at6native14range_cuda_outERKN3c106ScalarES6_S6_RNS1_6TensorEENKUlvE_clEvENKUlvE1_clEvEUllE_EEvT_T0_PN15function_traitsISD_E11result_typeE --------------------------
	.section	.nv.info._ZN50_GLOBAL__N__f31458b2_17_RangeFactories_cu_38772b0829elementwise_kernel_with_indexIlZZZN2at6native14range_cuda_outERKN3c106ScalarES6_S6_RNS1_6TensorEENKUlvE_clEvENKUlvE1_clEvEUllE_EEvT_T0_PN15function_traitsISD_E11result_typeE,"",@"SHT_CUDA_INFO"
	.sectionflags	@""
	.align	4


	//----- nvinfo : EIATTR_CUDA_API_VERSION
	.align		4
        /*0000*/ 	.byte	0x04, 0x37
        /*0002*/ 	.short	(.L_963 - .L_962)
.L_962:
        /*0004*/ 	.word	0x00000082


	//----- nvinfo : EIATTR_KPARAM_INFO
	.align		4
.L_963:
        /*0008*/ 	.byte	0x04, 0x17
        /*000a*/ 	.short	(.L_965 - .L_964)
.L_964:
        /*000c*/ 	.word	0x00000000
        /*0010*/ 	.short	0x0002
        /*0012*/ 	.short	0x0020
        /*0014*/ 	.byte	0x00, 0xf5, 0x21, 0x00


	//----- nvinfo : EIATTR_KPARAM_INFO
	.align		4
.L_965:
        /*0018*/ 	.byte	0x04, 0x17
        /*001a*/ 	.short	(.L_967 - .L_966)
.L_966:
        /*001c*/ 	.word	0x00000000
        /*0020*/ 	.short	0x0001
        /*0022*/ 	.short	0x0008
        /*0024*/ 	.byte	0x00, 0xf0, 0x61, 0x00


	//----- nvinfo : EIATTR_KPARAM_INFO
	.align		4
.L_967:
        /*0028*/ 	.byte	0x04, 0x17
        /*002a*/ 	.short	(.L_969 - .L_968)
.L_968:
        /*002c*/ 	.word	0x00000000
        /*0030*/ 	.short	0x0000
        /*0032*/ 	.short	0x0000
        /*0034*/ 	.byte	0x00, 0xf0, 0x21, 0x00


	//----- nvinfo : EIATTR_SPARSE_MMA_MASK
	.align		4
.L_969:
        /*0038*/ 	.byte	0x03, 0x50
        /*003a*/ 	.short	0x0000


	//----- nvinfo : EIATTR_MAXREG_COUNT
	.align		4
        /*003c*/ 	.byte	0x03, 0x1b
        /*003e*/ 	.short	0x00ff


	//----- nvinfo : EIATTR_MERCURY_ISA_VERSION
	.align		4
        /*0040*/ 	.byte	0x03, 0x5f
        /*0042*/ 	.short	0x0101


	//----- nvinfo : EIATTR_VRC_CTA_INIT_COUNT
	.align		4
        /*0044*/ 	.byte	0x02, 0x4a
	.zero		1
	.zero		1


	//----- nvinfo : EIATTR_EXIT_INSTR_OFFSETS
	.align		4
        /*0048*/ 	.byte	0x04, 0x1c
        /*004a*/ 	.short	(.L_971 - .L_970)


	//   ....[0]....
.L_970:
        /*004c*/ 	.word	0x00000080


	//   ....[1]....
        /*0050*/ 	.word	0x00000110


	//----- nvinfo : EIATTR_MAX_THREADS
	.align		4
.L_971:
        /*0054*/ 	.byte	0x04, 0x05
        /*0056*/ 	.short	(.L_973 - .L_972)
.L_972:
        /*0058*/ 	.word	0x00000040
        /*005c*/ 	.word	0x00000001
        /*0060*/ 	.word	0x00000001


	//----- nvinfo : EIATTR_CBANK_PARAM_SIZE
	.align		4
.L_973:
        /*0064*/ 	.byte	0x03, 0x19
        /*0066*/ 	.short	0x0028


	//----- nvinfo : EIATTR_PARAM_CBANK
	.align		4
        /*0068*/ 	.byte	0x04, 0x0a
        /*006a*/ 	.short	(.L_975 - .L_974)
	.align		4
.L_974:
        /*006c*/ 	.word	index@(.nv.constant0._ZN50_GLOBAL__N__f31458b2_17_RangeFactories_cu_38772b0829elementwise_kernel_with_indexIlZZZN2at6native14range_cuda_outERKN3c106ScalarES6_S6_RNS1_6TensorEENKUlvE_clEvENKUlvE1_clEvEUllE_EEvT_T0_PN15function_traitsISD_E11result_typeE)
        /*0070*/ 	.short	0x0380
        /*0072*/ 	.short	0x0028


	//----- nvinfo : EIATTR_SW_WAR
	.align		4
.L_975:
        /*0074*/ 	.byte	0x04, 0x36
        /*0076*/ 	.short	(.L_977 - .L_976)
.L_976:
        /*0078*/ 	.word	0x00000008
.L_977:


//--------------------- .nv.info._ZN50_GLOBAL__N__f31458b2_17_RangeFactories_cu_38772b0829elementwise_kernel_with_indexIiZZZN2at6native14range_cuda_outERKN3c106ScalarES6_S6_RNS1_6TensorEENKUlvE_clEvENKUlvE1_clEvEUllE_EEvT_T0_PN15function_traitsISD_E11result_typeE --------------------------
	.section	.nv.info._ZN50_GLOBAL__N__f31458b2_17_RangeFactories_cu_38772b0829elementwise_kernel_with_indexIiZZZN2at6native14range_cuda_outERKN3c106ScalarES6_S6_RNS1_6TensorEENKUlvE_clEvENKUlvE1_clEvEUllE_EEvT_T0_PN15function_traitsISD_E11result_typeE,"",@"SHT_CUDA_INFO"
	.sectionflags	@""
	.align	4


	//----- nvinfo : EIATTR_CUDA_API_VERSION
	.align		4
        /*0000*/ 	.byte	0x04, 0x37
        /*0002*/ 	.short	(.L_979 - .L_978)
.L_978:
        /*0004*/ 	.word	0x00000082


	//----- nvinfo : EIATTR_KPARAM_INFO
	.align		4
.L_979:
        /*0008*/ 	.byte	0x04, 0x17
        /*000a*/ 	.short	(.L_981 - .L_980)
.L_980:
        /*000c*/ 	.word	0x00000000
        /*0010*/ 	.short	0x0002
        /*0012*/ 	.short	0x0020
        /*0014*/ 	.byte	0x00, 0xf5, 0x21, 0x00


	//----- nvinfo : EIATTR_KPARAM_INFO
	.align		4
.L_981:
        /*0018*/ 	.byte	0x04, 0x17
        /*001a*/ 	.short	(.L_983 - .L_982)
.L_982:
        /*001c*/ 	.word	0x00000000
        /*0020*/ 	.short	0x0001
        /*0022*/ 	.short	0x0008
        /*0024*/ 	.byte	0x00, 0xf0, 0x61, 0x00


	//----- nvinfo : EIATTR_KPARAM_INFO
	.align		4
.L_983:
        /*0028*/ 	.byte	0x04, 0x17
        /*002a*/ 	.short	(.L_985 - .L_984)
.L_984:
        /*002c*/ 	.word	0x00000000
        /*0030*/ 	.short	0x0000
        /*0032*/ 	.short	0x0000
        /*0034*/ 	.byte	0x00, 0xf0, 0x11, 0x00


	//----- nvinfo : EIATTR_SPARSE_MMA_MASK
	.align		4
.L_985:
        /*0038*/ 	.byte	0x03, 0x50
        /*003a*/ 	.short	0x0000


	//----- nvinfo : EIATTR_MAXREG_COUNT
	.align		4
        /*003c*/ 	.byte	0x03, 0x1b
        /*003e*/ 	.short	0x00ff


	//----- nvinfo : EIATTR_MERCURY_ISA_VERSION
	.align		4
        /*0040*/ 	.byte	0x03, 0x5f
        /*0042*/ 	.short	0x0101


	//----- nvinfo : EIATTR_VRC_CTA_INIT_COUNT
	.align		4
        /*0044*/ 	.byte	0x02, 0x4a
	.zero		1
	.zero		1


	//----- nvinfo : EIATTR_EXIT_INSTR_OFFSETS
	.align		4
        /*0048*/ 	.byte	0x04, 0x1c
        /*004a*/ 	.short	(.L_987 - .L_986)


	//   ....[0]....
.L_986:
        /*004c*/ 	.word	0x00000070


	//   ....[1]....
        /*0050*/ 	.word	0x000000f0


	//----- nvinfo : EIATTR_MAX_THREADS
	.align		4
.L_987:
        /*0054*/ 	.byte	0x04, 0x05
        /*0056*/ 	.short	(.L_989 - .L_988)
.L_988:
        /*0058*/ 	.word	0x00000040
        /*005c*/ 	.word	0x00000001
        /*0060*/ 	.word	0x00000001


	//----- nvinfo : EIATTR_CBANK_PARAM_SIZE
	.align		4
.L_989:
        /*0064*/ 	.byte	0x03, 0x19
        /*0066*/ 	.short	0x0028


	//----- nvinfo : EIATTR_PARAM_CBANK
	.align		4
        /*0068*/ 	.byte	0x04, 0x0a
        /*006a*/ 	.short	(.L_991 - .L_990)
	.align		4
.L_990:
        /*006c*/ 	.word	index@(.nv.constant0._ZN50_GLOBAL__N__f31458b2_17_RangeFactories_cu_38772b0829elementwise_kernel_with_indexIiZZZN2at6native14range_cuda_outERKN3c106ScalarES6_S6_RNS1_6TensorEENKUlvE_clEvENKUlvE1_clEvEUllE_EEvT_T0_PN15function_traitsISD_E11result_typeE)
        /*0070*/ 	.short	0x0380
        /*0072*/ 	.short	0x0028


	//----- nvinfo : EIATTR_SW_WAR
	.align		4
.L_991:
        /*0074*/ 	.byte	0x04, 0x36
        /*0076*/ 	.short	(.L_993 - .L_992)
.L_992:
        /*0078*/ 	.word	0x00000008
.L_993:


//--------------------- .nv.info._ZN50_GLOBAL__N__f31458b2_17_RangeFactories_cu_38772b0829elementwise_kernel_with_indexIlZZZN2at6native14range_cuda_outERKN3c106ScalarES6_S6_RNS1_6TensorEENKUlvE_clEvENKUlvE0_clEvEUllE_EEvT_T0_PN15function_traitsISD_E11result_typeE --------------------------
	.section	.nv.info._ZN50_GLOBAL__N__f31458b2_17_RangeFactories_cu_38772b0829elementwise_kernel_with_indexIlZZZN2at6native14range_cuda_outERKN3c106ScalarES6_S6_RNS1_6TensorEENKUlvE_clEvENKUlvE0_clEvEUllE_EEvT_T0_PN15function_traitsISD_E11result_typeE,"",@"SHT_CUDA_INFO"
	.sectionflags	@""
	.align	4


	//----- nvinfo : EIATTR_CUDA_API_VERSION
	.align		4
        /*0000*/ 	.byte	0x04, 0x37
        /*0002*/ 	.short	(.L_995 - .L_994)
.L_994:
        /*0004*/ 	.word	0x00000082


	//----- nvinfo : EIATTR_KPARAM_INFO
	.align		4
.L_995:
        /*0008*/ 	.byte	0x04, 0x17
        /*000a*/ 	.short	(.L_997 - .L_996)
.L_996:
        /*000c*/ 	.word	0x00000000
        /*0010*/ 	.short	0x0002
        /*0012*/ 	.short	0x0020
        /*0014*/ 	.byte	0x00, 0xf5, 0x21, 0x00


	//----- nvinfo : EIATTR_KPARAM_INFO
	.align		4
.L_997:
        /*0018*/ 	.byte	0x04, 0x17
        /*001a*/ 	.short	(.L_999 - .L_998)
.L_998:
        /*001c*/ 	.word	0x00000000
        /*0020*/ 	.short	0x0001
        /*0022*/ 	.short	0x0008
        /*0024*/ 	.byte	0x00, 0xf0, 0x61, 0x00


	//----- nvinfo : EIATTR_KPARAM_INFO
	.align		4
.L_999:
        /*0028*/ 	.byte	0x04, 0x17
        /*002a*/ 	.short	(.L_1001 - .L_1000)
.L_1000:
        /*002c*/ 	.word	0x00000000
        /*0030*/ 	.short	0x0000
        /*0032*/ 	.short	0x0000
        /*0034*/ 	.byte	0x00, 0xf0, 0x21, 0x00


	//----- nvinfo : EIATTR_SPARSE_MMA_MASK
	.align		4
.L_1001:
        /*0038*/ 	.byte	0x03, 0x50
        /*003a*/ 	.short	0x0000


	//----- nvinfo : EIATTR_MAXREG_COUNT
	.align		4
        /*003c*/ 	.byte	0x03, 0x1b
        /*003e*/ 	.short	0x00ff


	//----- nvinfo : EIATTR_MERCURY_ISA_VERSION
	.align		4
        /*0040*/ 	.byte	0x03, 0x5f
        /*0042*/ 	.short	0x0101


	//----- nvinfo : EIATTR_VRC_CTA_INIT_COUNT
	.align		4
        /*0044*/ 	.byte	0x02, 0x4a
	.zero		1
	.zero		1


	//----- nvinfo : EIATTR_EXIT_INSTR_OFFSETS
	.align		4
        /*0048*/ 	.byte	0x04, 0x1c
        /*004a*/ 	.short	(.L_1003 - .L_1002)


	//   ....[0]....
.L_1002:
        /*004c*/ 	.word	0x00000080


	//   ....[1]....
        /*0050*/ 	.word	0x00000110


	//----- nvinfo : EIATTR_MAX_THREADS
	.align		4
.L_1003:
        /*0054*/ 	.byte	0x04, 0x05
        /*0056*/ 	.short	(.L_1005 - .L_1004)
.L_1004:
        /*0058*/ 	.word	0x00000040
        /*005c*/ 	.word	0x00000001
        /*0060*/ 	.word	0x00000001


	//----- nvinfo : EIATTR_CBANK_PARAM_SIZE
	.align		4
.L_1005:
        /*0064*/ 	.byte	0x03, 0x19
        /*0066*/ 	.short	0x0028


	//----- nvinfo : EIATTR_PARAM_CBANK
	.align		4
        /*0068*/ 	.byte	0x04, 0x0a
        /*006a*/ 	.short	(.L_1007 - .L_1006)
	.align		4
.L_1006:
        /*006c*/ 	.word	index@(.nv.constant0._ZN50_GLOBAL__N__f31458b2_17_RangeFactories_cu_38772b0829elementwise_kernel_with_indexIlZZZN2at6native14range_cuda_outERKN3c106ScalarES6_S6_RNS1_6TensorEENKUlvE_clEvENKUlvE0_clEvEUllE_EEvT_T0_PN15function_traitsISD_E11result_typeE)
        /*0070*/ 	.short	0x0380
        /*0072*/ 	.short	0x0028


	//----- nvinfo : EIATTR_SW_WAR
	.align		4
.L_1007:
        /*0074*/ 	.byte	0x04, 0x36
        /*0076*/ 	.short	(.L_1009 - .L_1008)
.L_1008:
        /*0078*/ 	.word	0x00000008
.L_1009:


//--------------------- .nv.info._ZN50_GLOBAL__N__f31458b2_17_RangeFactories_cu_38772b0829elementwise_kernel_with_indexIiZZZN2at6native14range_cuda_outERKN3c106ScalarES6_S6_RNS1_6TensorEENKUlvE_clEvENKUlvE0_clEvEUllE_EEvT_T0_PN15function_traitsISD_E11result_typeE --------------------------
	.section	.nv.info._ZN50_GLOBAL__N__f31458b2_17_RangeFactories_cu_38772b0829elementwise_kernel_with_indexIiZZZN2at6native14range_cuda_outERKN3c106ScalarES6_S6_RNS1_6TensorEENKUlvE_clEvENKUlvE0_clEvEUllE_EEvT_T0_PN15function_traitsISD_E11result_typeE,"",@"SHT_CUDA_INFO"
	.sectionflags	@""
	.align	4


	//----- nvinfo : EIATTR_CUDA_API_VERSION
	.align		4
        /*0000*/ 	.byte	0x04, 0x37
        /*0002*/ 	.short	(.L_1011 - .L_1010)
.L_1010:
        /*0004*/ 	.word	0x00000082


	//----- nvinfo : EIATTR_KPARAM_INFO
	.align		4
.L_1011:
        /*0008*/ 	.byte	0x04, 0x17
        /*000a*/ 	.short	(.L_1013 - .L_1012)
.L_1012:
        /*000c*/ 	.word	0x00000000
        /*0010*/ 	.short	0x0002
        /*0012*/ 	.short	0x0020
        /*0014*/ 	.byte	0x00, 0xf5, 0x21, 0x00


	//----- nvinfo : EIATTR_KPARAM_INFO
	.align		4
.L_1013:
        /*0018*/ 	.byte	0x04, 0x17
        /*001a*/ 	.short	(.L_1015 - .L_1014)
.L_1014:
        /*001c*/ 	.word	0x00000000
        /*0020*/ 	.short	0x0001
        /*0022*/ 	.short	0x0008
        /*0024*/ 	.byte	0x00, 0xf0, 0x61, 0x00


	//----- nvinfo : EIATTR_KPARAM_INFO
	.align		4
.L_1015:
        /*0028*/ 	.byte	0x04, 0x17
        /*002a*/ 	.short	(.L_1017 - .L_1016)
.L_1016:
        /*002c*/ 	.word	0x00000000
        /*0030*/ 	.short	0x0000
        /*0032*/ 	.short	0x0000
        /*0034*/ 	.byte	0x00, 0xf0, 0x11, 0x00


	//----- nvinfo : EIATTR_SPARSE_MMA_MASK
	.align		4
.L_1017:
        /*0038*/ 	.byte	0x03, 0x50
        /*003a*/ 	.short	0x0000


	//----- nvinfo : EIATTR_MAXREG_COUNT
	.align		4
        /*003c*/ 	.byte	0x03, 0x1b
        /*003e*/ 	.short	0x00ff


	//----- nvinfo : EIATTR_MERCURY_ISA_VERSION
	.align		4
        /*0040*/ 	.byte	0x03, 0x5f
        /*0042*/ 	.short	0x0101


	//----- nvinfo : EIATTR_VRC_CTA_INIT_COUNT
	.align		4
        /*0044*/ 	.byte	0x02, 0x4a
	.zero		1
	.zero		1


	//----- nvinfo : EIATTR_EXIT_INSTR_OFFSETS
	.align		4
        /*0048*/ 	.byte	0x04, 0x1c
        /*004a*/ 	.short	(.L_1019 - .L_1018)


	//   ....[0]....
.L_1018:
        /*004c*/ 	.word	0x00000070


	//   ....[1]....
        /*0050*/ 	.word	0x00000100


	//----- nvinfo : EIATTR_MAX_THREADS
	.align		4
.L_1019:
        /*0054*/ 	.byte	0x04, 0x05
        /*0056*/ 	.short	(.L_1021 - .L_1020)
.L_1020:
        /*0058*/ 	.word	0x00000040
        /*005c*/ 	.word	0x00000001
        /*0060*/ 	.word	0x00000001


	//----- nvinfo : EIATTR_CBANK_PARAM_SIZE
	.align		4
.L_1021:
        /*0064*/ 	.byte	0x03, 0x19
        /*0066*/ 	.short	0x0028


	//----- nvinfo : EIATTR_PARAM_CBANK
	.align		4
        /*0068*/ 	.byte	0x04, 0x0a
        /*006a*/ 	.short	(.L_1023 - .L_1022)
	.align		4
.L_1022:
        /*006c*/ 	.word	index@(.nv.constant0._ZN50_GLOBAL__N__f31458b2_17_RangeFactories_cu_38772b0829elementwise_kernel_with_indexIiZZZN2at6native14range_cuda_outERKN3c106ScalarES6_S6_RNS1_6TensorEENKUlvE_clEvENKUlvE0_clEvEUllE_EEvT_T0_PN15function_traitsISD_E11result_typeE)
        /*0070*/ 	.short	0x0380
        /*0072*/ 	.short	0x0028


	//----- nvinfo : EIATTR_SW_WAR
	.align		4
.L_1023:
        /*0074*/ 	.byte	0x04, 0x36
        /*0076*/ 	.short	(.L_1025 - .L_1024)
.L_1024:
        /*0078*/ 	.word	0x00000008
.L_1025:


//--------------------- .nv.info._ZN50_GLOBAL__N__f31458b2_17_RangeFactories_cu_38772b0829elementwise_kernel_with_indexIlZZZN2at6native14range_cuda_outERKN3c106ScalarES6_S6_RNS1_6TensorEENKUlvE_clEvENKUlvE_clEvEUllE_EEvT_T0_PN15function_traitsISD_E11result_typeE --------------------------
	.section	.nv.info._ZN50_GLOBAL__N__f31458b2_17_RangeFactories_cu_38772b0829elementwise_kernel_with_indexIlZZZN2at6native14range_cuda_outERKN3c106ScalarES6_S6_RNS1_6TensorEENKUlvE_clEvENKUlvE_clEvEUllE_EEvT_T0_PN15function_traitsISD_E11result_typeE,"",@"SHT_CUDA_INFO"
	.sectionflags	@""
	.align	4


	//----- nvinfo : EIATTR_CUDA_API_VERSION
	.align		4
        /*0000*/ 	.byte	0x04, 0x37
        /*0002*/ 	.short	(.L_1027 - .L_1026)
.L_1026:
        /*0004*/ 	.word	0x00000082


	//----- nvinfo : EIATTR_KPARAM_INFO
	.align		4
.L_1027:
        /*0008*/ 	.byte	0x04, 0x17
        /*000a*/ 	.short	(.L_1029 - .L_1028)
.L_1028:
        /*000c*/ 	.word	0x00000000
        /*0010*/ 	.short	0x0002
        /*0012*/ 	.short	0x0020
        /*0014*/ 	.byte	0x00, 0xf5, 0x21, 0x00


	//----- nvinfo : EIATTR_KPARAM_INFO
	.align		4
.L_1029:
        /*0018*/ 	.byte	0x04, 0x17
        /*001a*/ 	.short	(.L_1031 - .L_1030)
.L_1030:
        /*001c*/ 	.word	0x00000000
        /*0020*/ 	.short	0x0001
        /*0022*/ 	.short	0x0008
        /*0024*/ 	.byte	0x00, 0xf0, 0x61, 0x00


	//----- nvinfo : EIATTR_KPARAM_INFO
	.align		4
.L_1031:
        /*0028*/ 	.byte	0x04, 0x17
        /*002a*/ 	.short	(.L_1033 - .L_1032)
.L_1032:
        /*002c*/ 	.word	0x00000000
        /*0030*/ 	.short	0x0000
        /*0032*/ 	.short	0x0000
        /*0034*/ 	.byte	0x00, 0xf0, 0x21, 0x00


	//----- nvinfo : EIATTR_SPARSE_MMA_MASK
	.align		4
.L_1033:
        /*0038*/ 	.byte	0x03, 0x50
        /*003a*/ 	.short	0x0000


	//----- nvinfo : EIATTR_MAXREG_COUNT
	.align		4
        /*003c*/ 	.byte	0x03, 0x1b
        /*003e*/ 	.short	0x00ff


	//----- nvinfo : EIATTR_MERCURY_ISA_VERSION
	.align		4
        /*0040*/ 	.byte	0x03, 0x5f
        /*0042*/ 	.short	0x0101


	//----- nvinfo : EIATTR_VRC_CTA_INIT_COUNT
	.align		4
        /*0044*/ 	.byte	0x02, 0x4a
	.zero		1
	.zero		1


	//----- nvinfo : EIATTR_EXIT_INSTR_OFFSETS
	.align		4
        /*0048*/ 	.byte	0x04, 0x1c
        /*004a*/ 	.short	(.L_1035 - .L_1034)


	//   ....[0]....
.L_1034:
        /*004c*/ 	.word	0x00000080


	//   ....[1]....
        /*0050*/ 	.word	0x00000110


	//----- nvinfo : EIATTR_MAX_THREADS
	.align		4
.L_1035:
        /*0054*/ 	.byte	0x04, 0x05
        /*0056*/ 	.short	(.L_1037 - .L_1036)
.L_1036:
        /*0058*/ 	.word	0x00000040
        /*005c*/ 	.word	0x00000001
        /*0060*/ 	.word	0x00000001


	//----- nvinfo : EIATTR_CBANK_PARAM_SIZE
	.align		4
.L_1037:
        /*0064*/ 	.byte	0x03, 0x19
        /*0066*/ 	.short	0x0028


	//----- nvinfo : EIATTR_PARAM_CBANK
	.align		4
        /*0068*/ 	.byte	0x04, 0x0a
        /*006a*/ 	.short	(.L_1039 - .L_1038)
	.align		4
.L_1038:
        /*006c*/ 	.word	index@(.nv.constant0._ZN50_GLOBAL__N__f31458b2_17_RangeFactories_cu_38772b0829elementwise_kernel_with_indexIlZZZN2at6native14range_cuda_outERKN3c106ScalarES6_S6_RNS1_6TensorEENKUlvE_clEvENKUlvE_clEvEUllE_EEvT_T0_PN15function_traitsISD_E11result_typeE)
        /*0070*/ 	.short	0x0380
        /*0072*/ 	.short	0x0028


	//----- nvinfo : EIATTR_SW_WAR
	.align		4
.L_1039:
        /*0074*/ 	.byte	0x04, 0x36
        /*0076*/ 	.short	(.L_1041 - .L_1040)
.L_1040:
        /*0078*/ 	.word	0x00000008
.L_1041:


//--------------------- .nv.info._ZN50_GLOBAL__N__f31458b2_17_RangeFactories_cu_38772b0829elementwise_kernel_with_indexIiZZZN2at6native14range_cuda_outERKN3c106ScalarES6_S6_RNS1_6TensorEENKUlvE_clEvENKUlvE_clEvEUllE_EEvT_T0_PN15function_traitsISD_E11result_typeE --------------------------
	.section	.nv.info._ZN50_GLOBAL__N__f31458b2_17_RangeFactories_cu_38772b0829elementwise_kernel_with_indexIiZZZN2at6native14range_cuda_outERKN3c106ScalarES6_S6_RNS1_6TensorEENKUlvE_clEvENKUlvE_clEvEUllE_EEvT_T0_PN15function_traitsISD_E11result_typeE,"",@"SHT_CUDA_INFO"
	.sectionflags	@""
	.align	4


	//----- nvinfo : EIATTR_CUDA_API_VERSION
	.align		4
        /*0000*/ 	.byte	0x04, 0x37
        /*0002*/ 	.short	(.L_1043 - .L_1042)
.L_1042:
        /*0004*/ 	.word	0x00000082


	//----- nvinfo : EIATTR_KPARAM_INFO
	.align		4
.L_1043:
        /*0008*/ 	.byte	0x04, 0x17
        /*000a*/ 	.short	(.L_1045 - .L_1044)
.L_1044:
        /*000c*/ 	.word	0x00000000
        /*0010*/ 	.short	0x0002
        /*0012*/ 	.short	0x0020
        /*0014*/ 	.byte	0x00, 0xf5, 0x21, 0x00


	//----- nvinfo : EIATTR_KPARAM_INFO
	.align		4
.L_1045:
        /*0018*/ 	.byte	0x04, 0x17
        /*001a*/ 	.short	(.L_1047 - .L_1046)
.L_1046:
        /*001c*/ 	.word	0x00000000
        /*0020*/ 	.short	0x0001
        /*0022*/ 	.short	0x0008
        /*0024*/ 	.byte	0x00, 0xf0, 0x61, 0x00


	//----- nvinfo : EIATTR_KPARAM_INFO
	.align		4
.L_1047:
        /*0028*/ 	.byte	0x04, 0x17
        /*002a*/ 	.short	(.L_1049 - .L_1048)
.L_1048:
        /*002c*/ 	.word	0x00000000
        /*0030*/ 	.short	0x0000
        /*0032*/ 	.short	0x0000
        /*0034*/ 	.byte	0x00, 0xf0, 0x11, 0x00


	//----- nvinfo : EIATTR_SPARSE_MMA_MASK
	.align		4
.L_1049:
        /*0038*/ 	.byte	0x03, 0x50
        /*003a*/ 	.short	0x0000


	//----- nvinfo : EIATTR_MAXREG_COUNT
	.align		4
        /*003c*/ 	.byte	0x03, 0x1b
        /*003e*/ 	.short	0x00ff


	//----- nvinfo : EIATTR_MERCURY_ISA_VERSION
	.align		4
        /*0040*/ 	.byte	0x03, 0x5f
        /*0042*/ 	.short	0x0101


	//----- nvinfo : EIATTR_VRC_CTA_INIT_COUNT
	.align		4
        /*0044*/ 	.byte	0x02, 0x4a
	.zero		1
	.zero		1


	//----- nvinfo : EIATTR_EXIT_INSTR_OFFSETS
	.align		4
        /*0048*/ 	.byte	0x04, 0x1c
        /*004a*/ 	.short	(.L_1051 - .L_1050)


	//   ....[0]....
.L_1050:
        /*004c*/ 	.word	0x00000070


	//   ....[1]....
        /*0050*/ 	.word	0x00000100


	//----- nvinfo : EIATTR_MAX_THREADS
	.align		4
.L_1051:
        /*0054*/ 	.byte	0x04, 0x05
        /*0056*/ 	.short	(.L_1053 - .L_1052)
.L_1052:
        /*0058*/ 	.word	0x00000040
        /*005c*/ 	.word	0x00000001
        /*0060*/ 	.word	0x00000001


	//----- nvinfo : EIATTR_CBANK_PARAM_SIZE
	.align		4
.L_1053:
        /*0064*/ 	.byte	0x03, 0x19
        /*0066*/ 	.short	0x0028


	//----- nvinfo : EIATTR_PARAM_CBANK
	.align		4
        /*0068*/ 	.byte	0x04, 0x0a
        /*006a*/ 	.short	(.L_1055 - .L_1054)
	.align		4
.L_1054:
        /*006c*/ 	.word	index@(.nv.constant0._ZN50_GLOBAL__N__f31458b2_17_RangeFactories_cu_38772b0829elementwise_kernel_with_indexIiZZZN2at6native14range_cuda_outERKN3c106ScalarES6_S6_RNS1_6TensorEENKUlvE_clEvENKUlvE_clEvEUllE_EEvT_T0_PN15function_traitsISD_E11result_typeE)
        /*0070*/ 	.short	0x0380
        /*0072*/ 	.short	0x0028


	//----- nvinfo : EIATTR_SW_WAR
	.align		4
.L_1055:
        /*0074*/ 	.byte	0x04, 0x36
        /*0076*/ 	.short	(.L_1057 - .L_1056)
.L_1056:
        /*0078*/ 	.word	0x00000008
.L_1057:


//--------------------- .nv.info._ZN50_GLOBAL__N__f31458b2_17_RangeFactories_cu_38772b0829elementwise_kernel_with_indexIlZZZN2at6native17logspace_cuda_outERKN3c106ScalarES6_ldRNS1_6TensorEENKUlvE0_clEvENKUlvE4_clEvEUllE_EEvT_T0_PN15function_traitsISD_E11result_typeE --------------------------
	.section	.nv.info._ZN50_GLOBAL__N__f31458b2_17_RangeFactories_cu_38772b0829elementwise_kernel_with_indexIlZZZN2at6native17logspace_cuda_outERKN3c106ScalarES6_ldRNS1_6TensorEENKUlvE0_clEvENKUlvE4_clEvEUllE_EEvT_T0_PN15function_traitsISD_E11result_typeE,"",@"SHT_CUDA_INFO"
	.sectionflags	@""
	.align	4


	//----- nvinfo : EIATTR_CUDA_API_VERSION
	.align		4
        /*0000*/ 	.byte	0x04, 0x37
        /*0002*/ 	.short	(.L_1059 - .L_1058)
.L_1058:
        /*0004*/ 	.word	0x00000082


	//----- nvinfo : EIATTR_KPARAM_INFO
	.align		4
.L_1059:
        /*0008*/ 	.byte	0x04, 0x17
        /*000a*/ 	.short	(.L_1061 - .L_1060)
.L_1060:
        /*000c*/ 	.word	0x00000000
        /*0010*/ 	.short	0x0002
        /*0012*/ 	.short	0x0030
        /*0014*/ 	.byte	0x00, 0xf5, 0x21, 0x00


	//----- nvinfo : EIATTR_KPARAM_INFO
	.align		4
.L_1061:
        /*0018*/ 	.byte	0x04, 0x17
        /*001a*/ 	.short	(.L_1063 - .L_1062)
.L_1062:
        /*001c*/ 	.word	0x00000000
        /*0020*/ 	.short	0x0001
        /*0022*/ 	.short	0x0008
        /*0024*/ 	.byte	0x00, 0xf0, 0xa1, 0x00


	//----- nvinfo : EIATTR_KPARAM_INFO
	.align		4
.L_1063:
        /*0028*/ 	.byte	0x04, 0x17
        /*002a*/ 	.short	(.L_1065 - .L_1064)
.L_1064:
        /*002c*/ 	.word	0x00000000
        /*0030*/ 	.short	0x0000
        /*0032*/ 	.short	0x0000
        /*0034*/ 	.byte	0x00, 0xf0, 0x21, 0x00


	//----- nvinfo : EIATTR_SPARSE_MMA_MASK
	.align		4
.L_1065:
        /*0038*/ 	.byte	0x03, 0x50
        /*003a*/ 	.short	0x0000


	//----- nvinfo : EIATTR_MAXREG_COUNT
	.align		4
        /*003c*/ 	.byte	0x03, 0x1b
        /*003e*/ 	.short	0x00ff


	//----- nvinfo : EIATTR_MERCURY_ISA_VERSION
	.align		4
        /*0040*/ 	.byte	0x03, 0x5f
        /*0042*/ 	.short	0x0101


	//----- nvinfo : EIATTR_VRC_CTA_INIT_COUNT
	.align		4
        /*0044*/ 	.byte	0x02, 0x4a
	.zero		1
	.zero		1


	//----- nvinfo : EIATTR_EXIT_INSTR_OFFSETS
	.align		4
        /*0048*/ 	.byte	0x04, 0x1c
        /*004a*/ 	.short	(.L_1067 - .L_1066)


	//   ....[0]....
.L_1066:
        /*004c*/ 	.word	0x00000080


	//   ....[1]....
        /*0050*/ 	.word	0x000003d0


	//----- nvinfo : EIATTR_MAX_THREADS
	.align		4
.L_1067:
        /*0054*/ 	.byte	0x04, 0x05
        /*0056*/ 	.short	(.L_1069 - .L_1068)
.L_1068:
        /*0058*/ 	.word	0x00000040
        /*005c*/ 	.word	0x00000001
        /*0060*/ 	.word	0x00000001


	//----- nvinfo : EIATTR_CRS_STACK_SIZE
	.align		4
.L_1069:
        /*0064*/ 	.byte	0x04, 0x1e
        /*0066*/ 	.short	(.L_1071 - .L_1070)
.L_1070:
        /*0068*/ 	.word	0x00000000


	//----- nvinfo : EIATTR_CBANK_PARAM_SIZE
	.align		4
.L_1071:
        /*006c*/ 	.byte	0x03, 0x19
        /*006e*/ 	.short	0x0038


	//----- nvinfo : EIATTR_PARAM_CBANK
	.align		4
        /*0070*/ 	.byte	0x04, 0x0a
        /*0072*/ 	.short	(.L_1073 - .L_1072)
	.align		4
.L_1072:
        /*0074*/ 	.word	index@(.nv.constant0._ZN50_GLOBAL__N__f31458b2_17_RangeFactories_cu_38772b0829elementwise_kernel_with_indexIlZZZN2at6native17logspace_cuda_outERKN3c106ScalarES6_ldRNS1_6TensorEENKUlvE0_clEvENKUlvE4_clEvEUllE_EEvT_T0_PN15function_traitsISD_E11result_typeE)
        /*0078*/ 	.short	0x0380
        /*007a*/ 	.short	0x0038


	//----- nvinfo : EIATTR_SW_WAR
	.align		4
.L_1073:
        /*007c*/ 	.byte	0x04, 0x36
        /*007e*/ 	.short	(.L_1075 - .L_1074)
.L_1074:
        /*0080*/ 	.word	0x00000008
.L_1075:


//--------------------- .nv.info._ZN50_GLOBAL__N__f31458b2_17_RangeFactories_cu_38772b0829elementwise_kernel_with_indexIiZZZN2at6native17logspace_cuda_outERKN3c106ScalarES6_ldRNS1_6TensorEENKUlvE0_clEvENKUlvE4_clEvEUllE_EEvT_T0_PN15function_traitsISD_E11result_typeE --------------------------
	.section	.nv.info._ZN50_GLOBAL__N__f31458b2_17_RangeFactories_cu_38772b0829elementwise_kernel_with_indexIiZZZN2at6native17logspace_cuda_outERKN3c106ScalarES6_ldRNS1_6TensorEENKUlvE0_clEvENKUlvE4_clEvEUllE_EEvT_T0_PN15function_traitsISD_E11result_typeE,"",@"SHT_CUDA_INFO"
	.sectionflags	@""
	.align	4


	//----- nvinfo : EIATTR_CUDA_API_VERSION
	.align		4
        /*0000*/ 	.byte	0x04, 0x37
        /*0002*/ 	.short	(.L_1077 - .L_1076)
.L_1076:
        /*0004*/ 	.word	0x00000082


	//----- nvinfo : EIATTR_KPARAM_INFO
	.align		4
.L_1077:
        /*0008*/ 	.byte	0x04, 0x17
        /*000a*/ 	.short	(.L_1079 - .L_1078)
.L_1078:
        /*000c*/ 	.word	0x00000000
        /*0010*/ 	.short	0x0002
        /*0012*/ 	.short	0x0030
        /*0014*/ 	.byte	0x00, 0xf5, 0x21, 0x00


	//----- nvinfo : EIATTR_KPARAM_INFO
	.align		4
.L_1079:
        /*0018*/ 	.byte	0x04, 0x17
        /*001a*/ 	.short	(.L_1081 - .L_1080)
.L_1080:
        /*001c*/ 	.word	0x00000000
        /*0020*/ 	.short	0x0001
        /*0022*/ 	.short	0x0008
        /*0024*/ 	.byte	0x00, 0xf0, 0xa1, 0x00


	//----- nvinfo : EIATTR_KPARAM_INFO
	.align		4
.L_1081:
        /*0028*/ 	.byte	0x04, 0x17
        /*002a*/ 	.short	(.L_1083 - .L_1082)
.L_1082:
        /*002c*/ 	.word	0x00000000
        /*0030*/ 	.short	0x0000
        /*0032*/ 	.short	0x0000
        /*0034*/ 	.byte	0x00, 0xf0, 0x11, 0x00


	//----- nvinfo : EIATTR_SPARSE_MMA_MASK
	.align		4
.L_1083:
        /*0038*/ 	.byte	0x03, 0x50
        /*003a*/ 	.short	0x0000


	//----- nvinfo : EIATTR_MAXREG_COUNT
	.align		4
        /*003c*/ 	.byte	0x03, 0x1b
        /*003e*/ 	.short	0x00ff


	//----- nvinfo : EIATTR_MERCURY_ISA_VERSION
	.align		4
        /*0040*/ 	.byte	0x03, 0x5f
        /*0042*/ 	.short	0x0101


	//----- nvinfo : EIATTR_VRC_CTA_INIT_COUNT
	.align		4
        /*0044*/ 	.byte	0x02, 0x4a
	.zero		1
	.zero		1


	//----- nvinfo : EIATTR_EXIT_INSTR_OFFSETS
	.align		4
        /*0048*/ 	.byte	0x04, 0x1c
        /*004a*/ 	.short	(.L_1085 - .L_1084)


	//   ....[0]....
.L_1084:
        /*004c*/ 	.word	0x00000070


	//   ....[1]....
        /*0050*/ 	.word	0x000003e0


	//----- nvinfo : EIATTR_MAX_THREADS
	.align		4
.L_1085:
        /*0054*/ 	.byte	0x04, 0x05
        /*0056*/ 	.short	(.L_1087 - .L_1086)
.L_1086:
        /*0058*/ 	.word	0x00000040
        /*005c*/ 	.word	0x00000001
        /*0060*/ 	.word	0x00000001


	//----- nvinfo : EIATTR_CRS_STACK_SIZE
	.align		4
.L_1087:
        /*0064*/ 	.byte	0x04, 0x1e
        /*0066*/ 	.short	(.L_1089 - .L_1088)
.L_1088:
        /*0068*/ 	.word	0x00000000


	//----- nvinfo : EIATTR_CBANK_PARAM_SIZE
	.align		4
.L_1089:
        /*006c*/ 	.byte	0x03, 0x19
        /*006e*/ 	.short	0x0038


	//----- nvinfo : EIATTR_PARAM_CBANK
	.align		4
        /*0070*/ 	.byte	0x04, 0x0a
        /*0072*/ 	.short	(.L_1091 - .L_1090)
	.align		4
.L_1090:
        /*0074*/ 	.word	index@(.nv.constant0._ZN50_GLOBAL__N__f31458b2_17_RangeFactories_cu_38772b0829elementwise_kernel_with_indexIiZZZN2at6native17logspace_cuda_outERKN3c106ScalarES6_ldRNS1_6TensorEENKUlvE0_clEvENKUlvE4_clEvEUllE_EEvT_T0_PN15function_traitsISD_E11result_typeE)
        /*0078*/ 	.short	0x0380
        /*007a*/ 	.short	0x0038


	//----- nvinfo : EIATTR_SW_WAR
	.align		4
.L_1091:
        /*007c*/ 	.byte	0x04, 0x36
        /*007e*/ 	.short	(.L_1093 - .L_1092)
.L_1092:
        /*0080*/ 	.word	0x00000008
.L_1093:


//--------------------- .nv.info._ZN50_GLOBAL__N__f31458b2_17_RangeFactories_cu_38772b0829elementwise_kernel_with_indexIlZZZN2at6native17logspace_cuda_outERKN3c106ScalarES6_ldRNS1_6TensorEENKUlvE0_clEvENKUlvE3_clEvEUllE_EEvT_T0_PN15function_traitsISD_E11result_typeE --------------------------
	.section	.nv.info._ZN50_GLOBAL__N__f31458b2_17_RangeFactories_cu_38772b0829elementwise_kernel_with_indexIlZZZN2at6native17logspace_cuda_outERKN3c106ScalarES6_ldRNS1_6TensorEENKUlvE0_clEvENKUlvE3_clEvEUllE_EEvT_T0_PN15function_traitsISD_E11result_typeE,"",@"SHT_CUDA_INFO"
	.sectionflags	@""
	.align	4


	//----- nvinfo : EIATTR_CUDA_API_VERSION
	.align		4
        /*0000*/ 	.byte	0x04, 0x37
        /*0002*/ 	.short	(.L_1095 - .L_1094)
.L_1094:
        /*0004*/ 	.word	0x00000082


	//----- nvinfo : EIATTR_KPARAM_INFO
	.align		4
.L_1095:
        /*0008*/ 	.byte	0x04, 0x17
        /*000a*/ 	.short	(.L_1097 - .L_1096)
.L_1096:
        /*000c*/ 	.word	0x00000000
        /*0010*/ 	.short	0x0002
        /*0012*/ 	.short	0x0030
        /*0014*/ 	.byte	0x00, 0xf5, 0x21, 0x00


	//----- nvinfo : EIATTR_KPARAM_INFO
	.align		4
.L_1097:
        /*0018*/ 	.byte	0x04, 0x17
        /*001a*/ 	.short	(.L_1099 - .L_1098)
.L_1098:
        /*001c*/ 	.word	0x00000000
        /*0020*/ 	.short	0x0001
        /*0022*/ 	.short	0x0008
        /*0024*/ 	.byte	0x00, 0xf0, 0xa1, 0x00


	//----- nvinfo : EIATTR_KPARAM_INFO
	.align		4
.L_1099:
        /*0028*/ 	.byte	0x04, 0x17
        /*002a*/ 	.short	(.L_1101 - .L_1100)
.L_1100:
        /*002c*/ 	.word	0x00000000
        /*0030*/ 	.short	0x0000
        /*0032*/ 	.short	0x0000
        /*0034*/ 	.byte	0x00, 0xf0, 0x21, 0x00


	//----- nvinfo : EIATTR_SPARSE_MMA_MASK
	.align		4
.L_1101:
        /*0038*/ 	.byte	0x03, 0x50
        /*003a*/ 	.short	0x0000


	//----- nvinfo : EIATTR_MAXREG_COUNT
	.align		4
        /*003c*/ 	.byte	0x03, 0x1b
        /*003e*/ 	.short	0x00ff


	//----- nvinfo : EIATTR_MERCURY_ISA_VERSION
	.align		4
        /*0040*/ 	.byte	0x03, 0x5f
        /*0042*/ 	.short	0x0101


	//----- nvinfo : EIATTR_VRC_CTA_INIT_COUNT
	.align		4
        /*0044*/ 	.byte	0x02, 0x4a
	.zero		1
	.zero		1


	//----- nvinfo : EIATTR_EXIT_INSTR_OFFSETS
	.align		4
        /*0048*/ 	.byte	0x04, 0x1c
        /*004a*/ 	.short	(.L_1103 - .L_1102)


	//   ....[0]....
.L_1102:
        /*004c*/ 	.word	0x00000080


	//   ....[1]....
        /*0050*/ 	.word	0x000003f0


	//----- nvinfo : EIATTR_MAX_THREADS
	.align		4
.L_1103:
        /*0054*/ 	.byte	0x04, 0x05
        /*0056*/ 	.short	(.L_1105 - .L_1104)
.L_1104:
        /*0058*/ 	.word	0x00000040
        /*005c*/ 	.word	0x00000001
        /*0060*/ 	.word	0x00000001


	//----- nvinfo : EIATTR_CRS_STACK_SIZE
	.align		4
.L_1105:
        /*0064*/ 	.byte	0x04, 0x1e
        /*0066*/ 	.short	(.L_1107 - .L_1106)
.L_1106:
        /*0068*/ 	.word	0x00000000


	//----- nvinfo : EIATTR_CBANK_PARAM_SIZE
	.align		4
.L_1107:
        /*006c*/ 	.byte	0x03, 0x19
        /*006e*/ 	.short	0x0038


	//----- nvinfo : EIATTR_PARAM_CBANK
	.align		4
        /*0070*/ 	.byte	0x04, 0x0a
        /*0072*/ 	.short	(.L_1109 - .L_1108)
	.align		4
.L_1108:
        /*0074*/ 	.word	index@(.nv.constant0._ZN50_GLOBAL__N__f31458b2_17_RangeFactories_cu_38772b0829elementwise_kernel_with_indexIlZZZN2at6native17logspace_cuda_outERKN3c106ScalarES6_ldRNS1_6TensorEENKUlvE0_clEvENKUlvE3_clEvEUllE_EEvT_T0_PN15function_traitsISD_E11result_typeE)
        /*0078*/ 	.short	0x0380
        /*007a*/ 	.short	0x0038


	//----- nvinfo : EIATTR_SW_WAR
	.align		4
.L_1109:
        /*007c*/ 	.byte	0x04, 0x36
        /*007e*/ 	.short	(.L_1111 - .L_1110)
.L_1110:
        /*0080*/ 	.word	0x00000008
.L_1111:


//--------------------- .nv.info._ZN50_GLOBAL__N__f31458b2_17_RangeFactories_cu_38772b0829elementwise_kernel_with_indexIiZZZN2at6native17logspace_cuda_outERKN3c106ScalarES6_ldRNS1_6TensorEENKUlvE0_clEvENKUlvE3_clEvEUllE_EEvT_T0_PN15function_traitsISD_E11result_typeE --------------------------
	.section	.nv.info._ZN50_GLOBAL__N__f31458b2_17_RangeFactories_cu_38772b0829elementwise_kernel_with_indexIiZZZN2at6native17logspace_cuda_outERKN3c106ScalarES6_ldRNS1_6TensorEENKUlvE0_clEvENKUlvE3_clEvEUllE_EEvT_T0_PN15function_traitsISD_E11result_typeE,"",@"SHT_CUDA_INFO"
	.sectionflags	@""
	.align	4


	//----- nvinfo : EIATTR_CUDA_API_VERSION
	.align		4
        /*0000*/ 	.byte	0x04, 0x37
        /*0002*/ 	.short	(.L_1113 - .L_1112)
.L_1112:
        /*0004*/ 	.word	0x00000082


	//----- nvinfo : EIATTR_KPARAM_INFO
	.align		4
.L_1113:
        /*0008*/ 	.byte	0x04, 0x17
        /*000a*/ 	.short	(.L_1115 - .L_1114)
.L_1114:
        /*000c*/ 	.word	0x00000000
        /*0010*/ 	.short	0x0002
        /*0012*/ 	.short	0x0030
        /*0014*/ 	.byte	0x00, 0xf5, 0x21, 0x00


	//----- nvinfo : EIATTR_KPARAM_INFO
	.align		4
.L_1115:
        /*0018*/ 	.byte	0x04, 0x17
        /*001a*/ 	.short	(.L_1117 - .L_1116)
.L_1116:
        /*001c*/ 	.word	0x00000000
        /*0020*/ 	.short	0x0001
        /*0022*/ 	.short	0x0008
        /*0024*/ 	.byte	0x00, 0xf0, 0xa1, 0x00


	//----- nvinfo : EIATTR_KPARAM_INFO
	.align		4
.L_1117:
        /*0028*/ 	.byte	0x04, 0x17
        /*002a*/ 	.short	(.L_1119 - .L_1118)
.L_1118:
        /*002c*/ 	.word	0x00000000
        /*0030*/ 	.short	0x0000
        /*0032*/ 	.short	0x0000
        /*0034*/ 	.byte	0x00, 0xf0, 0x11, 0x00


	//----- nvinfo : EIATTR_SPARSE_MMA_MASK
	.align		4
.L_1119:
        /*0038*/ 	.byte	0x03, 0x50
        /*003a*/ 	.short	0x0000


	//----- nvinfo : EIATTR_MAXREG_COUNT
	.align		4
        /*003c*/ 	.byte	0x03, 0x1b
        /*003e*/ 	.short	0x00ff


	//----- nvinfo : EIATTR_MERCURY_ISA_VERSION
	.align		4
        /*0040*/ 	.byte	0x03, 0x5f
        /*0042*/ 	.short	0x0101


	//----- nvinfo : EIATTR_VRC_CTA_INIT_COUNT
	.align		4
        /*0044*/ 	.byte	0x02, 0x4a
	.zero		1
	.zero		1


	//----- nvinfo : EIATTR_EXIT_INSTR_OFFSETS
	.align		4
        /*0048*/ 	.byte	0x04, 0x1c
        /*004a*/ 	.short	(.L_1121 - .L_1120)


	//   ....[0]....
.L_1120:
        /*004c*/ 	.word	0x00000070


	//   ....[1]....
        /*0050*/ 	.word	0x00000400


	//----- nvinfo : EIATTR_MAX_THREADS
	.align		4
.L_1121:
        /*0054*/ 	.byte	0x04, 0x05
        /*0056*/ 	.short	(.L_1123 - .L_1122)
.L_1122:
        /*0058*/ 	.word	0x00000040
        /*005c*/ 	.word	0x00000001
        /*0060*/ 	.word	0x00000001


	//----- nvinfo : EIATTR_CRS_STACK_SIZE
	.align		4
.L_1123:
        /*0064*/ 	.byte	0x04, 0x1e
        /*0066*/ 	.short	(.L_1125 - .L_1124)
.L_1124:
        /*0068*/ 	.word	0x00000000


	//----- nvinfo : EIATTR_CBANK_PARAM_SIZE
	.align		4
.L_1125:
        /*006c*/ 	.byte	0x03, 0x19
        /*006e*/ 	.short	0x0038


	//----- nvinfo : EIATTR_PARAM_CBANK
	.align		4
        /*0070*/ 	.byte	0x04, 0x0a
        /*0072*/ 	.short	(.L_1127 - .L_1126)
	.align		4
.L_1126:
        /*0074*/ 	.word	index@(.nv.constant0._ZN50_GLOBAL__N__f31458b2_17_RangeFactories_cu_38772b0829elementwise_kernel_with_indexIiZZZN2at6native17logspace_cuda_outERKN3c106ScalarES6_ldRNS1_6TensorEENKUlvE0_clEvENKUlvE3_clEvEUllE_EEvT_T0_PN15function_traitsISD_E11result_typeE)
        /*0078*/ 	.short	0x0380
        /*007a*/ 	.short	0x0038


	//----- nvinfo : EIATTR_SW_WAR
	.align		4
.L_1127:
        /*007c*/ 	.byte	0x04, 0x36
        /*007e*/ 	.short	(.L_1129 - .L_1128)
.L_1128:
        /*0080*/ 	.word	0x00000008
.L_1129:


//--------------------- .nv.info._ZN50_GLOBAL__N__f31458b2_17_RangeFactories_cu_38772b0829elementwise_kernel_with_indexIlZZZN2at6native17logspace_cuda_outERKN3c106ScalarES6_ldRNS1_6TensorEENKUlvE0_clEvENKUlvE2_clEvEUllE_EEvT_T0_PN15function_traitsISD_E11result_typeE --------------------------
	.section	.nv.info._ZN50_GLOBAL__N__f31458b2_17_RangeFactories_cu_38772b0829elementwise_kernel_with_indexIlZZZN2at6native17logspace_cuda_outERKN3c106ScalarES6_ldRNS1_6TensorEENKUlvE0_clEvENKUlvE2_clEvEUllE_EEvT_T0_PN15function_traitsISD_E11result_typeE,"",@"SHT_CUDA_INFO"
	.sectionflags	@""
	.align	4


	//----- nvinfo : EIATTR_CUDA_API_VERSION
	.align		4
        /*0000*/ 	.byte	0x04, 0x37
        /*0002*/ 	.short	(.L_1131 - .L_1130)
.L_1130:
        /*0004*/ 	.word	0x00000082


	//----- nvinfo : EIATTR_KPARAM_INFO
	.align		4
.L_1131:
        /*0008*/ 	.byte	0x04, 0x17
        /*000a*/ 	.short	(.L_1133 - .L_1132)
.L_1132:
        /*000c*/ 	.word	0x00000000
        /*0010*/ 	.short	0x0002
        /*0012*/ 	.short	0x0040
        /*0014*/ 	.byte	0x00, 0xf5, 0x21, 0x00


	//----- nvinfo : EIATTR_KPARAM_INFO
	.align		4
.L_1133:
        /*0018*/ 	.byte	0x04, 0x17
        /*001a*/ 	.short	(.L_1135 - .L_1134)
.L_1134:
        /*001c*/ 	.word	0x00000000
        /*0020*/ 	.short	0x0001
        /*0022*/ 	.short	0x0008
        /*0024*/ 	.byte	0x00, 0xf0, 0xe1, 0x00


	//----- nvinfo : EIATTR_KPARAM_INFO
	.align		4
.L_1135:
        /*0028*/ 	.byte	0x04, 0x17
        /*002a*/ 	.short	(.L_1137 - .L_1136)
.L_1136:
        /*002c*/ 	.word	0x00000000
        /*0030*/ 	.short	0x0000
        /*0032*/ 	.short	0x0000
        /*0034*/ 	.byte	0x00, 0xf0, 0x21, 0x00


	//----- nvinfo : EIATTR_SPARSE_MMA_MASK
	.align		4
.L_1137:
        /*0038*/ 	.byte	0x03, 0x50
        /*003a*/ 	.short	0x0000


	//----- nvinfo : EIATTR_MAXREG_COUNT
	.align		4
        /*003c*/ 	.byte	0x03, 0x1b
        /*003e*/ 	.short	0x00ff


	//----- nvinfo : EIATTR_MERCURY_ISA_VERSION
	.align		4
        /*0040*/ 	.byte	0x03, 0x5f
        /*0042*/ 	.short	0x0101


	//----- nvinfo : EIATTR_VRC_CTA_INIT_COUNT
	.align		4
        /*0044*/ 	.byte	0x02, 0x4a
	.zero		1
	.zero		1


	//----- nvinfo : EIATTR_EXIT_INSTR_OFFSETS
	.align		4
        /*0048*/ 	.byte	0x04, 0x1c
        /*004a*/ 	.short	(.L_1139 - .L_1138)


	//   ....[0]....
.L_1138:
        /*004c*/ 	.word	0x00000080


	//   ....[1]....
        /*0050*/ 	.word	0x000054c0


	//----- nvinfo : EIATTR_MAX_THREADS
	.align		4
.L_1139:
        /*0054*/ 	.byte	0x04, 0x05
        /*0056*/ 	.short	(.L_1141 - .L_1140)
.L_1140:
        /*0058*/ 	.word	0x00000040
        /*005c*/ 	.word	0x00000001
        /*0060*/ 	.word	0x00000001


	//----- nvinfo : EIATTR_CRS_STACK_SIZE
	.align		4
.L_1141:
        /*0064*/ 	.byte	0x04, 0x1e
        /*0066*/ 	.short	(.L_1143 - .L_1142)
.L_1142:
        /*0068*/ 	.word	0x00000000


	//----- nvinfo : EIATTR_CBANK_PARAM_SIZE
	.align		4
.L_1143:
        /*006c*/ 	.byte	0x03, 0x19
        /*006e*/ 	.short	0x0048


	//----- nvinfo : EIATTR_PARAM_CBANK
	.align		4
        /*0070*/ 	.byte	0x04, 0x0a
        /*0072*/ 	.short	(.L_1145 - .L_1144)
	.align		4
.L_1144:
        /*0074*/ 	.word	index@(.nv.constant0._ZN50_GLOBAL__N__f31458b2_17_RangeFactories_cu_38772b0829elementwise_kernel_with_indexIlZZZN2at6native17logspace_cuda_outERKN3c106ScalarES6_ldRNS1_6TensorEENKUlvE0_clEvENKUlvE2_clEvEUllE_EEvT_T0_PN15function_traitsISD_E11result_typeE)
        /*0078*/ 	.short	0x0380
        /*007a*/ 	.short	0x0048


	//----- nvinfo : EIATTR_SW_WAR
	.align		4
.L_1145:
        /*007c*/ 	.byte	0x04, 0x36
        /*007e*/ 	.short	(.L_1147 - .L_1146)
.L_1146:
        /*0080*/ 	.word	0x00000008
.L_1147:


//--------------------- .nv.info._ZN50_GLOBAL__N__f31458b2_17_RangeFactories_cu_38772b0829elementwise_kernel_with_indexIiZZZN2at6native17logspace_cuda_outERKN3c106ScalarES6_ldRNS1_6TensorEENKUlvE0_clEvENKUlvE2_clEvEUllE_EEvT_T0_PN15function_traitsISD_E11result_typeE --------------------------
	.section	.nv.info._ZN50_GLOBAL__N__f31458b2_17_RangeFactories_cu_38772b0829elementwise_kernel_with_indexIiZZZN2at6native17logspace_cuda_outERKN3c106ScalarES6_ldRNS1_6TensorEENKUlvE0_clEvENKUlvE2_clEvEUllE_EEvT_T0_PN15function_traitsISD_E11result_typeE,"",@"SHT_CUDA_INFO"
	.sectionflags	@""
	.align	4


	//----- nvinfo : EIATTR_CUDA_API_VERSION
	.align		4
        /*0000*/ 	.byte	0x04, 0x37
        /*0002*/ 	.short	(.L_1149 - .L_1148)
.L_1148:
        /*0004*/ 	.word	0x00000082


	//----- nvinfo : EIATTR_KPARAM_INFO
	.align		4
.L_1149:
        /*0008*/ 	.byte	0x04, 0x17
        /*000a*/ 	.short	(.L_1151 - .L_1150)
.L_1150:
        /*000c*/ 	.word	0x00000000
        /*0010*/ 	.short	0x0002
        /*0012*/ 	.short	0x0040
        /*0014*/ 	.byte	0x00, 0xf5, 0x21, 0x00


	//----- nvinfo : EIATTR_KPARAM_INFO
	.align		4
.L_1151:
        /*0018*/ 	.byte	0x04, 0x17
        /*001a*/ 	.short	(.L_1153 - .L_1152)
.L_1152:
        /*001c*/ 	.word	0x00000000
        /*0020*/ 	.short	0x0001
        /*0022*/ 	.short	0x0008
        /*0024*/ 	.byte	0x00, 0xf0, 0xe1, 0x00


	//----- nvinfo : EIATTR_KPARAM_INFO
	.align		4
.L_1153:
        /*0028*/ 	.byte	0x04, 0x17
        /*002a*/ 	.short	(.L_1155 - .L_1154)
.L_1154:
        /*002c*/ 	.word	0x00000000
        /*0030*/ 	.short	0x0000
        /*0032*/ 	.short	0x0000
        /*0034*/ 	.byte	0x00, 0xf0, 0x11, 0x00


	//----- nvinfo : EIATTR_SPARSE_MMA_MASK
	.align		4
.L_1155:
        /*0038*/ 	.byte	0x03, 0x50
        /*003a*/ 	.short	0x0000


	//----- nvinfo : EIATTR_MAXREG_COUNT
	.align		4
        /*003c*/ 	.byte	0x03, 0x1b
        /*003e*/ 	.short	0x00ff


	//----- nvinfo : EIATTR_MERCURY_ISA_VERSION
	.align		4
        /*0040*/ 	.byte	0x03, 0x5f
        /*0042*/ 	.short	0x0101


	//----- nvinfo : EIATTR_VRC_CTA_INIT_COUNT
	.align		4
        /*0044*/ 	.byte	0x02, 0x4a
	.zero		1
	.zero		1


	//----- nvinfo : EIATTR_EXIT_INSTR_OFFSETS
	.align		4
        /*0048*/ 	.byte	0x04, 0x1c
        /*004a*/ 	.short	(.L_1157 - .L_1156)


	//   ....[0]....
.L_1156:
        /*004c*/ 	.word	0x00000070


	//   ....[1]....
        /*0050*/ 	.word	0x000053d0


	//----- nvinfo : EIATTR_MAX_THREADS
	.align		4
.L_1157:
        /*0054*/ 	.byte	0x04, 0x05
        /*0056*/ 	.short	(.L_1159 - .L_1158)
.L_1158:
        /*0058*/ 	.word	0x00000040
        /*005c*/ 	.word	0x00000001
        /*0060*/ 	.word	0x00000001


	//----- nvinfo : EIATTR_CRS_STACK_SIZE
	.align		4
.L_1159:
        /*0064*/ 	.byte	0x04, 0x1e
        /*0066*/ 	.short	(.L_1161 - .L_1160)
.L_1160:
        /*0068*/ 	.word	0x00000000


	//----- nvinfo : EIATTR_CBANK_PARAM_SIZE
	.align		4
.L_1161:
        /*006c*/ 	.byte	0x03, 0x19
        /*006e*/ 	.short	0x0048


	//----- nvinfo : EIATTR_PARAM_CBANK
	.align		4
        /*0070*/ 	.byte	0x04, 0x0a
        /*0072*/ 	.short	(.L_1163 - .L_1162)
	.align		4
.L_1162:
        /*0074*/ 	.word	index@(.nv.constant0._ZN50_GLOBAL__N__f31458b2_17_RangeFactories_cu_38772b0829elementwise_kernel_with_indexIiZZZN2at6native17logspace_cuda_outERKN3c106ScalarES6_ldRNS1_6TensorEENKUlvE0_clEvENKUlvE2_clEvEUllE_EEvT_T0_PN15function_traitsISD_E11result_typeE)
        /*0078*/ 	.short	0x0380
        /*007a*/ 	.short	0x0048


	//----- nvinfo : EIATTR_SW_WAR
	.align		4
.L_1163:
        /*007c*/ 	.byte	0x04, 0x36
        /*007e*/ 	.short	(.L_1165 - .L_1164)
.L_1164:
        /*0080*/ 	.word	0x00000008
.L_1165:


//--------------------- .nv.info._ZN50_GLOBAL__N__f31458b2_17_RangeFactories_cu_38772b0829elementwise_kernel_with_indexIlZZZN2at6native17logspace_cuda_outERKN3c106ScalarES6_ldRNS1_6TensorEENKUlvE0_clEvENKUlvE1_clEvEUllE_EEvT_T0_PN15function_traitsISD_E11result_typeE --------------------------
	.section	.nv.info._ZN50_GLOBAL__N__f31458b2_17_RangeFactories_cu_38772b0829elementwise_kernel_with_indexIlZZZN2at6native17logspace_cuda_outERKN3c106ScalarES6_ldRNS1_6TensorEENKUlvE0_clEvENKUlvE1_clEvEUllE_EEvT_T0_PN15function_traitsISD_E11result_typeE,"",@"SHT_CUDA_INFO"
	.sectionflags	@""
	.align	4


	//----- nvinfo : EIATTR_CUDA_API_VERSION
	.align		4
        /*0000*/ 	.byte	0x04, 0x37
        /*0002*/ 	.short	(.L_1167 - .L_1166)
.L_1166:
        /*0004*/ 	.word	0x00000082


	//----- nvinfo : EIATTR_KPARAM_INFO
	.align		4
.L_1167:
        /*0008*/ 	.byte	0x04, 0x17
        /*000a*/ 	.short	(.L_1169 - .L_1168)
.L_1168:
        /*000c*/ 	.word	0x00000000
        /*0010*/ 	.short	0x0002
        /*0012*/ 	.short	0x0070
        /*0014*/ 	.byte	0x00, 0xf5, 0x21, 0x00


	//----- nvinfo : EIATTR_KPARAM_INFO
	.align		4
.L_1169:
        /*0018*/ 	.byte	0x04, 0x17
        /*001a*/ 	.short	(.L_1171 - .L_1170)
.L_1170:
        /*001c*/ 	.word	0x00000000
        /*0020*/ 	.short	0x0001
        /*0022*/ 	.short	0x0010
        /*0024*/ 	.byte	0x00, 0xf0, 0x81, 0x01


	//----- nvinfo : EIATTR_KPARAM_INFO
	.align		4
.L_1171:
        /*0028*/ 	.byte	0x04, 0x17
        /*002a*/ 	.short	(.L_1173 - .L_1172)
.L_1172:
        /*002c*/ 	.word	0x00000000
        /*0030*/ 	.short	0x0000
        /*0032*/ 	.short	0x0000
        /*0034*/ 	.byte	0x00, 0xf0, 0x21, 0x00


	//----- nvinfo : EIATTR_SPARSE_MMA_MASK
	.align		4
.L_1173:
        /*0038*/ 	.byte	0x03, 0x50
        /*003a*/ 	.short	0x0000


	//----- nvinfo : EIATTR_MAXREG_COUNT
	.align		4
        /*003c*/ 	.byte	0x03, 0x1b
        /*003e*/ 	.short	0x00ff


	//----- nvinfo : EIATTR_MERCURY_ISA_VERSION
	.align		4
        /*0040*/ 	.byte	0x03, 0x5f
        /*0042*/ 	.short	0x0101


	//----- nvinfo : EIATTR_VRC_CTA_INIT_COUNT
	.align		4
        /*0044*/ 	.byte	0x02, 0x4a
	.zero		1
	.zero		1


	//----- nvinfo : EIATTR_EXIT_INSTR_OFFSETS
	.align		4
        /*0048*/ 	.byte	0x04, 0x1c
        /*004a*/ 	.short	(.L_1175 - .L_1174)


	//   ....[0]....
.L_1174:
        /*004c*/ 	.word	0x00000090


	//   ....[1]....
        /*0050*/ 	.word	0x00014350


	//----- nvinfo : EIATTR_MAX_THREADS
	.align		4
.L_1175:
        /*0054*/ 	.byte	0x04, 0x05
        /*0056*/ 	.short	(.L_1177 - .L_1176)
.L_1176:
        /*0058*/ 	.word	0x00000040
        /*005c*/ 	.word	0x00000001
        /*0060*/ 	.word	0x00000001


	//----- nvinfo : EIATTR_CRS_STACK_SIZE
	.align		4
.L_1177:
        /*0064*/ 	.byte	0x04, 0x1e
        /*0066*/ 	.short	(.L_1179 - .L_1178)
.L_1178:
        /*0068*/ 	.word	0x00000000


	//----- nvinfo : EIATTR_CBANK_PARAM_SIZE
	.align		4
.L_1179:
        /*006c*/ 	.byte	0x03, 0x19
        /*006e*/ 	.short	0x0078


	//----- nvinfo : EIATTR_PARAM_CBANK
	.align		4
        /*0070*/ 	.byte	0x04, 0x0a
        /*0072*/ 	.short	(.L_1181 - .L_1180)
	.align		4
.L_1180:
        /*0074*/ 	.word	index@(.nv.constant0._ZN50_GLOBAL__N__f31458b2_17_RangeFactories_cu_38772b0829elementwise_kernel_with_indexIlZZZN2at6native17logspace_cuda_outERKN3c106ScalarES6_ldRNS1_6TensorEENKUlvE0_clEvENKUlvE1_clEvEUllE_EEvT_T0_PN15function_traitsISD_E11result_typeE)
        /*0078*/ 	.short	0x0380
        /*007a*/ 	.short	0x0078


	//----- nvinfo : EIATTR_SW_WAR
	.align		4
.L_1181:
        /*007c*/ 	.byte	0x04, 0x36
        /*007e*/ 	.short	(.L_1183 - .L_1182)
.L_1182:
        /*0080*/ 	.word	0x00000008
.L_1183:


//--------------------- .nv.info._ZN50_GLOBAL__N__f31458b2_17_RangeFactories_cu_38772b0829elementwise_kernel_with_indexIiZZZN2at6native17logspace_cuda_outERKN3c106ScalarES6_ldRNS1_6TensorEENKUlvE0_clEvENKUlvE1_clEvEUllE_EEvT_T0_PN15function_traitsISD_E11result_typeE --------------------------
	.section	.nv.info._ZN50_GLOBAL__N__f31458b2_17_RangeFactories_cu_38772b0829elementwise_kernel_with_indexIiZZZN2at6native17logspace_cuda_outERKN3c106ScalarES6_ldRNS1_6TensorEENKUlvE0_clEvENKUlvE1_clEvEUllE_EEvT_T0_PN15function_traitsISD_E11result_typeE,"",@"SHT_CUDA_INFO"
	.sectionflags	@""
	.align	4


	//----- nvinfo : EIATTR_CUDA_API_VERSION
	.align		4
        /*0000*/ 	.byte	0x04, 0x37
        /*0002*/ 	.short	(.L_1185 - .L_1184)
.L_1184:
        /*0004*/ 	.word	0x00000082


	//----- nvinfo : EIATTR_KPARAM_INFO
	.align		4
.L_1185:
        /*0008*/ 	.byte	0x04, 0x17
        /*000a*/ 	.short	(.L_1187 - .L_1186)
.L_1186:
        /*000c*/ 	.word	0x00000000
        /*0010*/ 	.short	0x0002
        /*0012*/ 	.short	0x0070
        /*0014*/ 	.byte	0x00, 0xf5, 0x21, 0x00


	//----- nvinfo : EIATTR_KPARAM_INFO
	.align		4
.L_1187:
        /*0018*/ 	.byte	0x04, 0x17
        /*001a*/ 	.short	(.L_1189 - .L_1188)
.L_1188:
        /*001c*/ 	.word	0x00000000
        /*0020*/ 	.short	0x0001
        /*0022*/ 	.short	0x0010
        /*0024*/ 	.byte	0x00, 0xf0, 0x81, 0x01


	//----- nvinfo : EIATTR_KPARAM_INFO
	.align		4
.L_1189:
        /*0028*/ 	.byte	0x04, 0x17
        /*002a*/ 	.short	(.L_1191 - .L_1190)
.L_1190:
        /*002c*/ 	.word	0x00000000
        /*0030*/ 	.short	0x0000
        /*0032*/ 	.short	0x0000
        /*0034*/ 	.byte	0x00, 0xf0, 0x11, 0x00


	//----- nvinfo : EIATTR_SPARSE_MMA_MASK
	.align		4
.L_1191:
        /*0038*/ 	.byte	0x03, 0x50
        /*003a*/ 	.short	0x0000


	//----- nvinfo : EIATTR_MAXREG_COUNT
	.align		4
        /*003c*/ 	.byte	0x03, 0x1b
        /*003e*/ 	.short	0x00ff


	//----- nvinfo : EIATTR_MERCURY_ISA_VERSION
	.align		4
        /*0040*/ 	.byte	0x03, 0x5f
        /*0042*/ 	.short	0x0101


	//----- nvinfo : EIATTR_VRC_CTA_INIT_COUNT
	.align		4
        /*0044*/ 	.byte	0x02, 0x4a
	.zero		1
	.zero		1


	//----- nvinfo : EIATTR_EXIT_INSTR_OFFSETS
	.align		4
        /*0048*/ 	.byte	0x04, 0x1c
        /*004a*/ 	.short	(.L_1193 - .L_1192)


	//   ....[0]....
.L_1192:
        /*004c*/ 	.word	0x00000080


	//   ....[1]....
        /*0050*/ 	.word	0x00014450


	//----- nvinfo : EIATTR_MAX_THREADS
	.align		4
.L_1193:
        /*0054*/ 	.byte	0x04, 0x05
        /*0056*/ 	.short	(.L_1195 - .L_1194)
.L_1194:
        /*0058*/ 	.word	0x00000040
        /*005c*/ 	.word	0x00000001
        /*0060*/ 	.word	0x00000001


	//----- nvinfo : EIATTR_CRS_STACK_SIZE
	.align		4
.L_1195:
        /*0064*/ 	.byte	0x04, 0x1e
        /*0066*/ 	.short	(.L_1197 - .L_1196)
.L_1196:
        /*0068*/ 	.word	0x00000000


	//----- nvinfo : EIATTR_CBANK_PARAM_SIZE
	.align		4
.L_1197:
        /*006c*/ 	.byte	0x03, 0x19
        /*006e*/ 	.short	0x0078


	//----- nvinfo : EIATTR_PARAM_CBANK
	.align		4
        /*0070*/ 	.byte	0x04, 0x0a
        /*0072*/ 	.short	(.L_1199 - .L_1198)
	.align		4
.L_1198:
        /*0074*/ 	.word	index@(.nv.constant0._ZN50_GLOBAL__N__f31458b2_17_RangeFactories_cu_38772b0829elementwise_kernel_with_indexIiZZZN2at6native17logspace_cuda_outERKN3c106ScalarES6_ldRNS1_6TensorEENKUlvE0_clEvENKUlvE1_clEvEUllE_EEvT_T0_PN15function_traitsISD_E11result_typeE)
        /*0078*/ 	.short	0x0380
        /*007a*/ 	.short	0x0078


	//----- nvinfo : EIATTR_SW_WAR
	.align		4
.L_1199:
        /*007c*/ 	.byte	0x04, 0x36
        /*007e*/ 	.short	(.L_1201 - .L_1200)
.L_1200:
        /*0080*/ 	.word	0x00000008
.L_1201:


//--------------------- .nv.info._ZN50_GLOBAL__N__f31458b2_17_RangeFactories_cu_38772b0829elementwise_kernel_with_indexIlZZZN2at6native17logspace_cuda_outERKN3c106ScalarES6_ldRNS1_6TensorEENKUlvE0_clEvENKUlvE0_clEvEUllE_EEvT_T0_PN15function_traitsISD_E11result_typeE --------------------------
	.section	.nv.info._ZN50_GLOBAL__N__f31458b2_17_RangeFactories_cu_38772b0829elementwise_kernel_with_indexIlZZZN2at6native17logspace_cuda_outERKN3c106ScalarES6_ldRNS1_6TensorEENKUlvE0_clEvENKUlvE0_clEvEUllE_EEvT_T0_PN15function_traitsISD_E11result_typeE,"",@"SHT_CUDA_INFO"
	.sectionflags	@""
	.align	4


	//----- nvinfo : EIATTR_CUDA_API_VERSION
	.align		4
        /*0000*/ 	.byte	0x04, 0x37
        /*0002*/ 	.short	(.L_1203 - .L_1202)
.L_1202:
        /*0004*/ 	.word	0x00000082


	//----- nvinfo : EIATTR_KPARAM_INFO
	.align		4
.L_1203:
        /*0008*/ 	.byte	0x04, 0x17
        /*000a*/ 	.short	(.L_1205 - .L_1204)
.L_1204:
        /*000c*/ 	.word	0x00000000
        /*0010*/ 	.short	0x0002
        /*0012*/ 	.short	0x0038
        /*0014*/ 	.byte	0x00, 0xf5, 0x21, 0x00


	//----- nvinfo : EIATTR_KPARAM_INFO
	.align		4
.L_1205:
        /*0018*/ 	.byte	0x04, 0x17
        /*001a*/ 	.short	(.L_1207 - .L_1206)
.L_1206:
        /*001c*/ 	.word	0x00000000
        /*0020*/ 	.short	0x0001
        /*0022*/ 	.short	0x0008
        /*0024*/ 	.byte	0x00, 0xf0, 0xc1, 0x00


	//----- nvinfo : EIATTR_KPARAM_INFO
	.align		4
.L_1207:
        /*0028*/ 	.byte	0x04, 0x17
        /*002a*/ 	.short	(.L_1209 - .L_1208)
.L_1208:
        /*002c*/ 	.word	0x00000000
        /*0030*/ 	.short	0x0000
        /*0032*/ 	.short	0x0000
        /*0034*/ 	.byte	0x00, 0xf0, 0x21, 0x00


	//----- nvinfo : EIATTR_SPARSE_MMA_MASK
	.align		4
.L_1209:
        /*0038*/ 	.byte	0x03, 0x50
        /*003a*/ 	.short	0x0000


	//----- nvinfo : EIATTR_MAXREG_COUNT
	.align		4
        /*003c*/ 	.byte	0x03, 0x1b
        /*003e*/ 	.short	0x00ff


	//----- nvinfo : EIATTR_MERCURY_ISA_VERSION
	.align		4
        /*0040*/ 	.byte	0x03, 0x5f
        /*0042*/ 	.short	0x0101


	//----- nvinfo : EIATTR_VRC_CTA_INIT_COUNT
	.align		4
        /*0044*/ 	.byte	0x02, 0x4a
	.zero		1
	.zero		1


	//----- nvinfo : EIATTR_EXIT_INSTR_OFFSETS
	.align		4
        /*0048*/ 	.byte	0x04, 0x1c
        /*004a*/ 	.short	(.L_1211 - .L_1210)


	//   ....[0]....
.L_1210:
        /*004c*/ 	.word	0x00000080


	//   ....[1]....
        /*0050*/ 	.word	0x00000240


	//----- nvinfo : EIATTR_MAX_THREADS
	.align		4
.L_1211:
        /*0054*/ 	.byte	0x04, 0x05
        /*0056*/ 	.short	(.L_1213 - .L_1212)
.L_1212:
        /*0058*/ 	.word	0x00000040
        /*005c*/ 	.word	0x00000001
        /*0060*/ 	.word	0x00000001


	//----- nvinfo : EIATTR_CRS_STACK_SIZE
	.align		4
.L_1213:
        /*0064*/ 	.byte	0x04, 0x1e
        /*0066*/ 	.short	(.L_1215 - .L_1214)
.L_1214:
        /*0068*/ 	.word	0x00000000


	//----- nvinfo : EIATTR_CBANK_PARAM_SIZE
	.align		4
.L_1215:
        /*006c*/ 	.byte	0x03, 0x19
        /*006e*/ 	.short	0x0040


	//----- nvinfo : EIATTR_PARAM_CBANK
	.align		4
        /*0070*/ 	.byte	0x04, 0x0a
        /*0072*/ 	.short	(.L_1217 - .L_1216)
	.align		4
.L_1216:
        /*0074*/ 	.word	index@(.nv.constant0._ZN50_GLOBAL__N__f31458b2_17_RangeFactories_cu_38772b0829elementwise_kernel_with_indexIlZZZN2at6native17logspace_cuda_outERKN3c106ScalarES6_ldRNS1_6TensorEENKUlvE0_clEvENKUlvE0_clEvEUllE_EEvT_T0_PN15function_traitsISD_E11result_typeE)
        /*0078*/ 	.short	0x0380
        /*007a*/ 	.short	0x0040


	//----- nvinfo : EIATTR_SW_WAR
	.align		4
.L_1217:
        /*007c*/ 	.byte	0x04, 0x36
        /*007e*/ 	.short	(.L_1219 - .L_1218)
.L_1218:
        /*0080*/ 	.word	0x00000008
.L_1219:


//--------------------- .nv.info._ZN50_GLOBAL__N__f31458b2_17_RangeFactories_cu_38772b0829elementwise_kernel_with_indexIiZZZN2at6native17logspace_cuda_outERKN3c106ScalarES6_ldRNS1_6TensorEENKUlvE0_clEvENKUlvE0_clEvEUllE_EEvT_T0_PN15function_traitsISD_E11result_typeE --------------------------
	.section	.nv.info._ZN50_GLOBAL__N__f31458b2_17_RangeFactories_cu_38772b0829elementwise_kernel_with_indexIiZZZN2at6native17logspace_cuda_outERKN3c106ScalarES6_ldRNS1_6TensorEENKUlvE0_clEvENKUlvE0_clEvEUllE_EEvT_T0_PN15function_traitsISD_E11result_typeE,"",@"SHT_CUDA_INFO"
	.sectionflags	@""
	.align	4


	//----- nvinfo : EIATTR_CUDA_API_VERSION
	.align		4
        /*0000*/ 	.byte	0x04, 0x37
        /*0002*/ 	.short	(.L_1221 - .L_1220)
.L_1220:
        /*0004*/ 	.word	0x00000082


	//----- nvinfo : EIATTR_KPARAM_INFO
	.align		4
.L_1221:
        /*0008*/ 	.byte	0x04, 0x17
        /*000a*/ 	.short	(.L_1223 - .L_1222)
.L_1222:
        /*000c*/ 	.word	0x00000000
        /*0010*/ 	.short	0x0002
        /*0012*/ 	.short	0x0038
        /*0014*/ 	.byte	0x00, 0xf5, 0x21, 0x00


	//----- nvinfo : EIATTR_KPARAM_INFO
	.align		4
.L_1223:
        /*0018*/ 	.byte	0x04, 0x17
        /*001a*/ 	.short	(.L_1225 - .L_1224)
.L_1224:
        /*001c*/ 	.word	0x00000000
        /*0020*/ 	.short	0x0001
        /*0022*/ 	.short	0x0008
        /*0024*/ 	.byte	0x00, 0xf0, 0xc1, 0x00


	//----- nvinfo : EIATTR_KPARAM_INFO
	.align		4
.L_1225:
        /*0028*/ 	.byte	0x04, 0x17
        /*002a*/ 	.short	(.L_1227 - .L_1226)
.L_1226:
        /*002c*/ 	.word	0x00000000
        /*0030*/ 	.short	0x0000
        /*0032*/ 	.short	0x0000
        /*0034*/ 	.byte	0x00, 0xf0, 0x11, 0x00


	//----- nvinfo : EIATTR_SPARSE_MMA_MASK
	.align		4
.L_1227:
        /*0038*/ 	.byte	0x03, 0x50
        /*003a*/ 	.short	0x0000


	//----- nvinfo : EIATTR_MAXREG_COUNT
	.align		4
        /*003c*/ 	.byte	0x03, 0x1b
        /*003e*/ 	.short	0x00ff


	//----- nvinfo : EIATTR_MERCURY_ISA_VERSION
	.align		4
        /*0040*/ 	.byte	0x03, 0x5f
        /*0042*/ 	.short	0x0101


	//----- nvinfo : EIATTR_VRC_CTA_INIT_COUNT
	.align		4
        /*0044*/ 	.byte	0x02, 0x4a
	.zero		1
	.zero		1


	//----- nvinfo : EIATTR_EXIT_INSTR_OFFSETS
	.align		4
        /*0048*/ 	.byte	0x04, 0x1c
        /*004a*/ 	.short	(.L_1229 - .L_1228)


	//   ....[0]....
.L_1228:
        /*004c*/ 	.word	0x00000070


	//   ....[1]....
        /*0050*/ 	.word	0x00000250


	//----- nvinfo : EIATTR_MAX_THREADS
	.align		4
.L_1229:
        /*0054*/ 	.byte	0x04, 0x05
        /*0056*/ 	.short	(.L_1231 - .L_1230)
.L_1230:
        /*0058*/ 	.word	0x00000040
        /*005c*/ 	.word	0x00000001
        /*0060*/ 	.word	0x00000001


	//----- nvinfo : EIATTR_CRS_STACK_SIZE
	.align		4
.L_1231:
        /*0064*/ 	.byte	0x04, 0x1e
        /*0066*/ 	.short	(.L_1233 - .L_1232)
.L_1232:
        /*0068*/ 	.word	0x00000000


	//----- nvinfo : EIATTR_CBANK_PARAM_SIZE
	.align		4
.L_1233:
        /*006c*/ 	.byte	0x03, 0x19
        /*006e*/ 	.short	0x0040


	//----- nvinfo : EIATTR_PARAM_CBANK
	.align		4
        /*0070*/ 	.byte	0x04, 0x0a
        /*0072*/ 	.short	(.L_1235 - .L_1234)
	.align		4
.L_1234:
        /*0074*/ 	.word	index@(.nv.constant0._ZN50_GLOBAL__N__f31458b2_17_RangeFactories_cu_38772b0829elementwise_kernel_with_indexIiZZZN2at6native17logspace_cuda_outERKN3c106ScalarES6_ldRNS1_6TensorEENKUlvE0_clEvENKUlvE0_clEvEUllE_EEvT_T0_PN15function_traitsISD_E11result_typeE)
        /*0078*/ 	.short	0x0380
        /*007a*/ 	.short	0x0040


	//----- nvinfo : EIATTR_SW_WAR
	.align		4
.L_1235:
        /*007c*/ 	.byte	0x04, 0x36
        /*007e*/ 	.short	(.L_1237 - .L_1236)
.L_1236:
        /*0080*/ 	.word	0x00000008
.L_1237:


//--------------------- .nv.info._ZN50_GLOBAL__N__f31458b2_17_RangeFactories_cu_38772b0829elementwise_kernel_with_indexIlZZZN2at6native17logspace_cuda_outERKN3c106ScalarES6_ldRNS1_6TensorEENKUlvE0_clEvENKUlvE_clEvEUllE_EEvT_T0_PN15function_traitsISD_E11result_typeE --------------------------
	.section	.nv.info._ZN50_GLOBAL__N__f31458b2_17_RangeFactories_cu_38772b0829elementwise_kernel_with_indexIlZZZN2at6native17logspace_cuda_outERKN3c106ScalarES6_ldRNS1_6TensorEENKUlvE0_clEvENKUlvE_clEvEUllE_EEvT_T0_PN15function_traitsISD_E11result_typeE,"",@"SHT_CUDA_INFO"
	.sectionflags	@""
	.align	4


	//----- nvinfo : EIATTR_CUDA_API_VERSION
	.align		4
        /*0000*/ 	.byte	0x04, 0x37
        /*0002*/ 	.short	(.L_1239 - .L_1238)
.L_1238:
        /*0004*/ 	.word	0x00000082


	//----- nvinfo : EIATTR_KPARAM_INFO
	.align		4
.L_1239:
        /*0008*/ 	.byte	0x04, 0x17
        /*000a*/ 	.short	(.L_1241 - .L_1240)
.L_1240:
        /*000c*/ 	.word	0x00000000
        /*0010*/ 	.short	0x0002
        /*0012*/ 	.short	0x0040
        /*0014*/ 	.byte	0x00, 0xf5, 0x21, 0x00


	//----- nvinfo : EIATTR_KPARAM_INFO
	.align		4
.L_1241:
        /*0018*/ 	.byte	0x04, 0x17
        /*001a*/ 	.short	(.L_1243 - .L_1242)
.L_1242:
        /*001c*/ 	.word	0x00000000
        /*0020*/ 	.short	0x0001
        /*0022*/ 	.short	0x0008
        /*0024*/ 	.byte	0x00, 0xf0, 0xe1, 0x00


	//----- nvinfo : EIATTR_KPARAM_INFO
	.align		4
.L_1243:
        /*0028*/ 	.byte	0x04, 0x17
        /*002a*/ 	.short	(.L_1245 - .L_1244)
.L_1244:
        /*002c*/ 	.word	0x00000000
        /*0030*/ 	.short	0x0000
        /*0032*/ 	.short	0x0000
        /*0034*/ 	.byte	0x00, 0xf0, 0x21, 0x00


	//----- nvinfo : EIATTR_SPARSE_MMA_MASK
	.align		4
.L_1245:
        /*0038*/ 	.byte	0x03, 0x50
        /*003a*/ 	.short	0x0000


	//----- nvinfo : EIATTR_MAXREG_COUNT
	.align		4
        /*003c*/ 	.byte	0x03, 0x1b
        /*003e*/ 	.short	0x00ff


	//----- nvinfo : EIATTR_MERCURY_ISA_VERSION
	.align		4
        /*0040*/ 	.byte	0x03, 0x5f
        /*0042*/ 	.short	0x0101


	//----- nvinfo : EIATTR_VRC_CTA_INIT_COUNT
	.align		4
        /*0044*/ 	.byte	0x02, 0x4a
	.zero		1
	.zero		1


	//----- nvinfo : EIATTR_EXIT_INSTR_OFFSETS
	.align		4
        /*0048*/ 	.byte	0x04, 0x1c
        /*004a*/ 	.short	(.L_1247 - .L_1246)


	//   ....[0]....
.L_1246:
        /*004c*/ 	.word	0x00000080


	//   ....[1]....
        /*0050*/ 	.word	0x00000bb0


	//----- nvinfo : EIATTR_MAX_THREADS
	.align		4
.L_1247:
        /*0054*/ 	.byte	0x04, 0x05
        /*0056*/ 	.short	(.L_1249 - .L_1248)
.L_1248:
        /*0058*/ 	.word	0x00000040
        /*005c*/ 	.word	0x00000001
        /*0060*/ 	.word	0x00000001


	//----- nvinfo : EIATTR_CRS_STACK_SIZE
	.align		4
.L_1249:
        /*0064*/ 	.byte	0x04, 0x1e
        /*0066*/ 	.short	(.L_1251 - .L_1250)
.L_1250:
        /*0068*/ 	.word	0x00000000


	//----- nvinfo : EIATTR_CBANK_PARAM_SIZE
	.align		4
.L_1251:
        /*006c*/ 	.byte	0x03, 0x19
        /*006e*/ 	.short	0x0048


	//----- nvinfo : EIATTR_PARAM_CBANK
	.align		4
        /*0070*/ 	.byte	0x04, 0x0a
        /*0072*/ 	.short	(.L_1253 - .L_1252)
	.align		4
.L_1252:
        /*0074*/ 	.word	index@(.nv.constant0._ZN50_GLOBAL__N__f31458b2_17_RangeFactories_cu_38772b0829elementwise_kernel_with_indexIlZZZN2at6native17logspace_cuda_outERKN3c106ScalarES6_ldRNS1_6TensorEENKUlvE0_clEvENKUlvE_clEvEUllE_EEvT_T0_PN15function_traitsISD_E11result_typeE)
        /*0078*/ 	.short	0x0380
        /*007a*/ 	.short	0x0048


	//----- nvinfo : EIATTR_SW_WAR
	.align		4
.L_1253:
        /*007c*/ 	.byte	0x04, 0x36
        /*007e*/ 	.short	(.L_1255 - .L_1254)
.L_1254:
        /*0080*/ 	.word	0x00000008
.L_1255:


//--------------------- .nv.info._ZN50_GLOBAL__N__f31458b2_17_RangeFactories_cu_38772b0829elementwise_kernel_with_indexIiZZZN2at6native17logspace_cuda_outERKN3c106ScalarES6_ldRNS1_6TensorEENKUlvE0_clEvENKUlvE_clEvEUllE_EEvT_T0_PN15function_traitsISD_E11result_typeE --------------------------
	.section	.nv.info._ZN50_GLOBAL__N__f31458b2_17_RangeFactories_cu_38772b0829elementwise_kernel_with_indexIiZZZN2at6native17logspace_cuda_outERKN3c106ScalarES6_ldRNS1_6TensorEENKUlvE0_clEvENKUlvE_clEvEUllE_EEvT_T0_PN15function_traitsISD_E11result_typeE,"",@"SHT_CUDA_INFO"
	.sectionflags	@""
	.align	4


	//----- nvinfo : EIATTR_CUDA_API_VERSION
	.align		4
        /*0000*/ 	.byte	0x04, 0x37
        /*0002*/ 	.short	(.L_1257 - .L_1256)
.L_1256:
        /*0004*/ 	.word	0x00000082


	//----- nvinfo : EIATTR_KPARAM_INFO
	.align		4
.L_1257:
        /*0008*/ 	.byte	0x04, 0x17
        /*000a*/ 	.short	(.L_1259 - .L_1258)
.L_1258:
        /*000c*/ 	.word	0x00000000
        /*0010*/ 	.short	0x0002
        /*0012*/ 	.short	0x0040
        /*0014*/ 	.byte	0x00, 0xf5, 0x21, 0x00


	//----- nvinfo : EIATTR_KPARAM_INFO
	.align		4
.L_1259:
        /*0018*/ 	.byte	0x04, 0x17
        /*001a*/ 	.short	(.L_1261 - .L_1260)
.L_1260:
        /*001c*/ 	.word	0x00000000
        /*0020*/ 	.short	0x0001
        /*0022*/ 	.short	0x0008
        /*0024*/ 	.byte	0x00, 0xf0, 0xe1, 0x00


	//----- nvinfo : EIATTR_KPARAM_INFO
	.align		4
.L_1261:
        /*0028*/ 	.byte	0x04, 0x17
        /*002a*/ 	.short	(.L_1263 - .L_1262)
.L_1262:
        /*002c*/ 	.word	0x00000000
        /*0030*/ 	.short	0x0000
        /*0032*/ 	.short	0x0000
        /*0034*/ 	.byte	0x00, 0xf0, 0x11, 0x00


	//----- nvinfo : EIATTR_SPARSE_MMA_MASK
	.align		4
.L_1263:
        /*0038*/ 	.byte	0x03, 0x50
        /*003a*/ 	.short	0x0000


	//----- nvinfo : EIATTR_MAXREG_COUNT
	.align		4
        /*003c*/ 	.byte	0x03, 0x1b
        /*003e*/ 	.short	0x00ff


	//----- nvinfo : EIATTR_MERCURY_ISA_VERSION
	.align		4
        /*0040*/ 	.byte	0x03, 0x5f
        /*0042*/ 	.short	0x0101


	//----- nvinfo : EIATTR_VRC_CTA_INIT_COUNT
	.align		4
        /*0044*/ 	.byte	0x02, 0x4a
	.zero		1
	.zero		1


	//----- nvinfo : EIATTR_EXIT_INSTR_OFFSETS
	.align		4
        /*0048*/ 	.byte	0x04, 0x1c
        /*004a*/ 	.short	(.L_1265 - .L_1264)


	//   ....[0]....
.L_1264:
        /*004c*/ 	.word	0x00000070


	//   ....[1]....
        /*0050*/ 	.word	0x00000b80


	//----- nvinfo : EIATTR_MAX_THREADS
	.align		4
.L_1265:
        /*0054*/ 	.byte	0x04, 0x05
        /*0056*/ 	.short	(.L_1267 - .L_1266)
.L_1266:
        /*0058*/ 	.word	0x00000040
        /*005c*/ 	.word	0x00000001
        /*0060*/ 	.word	0x00000001


	//----- nvinfo : EIATTR_CRS_STACK_SIZE
	.align		4
.L_1267:
        /*0064*/ 	.byte	0x04, 0x1e
        /*0066*/ 	.short	(.L_1269 - .L_1268)
.L_1268:
        /*0068*/ 	.word	0x00000000


	//----- nvinfo : EIATTR_CBANK_PARAM_SIZE
	.align		4
.L_1269:
        /*006c*/ 	.byte	0x03, 0x19
        /*006e*/ 	.short	0x0048


	//----- nvinfo : EIATTR_PARAM_CBANK
	.align		4
        /*0070*/ 	.byte	0x04, 0x0a
        /*0072*/ 	.short	(.L_1271 - .L_1270)
	.align		4
.L_1270:
        /*0074*/ 	.word	index@(.nv.constant0._ZN50_GLOBAL__N__f31458b2_17_RangeFactories_cu_38772b0829elementwise_kernel_with_indexIiZZZN2at6native17logspace_cuda_outERKN3c106ScalarES6_ldRNS1_6TensorEENKUlvE0_clEvENKUlvE_clEvEUllE_EEvT_T0_PN15function_traitsISD_E11result_typeE)
        /*0078*/ 	.short	0x0380
        /*007a*/ 	.short	0x0048


	//----- nvinfo : EIATTR_SW_WAR
	.align		4
.L_1271:
        /*007c*/ 	.byte	0x04, 0x36
        /*007e*/ 	.short	(.L_1273 - .L_1272)
.L_1272:
        /*0080*/ 	.word	0x00000008
.L_1273:


//--------------------- .nv.info._ZN50_GLOBAL__N__f31458b2_17_RangeFactories_cu_38772b0829elementwise_kernel_with_indexIlZZZN2at6native17logspace_cuda_outERKN3c106ScalarES6_ldRNS1_6TensorEENKUlvE_clEvENKUlvE3_clEvEUllE_EEvT_T0_PN15function_traitsISD_E11result_typeE --------------------------
	.section	.nv.info._ZN50_GLOBAL__N__f31458b2_17_RangeFactories_cu_38772b0829elementwise_kernel_with_indexIlZZZN2at6native17logspace_cuda_outERKN3c106ScalarES6_ldRNS1_6TensorEENKUlvE_clEvENKUlvE3_clEvEUllE_EEvT_T0_PN15function_traitsISD_E11result_typeE,"",@"SHT_CUDA_INFO"
	.sectionflags	@""
	.align	4


	//----- nvinfo : EIATTR_CUDA_API_VERSION
	.align		4
        /*0000*/ 	.byte	0x04, 0x37
        /*0002*/ 	.short	(.L_1275 - .L_1274)
.L_1274:
        /*0004*/ 	.word	0x00000082


	//----- nvinfo : EIATTR_KPARAM_INFO
	.align		4
.L_1275:
        /*0008*/ 	.byte	0x04, 0x17
        /*000a*/ 	.short	(.L_1277 - .L_1276)
.L_1276:
        /*000c*/ 	.word	0x00000000
        /*0010*/ 	.short	0x0002
        /*0012*/ 	.short	0x0030
        /*0014*/ 	.byte	0x00, 0xf5, 0x21, 0x00


	//----- nvinfo : EIATTR_KPARAM_INFO
	.align		4
.L_1277:
        /*0018*/ 	.byte	0x04, 0x17
        /*001a*/ 	.short	(.L_1279 - .L_1278)
.L_1278:
        /*001c*/ 	.word	0x00000000
        /*0020*/ 	.short	0x0001
        /*0022*/ 	.short	0x0008
        /*0024*/ 	.byte	0x00, 0xf0, 0xa1, 0x00


	//----- nvinfo : EIATTR_KPARAM_INFO
	.align		4
.L_1279:
        /*0028*/ 	.byte	0x04, 0x17
        /*002a*/ 	.short	(.L_1281 - .L_1280)
.L_1280:
        /*002c*/ 	.word	0x00000000
        /*0030*/ 	.short	0x0000
        /*0032*/ 	.short	0x0000
        /*0034*/ 	.byte	0x00, 0xf0, 0x21, 0x00


	//----- nvinfo : EIATTR_SPARSE_MMA_MASK
	.align		4
.L_1281:
        /*0038*/ 	.byte	0x03, 0x50
        /*003a*/ 	.short	0x0000


	//----- nvinfo : EIATTR_MAXREG_COUNT
	.align		4
        /*003c*/ 	.byte	0x03, 0x1b
        /*003e*/ 	.short	0x00ff


	//----- nvinfo : EIATTR_MERCURY_ISA_VERSION
	.align		4
        /*0040*/ 	.byte	0x03, 0x5f
        /*0042*/ 	.short	0x0101


	//----- nvinfo : EIATTR_VRC_CTA_INIT_COUNT
	.align		4
        /*0044*/ 	.byte	0x02, 0x4a
	.zero		1
	.zero		1


	//----- nvinfo : EIATTR_EXIT_INSTR_OFFSETS
	.align		4
        /*0048*/ 	.byte	0x04, 0x1c
        /*004a*/ 	.short	(.L_1283 - .L_1282)


	//   ....[0]....
.L_1282:
        /*004c*/ 	.word	0x00000080


	//   ....[1]....
        /*0050*/ 	.word	0x00000270


	//----- nvinfo : EIATTR_MAX_THREADS
	.align		4
.L_1283:
        /*0054*/ 	.byte	0x04, 0x05
        /*0056*/ 	.short	(.L_1285 - .L_1284)
.L_1284:
        /*0058*/ 	.word	0x00000040
        /*005c*/ 	.word	0x00000001
        /*0060*/ 	.word	0x00000001


	//----- nvinfo : EIATTR_CRS_STACK_SIZE
	.align		4
.L_1285:
        /*0064*/ 	.byte	0x04, 0x1e
        /*0066*/ 	.short	(.L_1287 - .L_1286)
.L_1286:
        /*0068*/ 	.word	0x00000000


	//----- nvinfo : EIATTR_CBANK_PARAM_SIZE
	.align		4
.L_1287:
        /*006c*/ 	.byte	0x03, 0x19
        /*006e*/ 	.short	0x0038


	//----- nvinfo : EIATTR_PARAM_CBANK
	.align		4
        /*0070*/ 	.byte	0x04, 0x0a
        /*0072*/ 	.short	(.L_1289 - .L_1288)
	.align		4
.L_1288:
        /*0074*/ 	.word	index@(.nv.constant0._ZN50_GLOBAL__N__f31458b2_17_RangeFactories_cu_38772b0829elementwise_kernel_with_indexIlZZZN2at6native17logspace_cuda_outERKN3c106ScalarES6_ldRNS1_6TensorEENKUlvE_clEvENKUlvE3_clEvEUllE_EEvT_T0_PN15function_traitsISD_E11result_typeE)
        /*0078*/ 	.short	0x0380
        /*007a*/ 	.short	0x0038


	//----- nvinfo : EIATTR_SW_WAR
	.align		4
.L_1289:
        /*007c*/ 	.byte	0x04, 0x36
        /*007e*/ 	.short	(.L_1291 - .L_1290)
.L_1290:
        /*0080*/ 	.word	0x00000008
.L_1291:


//--------------------- .nv.info._ZN50_GLOBAL__N__f31458b2_17_RangeFactories_cu_38772b0829elementwise_kernel_with_indexIiZZZN2at6native17logspace_cuda_outERKN3c106ScalarES6_ldRNS1_6TensorEENKUlvE_clEvENKUlvE3_clEvEUllE_EEvT_T0_PN15function_traitsISD_E11result_typeE --------------------------
	.section	.nv.info._ZN50_GLOBAL__N__f31458b2_17_RangeFactories_cu_38772b0829elementwise_kernel_with_indexIiZZZN2at6native17logspace_cuda_outERKN3c106ScalarES6_ldRNS1_6TensorEENKUlvE_clEvENKUlvE3_clEvEUllE_EEvT_T0_PN15function_traitsISD_E11result_typeE,"",@"SHT_CUDA_INFO"
	.sectionflags	@""
	.align	4


	//----- nvinfo : EIATTR_CUDA_API_VERSION
	.align		4
        /*0000*/ 	.byte	0x04, 0x37
        /*0002*/ 	.short	(.L_1293 - .L_1292)
.L_1292:
        /*0004*/ 	.word	0x00000082


	//----- nvinfo : EIATTR_KPARAM_INFO
	.align		4
.L_1293:
        /*0008*/ 	.byte	0x04, 0x17
        /*000a*/ 	.short	(.L_1295 - .L_1294)
.L_1294:
        /*000c*/ 	.word	0x00000000
        /*0010*/ 	.short	0x0002
        /*0012*/ 	.short	0x0030
        /*0014*/ 	.byte	0x00, 0xf5, 0x21, 0x00


	//----- nvinfo : EIATTR_KPARAM_INFO
	.align		4
.L_1295:
        /*0018*/ 	.byte	0x04, 0x17
        /*001a*/ 	.short	(.L_1297 - .L_1296)
.L_1296:
        /*001c*/ 	.word	0x00000000
        /*0020*/ 	.short	0x0001
        /*0022*/ 	.short	0x0008
        /*0024*/ 	.byte	0x00, 0xf0, 0xa1, 0x00


	//----- nvinfo : EIATTR_KPARAM_INFO
	.align		4
.L_1297:
        /*0028*/ 	.byte	0x04, 0x17
        /*002a*/ 	.short	(.L_1299 - .L_1298)
.L_1298:
        /*002c*/ 	.word	0x00000000
        /*0030*/ 	.short	0x0000
        /*0032*/ 	.short	0x0000
        /*0034*/ 	.byte	0x00, 0xf0, 0x11, 0x00


	//----- nvinfo : EIATTR_SPARSE_MMA_MASK
	.align		4
.L_1299:
        /*0038*/ 	.byte	0x03, 0x50
        /*003a*/ 	.short	0x0000


	//----- nvinfo : EIATTR_MAXREG_COUNT
	.align		4
        /*003c*/ 	.byte	0x03, 0x1b
        /*003e*/ 	.short	0x00ff


	//----- nvinfo : EIATTR_MERCURY_ISA_VERSION
	.align		4
        /*0040*/ 	.byte	0x03, 0x5f
        /*0042*/ 	.short	0x0101


	//----- nvinfo : EIATTR_VRC_CTA_INIT_COUNT
	.align		4
        /*0044*/ 	.byte	0x02, 0x4a
	.zero		1
	.zero		1


	//----- nvinfo : EIATTR_EXIT_INSTR_OFFSETS
	.align		4
        /*0048*/ 	.byte	0x04, 0x1c
        /*004a*/ 	.short	(.L_1301 - .L_1300)


	//   ....[0]....
.L_1300:
        /*004c*/ 	.word	0x00000070


	//   ....[1]....
        /*0050*/ 	.word	0x00000280


	//----- nvinfo : EIATTR_MAX_THREADS
	.align		4
.L_1301:
        /*0054*/ 	.byte	0x04, 0x05
        /*0056*/ 	.short	(.L_1303 - .L_1302)
.L_1302:
        /*0058*/ 	.word	0x00000040
        /*005c*/ 	.word	0x00000001
        /*0060*/ 	.word	0x00000001


	//----- nvinfo : EIATTR_CRS_STACK_SIZE
	.align		4
.L_1303:
        /*0064*/ 	.byte	0x04, 0x1e
        /*0066*/ 	.short	(.L_1305 - .L_1304)
.L_1304:
        /*0068*/ 	.word	0x00000000


	//----- nvinfo : EIATTR_CBANK_PARAM_SIZE
	.align		4
.L_1305:
        /*006c*/ 	.byte	0x03, 0x19
        /*006e*/ 	.short	0x0038


	//----- nvinfo : EIATTR_PARAM_CBANK
	.align		4
        /*0070*/ 	.byte	0x04, 0x0a
        /*0072*/ 	.short	(.L_1307 - .L_1306)
	.align		4
.L_1306:
        /*0074*/ 	.word	index@(.nv.constant0._ZN50_GLOBAL__N__f31458b2_17_RangeFactories_cu_38772b0829elementwise_kernel_with_indexIiZZZN2at6native17logspace_cuda_outERKN3c106ScalarES6_ldRNS1_6TensorEENKUlvE_clEvENKUlvE3_clEvEUllE_EEvT_T0_PN15function_traitsISD_E11result_typeE)
        /*0078*/ 	.short	0x0380
        /*007a*/ 	.short	0x0038


	//----- nvinfo : EIATTR_SW_WAR
	.align		4
.L_1307:
        /*007c*/ 	.byte	0x04, 0x36
        /*007e*/ 	.short	(.L_1309 - .L_1308)
.L_1308:
        /*0080*/ 	.word	0x00000008
.L_1309:


//--------------------- .nv.info._ZN50_GLOBAL__N__f31458b2_17_RangeFactories_cu_38772b0829elementwise_kernel_with_indexIlZZZN2at6native17logspace_cuda_outERKN3c106ScalarES6_ldRNS1_6TensorEENKUlvE_clEvENKUlvE2_clEvEUllE_EEvT_T0_PN15function_traitsISD_E11result_typeE --------------------------
	.section	.nv.info._ZN50_GLOBAL__N__f31458b2_17_RangeFactories_cu_38772b0829elementwise_kernel_with_indexIlZZZN2at6native17logspace_cuda_outERKN3c106ScalarES6_ldRNS1_6TensorEENKUlvE_clEvENKUlvE2_clEvEUllE_EEvT_T0_PN15function_traitsISD_E11result_typeE,"",@"SHT_CUDA_INFO"
	.sectionflags	@""
	.align	4


	//----- nvinfo : EIATTR_CUDA_API_VERSION
	.align		4
        /*0000*/ 	.byte	0x04, 0x37
        /*0002*/ 	.short	(.L_1311 - .L_1310)
.L_1310:
        /*0004*/ 	.word	0x00000082


	//----- nvinfo : EIATTR_KPARAM_INFO
	.align		4
.L_1311:
        /*0008*/ 	.byte	0x04, 0x17
        /*000a*/ 	.short	(.L_1313 - .L_1312)
.L_1312:
        /*000c*/ 	.word	0x00000000
        /*0010*/ 	.short	0x0002
        /*0012*/ 	.short	0x0040
        /*0014*/ 	.byte	0x00, 0xf5, 0x21, 0x00


	//----- nvinfo : EIATTR_KPARAM_INFO
	.align		4
.L_1313:
        /*0018*/ 	.byte	0x04, 0x17
        /*001a*/ 	.short	(.L_1315 - .L_1314)
.L_1314:
        /*001c*/ 	.word	0x00000000
        /*0020*/ 	.short	0x0001
        /*0022*/ 	.short	0x0008
        /*0024*/ 	.byte	0x00, 0xf0, 0xe1, 0x00


	//----- nvinfo : EIATTR_KPARAM_INFO
	.align		4
.L_1315:
        /*0028*/ 	.byte	0x04, 0x17
        /*002a*/ 	.short	(.L_1317 - .L_1316)
.L_1316:
        /*002c*/ 	.word	0x00000000
        /*0030*/ 	.short	0x0000
        /*0032*/ 	.short	0x0000
        /*0034*/ 	.byte	0x00, 0xf0, 0x21, 0x00


	//----- nvinfo : EIATTR_SPARSE_MMA_MASK
	.align		4
.L_1317:
        /*0038*/ 	.byte	0x03, 0x50
        /*003a*/ 	.short	0x0000


	//----- nvinfo : EIATTR_MAXREG_COUNT
	.align		4
        /*003c*/ 	.byte	0x03, 0x1b
        /*003e*/ 	.short	0x00ff


	//----- nvinfo : EIATTR_MERCURY_ISA_VERSION
	.align		4
        /*0040*/ 	.byte	0x03, 0x5f
        /*0042*/ 	.short	0x0101


	//----- nvinfo : EIATTR_VRC_CTA_INIT_COUNT
	.align		4
        /*0044*/ 	.byte	0x02, 0x4a
	.zero		1
	.zero		1


	//----- nvinfo : EIATTR_EXIT_INSTR_OFFSETS
	.align		4
        /*0048*/ 	.byte	0x04, 0x1c
        /*004a*/ 	.short	(.L_1319 - .L_1318)


	//   ....[0]....
.L_1318:
        /*004c*/ 	.word	0x00000080


	//   ....[1]....
        /*0050*/ 	.word	0x00000270


	//----- nvinfo : EIATTR_MAX_THREADS
	.align		4
.L_1319:
        /*0054*/ 	.byte	0x04, 0x05
        /*0056*/ 	.short	(.L_1321 - .L_1320)
.L_1320:
        /*0058*/ 	.word	0x00000040
        /*005c*/ 	.word	0x00000001
        /*0060*/ 	.word	0x00000001


	//----- nvinfo : EIATTR_CRS_STACK_SIZE
	.align		4
.L_1321:
        /*0064*/ 	.byte	0x04, 0x1e
        /*0066*/ 	.short	(.L_1323 - .L_1322)
.L_1322:
        /*0068*/ 	.word	0x00000000


	//----- nvinfo : EIATTR_CBANK_PARAM_SIZE
	.align		4
.L_1323:
        /*006c*/ 	.byte	0x03, 0x19
        /*006e*/ 	.short	0x0048


	//----- nvinfo : EIATTR_PARAM_CBANK
	.align		4
        /*0070*/ 	.byte	0x04, 0x0a
        /*0072*/ 	.short	(.L_1325 - .L_1324)
	.align		4
.L_1324:
        /*0074*/ 	.word	index@(.nv.constant0._ZN50_GLOBAL__N__f31458b2_17_RangeFactories_cu_38772b0829elementwise_kernel_with_indexIlZZZN2at6native17logspace_cuda_outERKN3c106ScalarES6_ldRNS1_6TensorEENKUlvE_clEvENKUlvE2_clEvEUllE_EEvT_T0_PN15function_traitsISD_E11result_typeE)
        /*0078*/ 	.short	0x0380
        /*007a*/ 	.short	0x0048


	//----- nvinfo : EIATTR_SW_WAR
	.align		4
.L_1325:
        /*007c*/ 	.byte	0x04, 0x36
        /*007e*/ 	.short	(.L_1327 - .L_1326)
.L_1326:
        /*0080*/ 	.word	0x00000008
.L_1327:


//--------------------- .nv.info._ZN50_GLOBAL__N__f31458b2_17_RangeFactories_cu_38772b0829elementwise_kernel_with_indexIiZZZN2at6native17logspace_cuda_outERKN3c106ScalarES6_ldRNS1_6TensorEENKUlvE_clEvENKUlvE2_clEvEUllE_EEvT_T0_PN15function_traitsISD_E11result_typeE --------------------------
	.section	.nv.info._ZN50_GLOBAL__N__f31458b2_17_RangeFactories_cu_38772b0829elementwise_kernel_with_indexIiZZZN2at6native17logspace_cuda_outERKN3c106ScalarES6_ldRNS1_6TensorEENKUlvE_clEvENKUlvE2_clEvEUllE_EEvT_T0_PN15function_traitsISD_E11result_typeE,"",@"SHT_CUDA_INFO"
	.sectionflags	@""
	.align	4


	//----- nvinfo : EIATTR_CUDA_API_VERSION
	.align		4
        /*0000*/ 	.byte	0x04, 0x37
        /*0002*/ 	.short	(.L_1329 - .L_1328)
.L_1328:
        /*0004*/ 	.word	0x00000082


	//----- nvinfo : EIATTR_KPARAM_INFO
	.align		4
.L_1329:
        /*0008*/ 	.byte	0x04, 0x17
        /*000a*/ 	.short	(.L_1331 - .L_1330)
.L_1330:
        /*000c*/ 	.word	0x00000000
        /*0010*/ 	.short	0x0002
        /*0012*/ 	.short	0x0040
        /*0014*/ 	.byte	0x00, 0xf5, 0x21, 0x00


	//----- nvinfo : EIATTR_KPARAM_INFO
	.align		4
.L_1331:
        /*0018*/ 	.byte	0x04, 0x17
        /*001a*/ 	.short	(.L_1333 - .L_1332)
.L_1332:
        /*001c*/ 	.word	0x00000000
        /*0020*/ 	.short	0x0001
        /*0022*/ 	.short	0x0008
        /*0024*/ 	.byte	0x00, 0xf0, 0xe1, 0x00


	//----- nvinfo : EIATTR_KPARAM_INFO
	.align		4
.L_1333:
        /*0028*/ 	.byte	0x04, 0x17
        /*002a*/ 	.short	(.L_1335 - .L_1334)
.L_1334:
        /*002c*/ 	.word	0x00000000
        /*0030*/ 	.short	0x0000
        /*0032*/ 	.short	0x0000
        /*0034*/ 	.byte	0x00, 0xf0, 0x11, 0x00


	//----- nvinfo : EIATTR_SPARSE_MMA_MASK
	.align		4
.L_1335:
        /*0038*/ 	.byte	0x03, 0x50
        /*003a*/ 	.short	0x0000


	//----- nvinfo : EIATTR_MAXREG_COUNT
	.align		4
        /*003c*/ 	.byte	0x03, 0x1b
        /*003e*/ 	.short	0x00ff


	//----- nvinfo : EIATTR_MERCURY_ISA_VERSION
	.align		4
        /*0040*/ 	.byte	0x03, 0x5f
        /*0042*/ 	.short	0x0101


	//----- nvinfo : EIATTR_VRC_CTA_INIT_COUNT
	.align		4
        /*0044*/ 	.byte	0x02, 0x4a
	.zero		1
	.zero		1


	//----- nvinfo : EIATTR_EXIT_INSTR_OFFSETS
	.align		4
        /*0048*/ 	.byte	0x04, 0x1c
        /*004a*/ 	.short	(.L_1337 - .L_1336)


	//   ....[0]....
.L_1336:
        /*004c*/ 	.word	0x00000070


	//   ....[1]....
        /*0050*/ 	.word	0x00000280


	//----- nvinfo : EIATTR_MAX_THREADS
	.align		4
.L_1337:
        /*0054*/ 	.byte	0x04, 0x05
        /*0056*/ 	.short	(.L_1339 - .L_1338)
.L_1338:
        /*0058*/ 	.word	0x00000040
        /*005c*/ 	.word	0x00000001
        /*0060*/ 	.word	0x00000001


	//----- nvinfo : EIATTR_CRS_STACK_SIZE
	.align		4
.L_1339:
        /*0064*/ 	.byte	0x04, 0x1e
        /*0066*/ 	.short	(.L_1341 - .L_1340)
.L_1340:
        /*0068*/ 	.word	0x00000000


	//----- nvinfo : EIATTR_CBANK_PARAM_SIZE
	.align		4
.L_1341:
        /*006c*/ 	.byte	0x03, 0x19
        /*006e*/ 	.short	0x0048


	//----- nvinfo : EIATTR_PARAM_CBANK
	.align		4
        /*0070*/ 	.byte	0x04, 0x0a
        /*0072*/ 	.short	(.L_1343 - .L_1342)
	.align		4
.L_1342:
        /*0074*/ 	.word	index@(.nv.constant0._ZN50_GLOBAL__N__f31458b2_17_RangeFactories_cu_38772b0829elementwise_kernel_with_indexIiZZZN2at6native17logspace_cuda_outERKN3c106ScalarES6_ldRNS1_6TensorEENKUlvE_clEvENKUlvE2_clEvEUllE_EEvT_T0_PN15function_traitsISD_E11result_typeE)
        /*0078*/ 	.short	0x0380
        /*007a*/ 	.short	0x0048


	//----- nvinfo : EIATTR_SW_WAR
	.align		4
.L_1343:
        /*007c*/ 	.byte	0x04, 0x36
        /*007e*/ 	.short	(.L_1345 - .L_1344)
.L_1344:
        /*0080*/ 	.word	0x00000008
.L_1345:


//--------------------- .nv.info._ZN50_GLOBAL__N__f31458b2_17_RangeFactories_cu_38772b0829elementwise_kernel_with_indexIlZZZN2at6native17logspace_cuda_outERKN3c106ScalarES6_ldRNS1_6TensorEENKUlvE_clEvENKUlvE1_clEvEUllE_EEvT_T0_PN15function_traitsISD_E11result_typeE --------------------------
	.section	.nv.info._ZN50_GLOBAL__N__f31458b2_17_RangeFactories_cu_38772b0829elementwise_kernel_with_indexIlZZZN2at6native17logspace_cuda_outERKN3c106ScalarES6_ldRNS1_6TensorEENKUlvE_clEvENKUlvE1_clEvEUllE_EEvT_T0_PN15function_traitsISD_E11result_typeE,"",@"SHT_CUDA_INFO"
	.sectionflags	@""
	.align	4


	//----- nvinfo : EIATTR_CUDA_API_VERSION
	.align		4
        /*0000*/ 	.byte	0x04, 0x37
        /*0002*/ 	.short	(.L_1347 - .L_1346)
.L_1346:
        /*0004*/ 	.word	0x00000082


	//----- nvinfo : EIATTR_KPARAM_INFO
	.align		4
.L_1347:
        /*0008*/ 	.byte	0x04, 0x17
        /*000a*/ 	.short	(.L_1349 - .L_1348)
.L_1348:
        /*000c*/ 	.word	0x00000000
        /*0010*/ 	.short	0x0002
        /*0012*/ 	.short	0x0038
        /*0014*/ 	.byte	0x00, 0xf5, 0x21, 0x00


	//----- nvinfo : EIATTR_KPARAM_INFO
	.align		4
.L_1349:
        /*0018*/ 	.byte	0x04, 0x17
        /*001a*/ 	.short	(.L_1351 - .L_1350)
.L_1350:
        /*001c*/ 	.word	0x00000000
        /*0020*/ 	.short	0x0001
        /*0022*/ 	.short	0x0008
        /*0024*/ 	.byte	0x00, 0xf0, 0xc1, 0x00


	//----- nvinfo : EIATTR_KPARAM_INFO
	.align		4
.L_1351:
        /*0028*/ 	.byte	0x04, 0x17
        /*002a*/ 	.short	(.L_1353 - .L_1352)
.L_1352:
        /*002c*/ 	.word	0x00000000
        /*0030*/ 	.short	0x0000
        /*0032*/ 	.short	0x0000
        /*0034*/ 	.byte	0x00, 0xf0, 0x21, 0x00


	//----- nvinfo : EIATTR_SPARSE_MMA_MASK
	.align		4
.L_1353:
        /*0038*/ 	.byte	0x03, 0x50
        /*003a*/ 	.short	0x0000


	//----- nvinfo : EIATTR_MAXREG_COUNT
	.align		4
        /*003c*/ 	.byte	0x03, 0x1b
        /*003e*/ 	.short	0x00ff


	//----- nvinfo : EIATTR_MERCURY_ISA_VERSION
	.align		4
        /*0040*/ 	.byte	0x03, 0x5f
        /*0042*/ 	.short	0x0101


	//----- nvinfo : EIATTR_VRC_CTA_INIT_COUNT
	.align		4
        /*0044*/ 	.byte	0x02, 0x4a
	.zero		1
	.zero		1


	//----- nvinfo : EIATTR_EXIT_INSTR_OFFSETS
	.align		4
        /*0048*/ 	.byte	0x04, 0x1c
        /*004a*/ 	.short	(.L_1355 - .L_1354)


	//   ....[0]....
.L_1354:
        /*004c*/ 	.word	0x00000080


	//   ....[1]....
        /*0050*/ 	.word	0x00000270


	//----- nvinfo : EIATTR_MAX_THREADS
	.align		4
.L_1355:
        /*0054*/ 	.byte	0x04, 0x05
        /*0056*/ 	.short	(.L_1357 - .L_1356)
.L_1356:
        /*0058*/ 	.word	0x00000040
        /*005c*/ 	.word	0x00000001
        /*0060*/ 	.word	0x00000001


	//----- nvinfo : EIATTR_CRS_STACK_SIZE
	.align		4
.L_1357:
        /*0064*/ 	.byte	0x04, 0x1e
        /*0066*/ 	.short	(.L_1359 - .L_1358)
.L_1358:
        /*0068*/ 	.word	0x00000000


	//----- nvinfo : EIATTR_CBANK_PARAM_SIZE
	.align		4
.L_1359:
        /*006c*/ 	.byte	0x03, 0x19
        /*006e*/ 	.short	0x0040


	//----- nvinfo : EIATTR_PARAM_CBANK
	.align		4
        /*0070*/ 	.byte	0x04, 0x0a
        /*0072*/ 	.short	(.L_1361 - .L_1360)
	.align		4
.L_1360:
        /*0074*/ 	.word	index@(.nv.constant0._ZN50_GLOBAL__N__f31458b2_17_RangeFactories_cu_38772b0829elementwise_kernel_with_indexIlZZZN2at6native17logspace_cuda_outERKN3c106ScalarES6_ldRNS1_6TensorEENKUlvE_clEvENKUlvE1_clEvEUllE_EEvT_T0_PN15function_traitsISD_E11result_typeE)
        /*0078*/ 	.short	0x0380
        /*007a*/ 	.short	0x0040


	//----- nvinfo : EIATTR_SW_WAR
	.align		4
.L_1361:
        /*007c*/ 	.byte	0x04, 0x36
        /*007e*/ 	.short	(.L_1363 - .L_1362)
.L_1362:
        /*0080*/ 	.word	0x00000008
.L_1363:


//--------------------- .nv.info._ZN50_GLOBAL__N__f31458b2_17_RangeFactories_cu_38772b0829elementwise_kernel_with_indexIiZZZN2at6native17logspace_cuda_outERKN3c106ScalarES6_ldRNS1_6TensorEENKUlvE_clEvENKUlvE1_clEvEUllE_EEvT_T0_PN15function_traitsISD_E11result_typeE --------------------------
	.section	.nv.info._ZN50_GLOBAL__N__f31458b2_17_RangeFactories_cu_38772b0829elementwise_kernel_with_indexIiZZZN2at6native17logspace_cuda_outERKN3c106ScalarES6_ldRNS1_6TensorEENKUlvE_clEvENKUlvE1_clEvEUllE_EEvT_T0_PN15function_traitsISD_E11result_typeE,"",@"SHT_CUDA_INFO"
	.sectionflags	@""
	.align	4


	//----- nvinfo : EIATTR_CUDA_API_VERSION
	.align		4
        /*0000*/ 	.byte	0x04, 0x37
        /*0002*/ 	.short	(.L_1365 - .L_1364)
.L_1364:
        /*0004*/ 	.word	0x00000082


	//----- nvinfo : EIATTR_KPARAM_INFO
	.align		4
.L_1365:
        /*0008*/ 	.byte	0x04, 0x17
        /*000a*/ 	.short	(.L_1367 - .L_1366)
.L_1366:
        /*000c*/ 	.word	0x00000000
        /*0010*/ 	.short	0x0002
        /*0012*/ 	.short	0x0038
        /*0014*/ 	.byte	0x00, 0xf5, 0x21, 0x00


	//----- nvinfo : EIATTR_KPARAM_INFO
	.align		4
.L_1367:
        /*0018*/ 	.byte	0x04, 0x17
        /*001a*/ 	.short	(.L_1369 - .L_1368)
.L_1368:
        /*001c*/ 	.word	0x00000000
        /*0020*/ 	.short	0x0001
        /*0022*/ 	.short	0x0008
        /*0024*/ 	.byte	0x00, 0xf0, 0xc1, 0x00


	//----- nvinfo : EIATTR_KPARAM_INFO
	.align		4
.L_1369:
        /*0028*/ 	.byte	0x04, 0x17
        /*002a*/ 	.short	(.L_1371 - .L_1370)
.L_1370:
        /*002c*/ 	.word	0x00000000
        /*0030*/ 	.short	0x0000
        /*0032*/ 	.short	0x0000
        /*0034*/ 	.byte	0x00, 0xf0, 0x11, 0x00


	//----- nvinfo : EIATTR_SPARSE_MMA_MASK
	.align		4
.L_1371:
        /*0038*/ 	.byte	0x03, 0x50
        /*003a*/ 	.short	0x0000


	//----- nvinfo : EIATTR_MAXREG_COUNT
	.align		4
        /*003c*/ 	.byte	0x03, 0x1b
        /*003e*/ 	.short	0x00ff


	//----- nvinfo : EIATTR_MERCURY_ISA_VERSION
	.align		4
        /*0040*/ 	.byte	0x03, 0x5f
        /*0042*/ 	.short	0x0101


	//----- nvinfo : EIATTR_VRC_CTA_INIT_COUNT
	.align		4
        /*0044*/ 	.byte	0x02, 0x4a
	.zero		1
	.zero		1


	//----- nvinfo : EIATTR_EXIT_INSTR_OFFSETS
	.align		4
        /*0048*/ 	.byte	0x04, 0x1c
        /*004a*/ 	.short	(.L_1373 - .L_1372)


	//   ....[0]....
.L_1372:
        /*004c*/ 	.word	0x00000070


	//   ....[1]....
        /*0050*/ 	.word	0x00000280


	//----- nvinfo : EIATTR_MAX_THREADS
	.align		4
.L_1373:
        /*0054*/ 	.byte	0x04, 0x05
        /*0056*/ 	.short	(.L_1375 - .L_1374)
.L_1374:
        /*0058*/ 	.word	0x00000040
        /*005c*/ 	.word	0x00000001
        /*0060*/ 	.word	0x00000001


	//----- nvinfo : EIATTR_CRS_STACK_SIZE
	.align		4
.L_1375:
        /*0064*/ 	.byte	0x04, 0x1e
        /*0066*/ 	.short	(.L_1377 - .L_1376)
.L_1376:
        /*0068*/ 	.word	0x00000000


	//----- nvinfo : EIATTR_CBANK_PARAM_SIZE
	.align		4
.L_1377:
        /*006c*/ 	.byte	0x03, 0x19
        /*006e*/ 	.short	0x0040


	//----- nvinfo : EIATTR_PARAM_CBANK
	.align		4
        /*0070*/ 	.byte	0x04, 0x0a
        /*0072*/ 	.short	(.L_1379 - .L_1378)
	.align		4
.L_1378:
        /*0074*/ 	.word	index@(.nv.constant0._ZN50_GLOBAL__N__f31458b2_17_RangeFactories_cu_38772b0829elementwise_kernel_with_indexIiZZZN2at6native17logspace_cuda_outERKN3c106ScalarES6_ldRNS1_6TensorEENKUlvE_clEvENKUlvE1_clEvEUllE_EEvT_T0_PN15function_traitsISD_E11result_typeE)
        /*0078*/ 	.short	0x0380
        /*007a*/ 	.short	0x0040


	//----- nvinfo : EIATTR_SW_WAR
	.align		4
.L_1379:
        /*007c*/ 	.byte	0x04, 0x36
        /*007e*/ 	.short	(.L_1381 - .L_1380)
.L_1380:
        /*0080*/ 	.word	0x00000008
.L_1381:


//--------------------- .nv.info._ZN50_GLOBAL__N__f31458b2_17_RangeFactories_cu_38772b0829elementwise_kernel_with_indexIlZZZN2at6native17logspace_cuda_outERKN3c106ScalarES6_ldRNS1_6TensorEENKUlvE_clEvENKUlvE0_clEvEUllE_EEvT_T0_PN15function_traitsISD_E11result_typeE --------------------------
	.section	.nv.info._ZN50_GLOBAL__N__f31458b2_17_RangeFactories_cu_38772b0829elementwise_kernel_with_indexIlZZZN2at6native17logspace_cuda_outERKN3c106ScalarES6_ldRNS1_6TensorEENKUlvE_clEvENKUlvE0_clEvEUllE_EEvT_T0_PN15function_traitsISD_E11result_typeE,"",@"SHT_CUDA_INFO"
	.sectionflags	@""
	.align	4


	//----- nvinfo : EIATTR_CUDA_API_VERSION
	.align		4
        /*0000*/ 	.byte	0x04, 0x37
        /*0002*/ 	.short	(.L_1383 - .L_1382)
.L_1382:
        /*0004*/ 	.word	0x00000082


	//----- nvinfo : EIATTR_KPARAM_INFO
	.align		4
.L_1383:
        /*0008*/ 	.byte	0x04, 0x17
        /*000a*/ 	.short	(.L_1385 - .L_1384)
.L_1384:
        /*000c*/ 	.word	0x00000000
        /*0010*/ 	.short	0x0002
        /*0012*/ 	.short	0x0030
        /*0014*/ 	.byte	0x00, 0xf5, 0x21, 0x00


	//----- nvinfo : EIATTR_KPARAM_INFO
	.align		4
.L_1385:
        /*0018*/ 	.byte	0x04, 0x17
        /*001a*/ 	.short	(.L_1387 - .L_1386)
.L_1386:
        /*001c*/ 	.word	0x00000000
        /*0020*/ 	.short	0x0001
        /*0022*/ 	.short	0x0008
        /*0024*/ 	.byte	0x00, 0xf0, 0xa1, 0x00


	//----- nvinfo : EIATTR_KPARAM_INFO
	.align		4
.L_1387:
        /*0028*/ 	.byte	0x04, 0x17
        /*002a*/ 	.short	(.L_1389 - .L_1388)
.L_1388:
        /*002c*/ 	.word	0x00000000
        /*0030*/ 	.short	0x0000
        /*0032*/ 	.short	0x0000
        /*0034*/ 	.byte	0x00, 0xf0, 0x21, 0x00


	//----- nvinfo : EIATTR_SPARSE_MMA_MASK
	.align		4
.L_1389:
        /*0038*/ 	.byte	0x03, 0x50
        /*003a*/ 	.short	0x0000


	//----- nvinfo : EIATTR_MAXREG_COUNT
	.align		4
        /*003c*/ 	.byte	0x03, 0x1b
        /*003e*/ 	.short	0x00ff


	//----- nvinfo : EIATTR_MERCURY_ISA_VERSION
	.align		4
        /*0040*/ 	.byte	0x03, 0x5f
        /*0042*/ 	.short	0x0101


	//----- nvinfo : EIATTR_VRC_CTA_INIT_COUNT
	.align		4
        /*0044*/ 	.byte	0x02, 0x4a
	.zero		1
	.zero		1


	//----- nvinfo : EIATTR_EXIT_INSTR_OFFSETS
	.align		4
        /*0048*/ 	.byte	0x04, 0x1c
        /*004a*/ 	.short	(.L_1391 - .L_1390)


	//   ....[0]....
.L_1390:
        /*004c*/ 	.word	0x00000080


	//   ....[1]....
        /*0050*/ 	.word	0x00000270


	//----- nvinfo : EIATTR_MAX_THREADS
	.align		4
.L_1391:
        /*0054*/ 	.byte	0x04, 0x05
        /*0056*/ 	.short	(.L_1393 - .L_1392)
.L_1392:
        /*0058*/ 	.word	0x00000040
        /*005c*/ 	.word	0x00000001
        /*0060*/ 	.word	0x00000001


	//----- nvinfo : EIATTR_CRS_STACK_SIZE
	.align		4
.L_1393:
        /*0064*/ 	.byte	0x04, 0x1e
        /*0066*/ 	.short	(.L_1395 - .L_1394)
.L_1394:
        /*0068*/ 	.word	0x00000000


	//----- nvinfo : EIATTR_CBANK_PARAM_SIZE
	.align		4
.L_1395:
        /*006c*/ 	.byte	0x03, 0x19
        /*006e*/ 	.short	0x0038


	//----- nvinfo : EIATTR_PARAM_CBANK
	.align		4
        /*0070*/ 	.byte	0x04, 0x0a
        /*0072*/ 	.short	(.L_1397 - .L_1396)
	.align		4
.L_1396:
        /*0074*/ 	.word	index@(.nv.constant0._ZN50_GLOBAL__N__f31458b2_17_RangeFactories_cu_38772b0829elementwise_kernel_with_indexIlZZZN2at6native17logspace_cuda_outERKN3c106ScalarES6_ldRNS1_6TensorEENKUlvE_clEvENKUlvE0_clEvEUllE_EEvT_T0_PN15function_traitsISD_E11result_typeE)
        /*0078*/ 	.short	0x0380
        /*007a*/ 	.short	0x0038


	//----- nvinfo : EIATTR_SW_WAR
	.align		4
.L_1397:
        /*007c*/ 	.byte	0x04, 0x36
        /*007e*/ 	.short	(.L_1399 - .L_1398)
.L_1398:
        /*0080*/ 	.word	0x00000008
.L_1399:


//--------------------- .nv.info._ZN50_GLOBAL__N__f31458b2_17_RangeFactories_cu_38772b0829elementwise_kernel_with_indexIiZZZN2at6native17logspace_cuda_outERKN3c106ScalarES6_ldRNS1_6TensorEENKUlvE_clEvENKUlvE0_clEvEUllE_EEvT_T0_PN15function_traitsISD_E11result_typeE --------------------------
	.section	.nv.info._ZN50_GLOBAL__N__f31458b2_17_RangeFactories_cu_38772b0829elementwise_kernel_with_indexIiZZZN2at6native17logspace_cuda_outERKN3c106ScalarES6_ldRNS1_6TensorEENKUlvE_clEvENKUlvE0_clEvEUllE_EEvT_T0_PN15function_traitsISD_E11result_typeE,"",@"SHT_CUDA_INFO"
	.sectionflags	@""
	.align	4


	//----- nvinfo : EIATTR_CUDA_API_VERSION
	.align		4
        /*0000*/ 	.byte	0x04, 0x37
        /*0002*/ 	.short	(.L_1401 - .L_1400)
.L_1400:
        /*0004*/ 	.word	0x00000082


	//----- nvinfo : EIATTR_KPARAM_INFO
	.align		4
.L_1401:
        /*0008*/ 	.byte	0x04, 0x17
        /*000a*/ 	.short	(.L_1403 - .L_1402)
.L_1402:
        /*000c*/ 	.word	0x00000000
        /*0010*/ 	.short	0x0002
        /*0012*/ 	.short	0x0030
        /*0014*/ 	.byte	0x00, 0xf5, 0x21, 0x00


	//----- nvinfo : EIATTR_KPARAM_INFO
	.align		4
.L_1403:
        /*0018*/ 	.byte	0x04, 0x17
        /*001a*/ 	.short	(.L_1405 - .L_1404)
.L_1404:
        /*001c*/ 	.word	0x00000000
        /*0020*/ 	.short	0x0001
        /*0022*/ 	.short	0x0008
        /*0024*/ 	.byte	0x00, 0xf0, 0xa1, 0x00


	//----- nvinfo : EIATTR_KPARAM_INFO
	.align		4
.L_1405:
        /*0028*/ 	.byte	0x04, 0x17
        /*002a*/ 	.short	(.L_1407 - .L_1406)
.L_1406:
        /*002c*/ 	.word	0x00000000
        /*0030*/ 	.short	0x0000
        /*0032*/ 	.short	0x0000
        /*0034*/ 	.byte	0x00, 0xf0, 0x11, 0x00


	//----- nvinfo : EIATTR_SPARSE_MMA_MASK
	.align		4
.L_1407:
        /*0038*/ 	.byte	0x03, 0x50
        /*003a*/ 	.short	0x0000


	//----- nvinfo : EIATTR_MAXREG_COUNT
	.align		4
        /*003c*/ 	.byte	0x03, 0x1b
        /*003e*/ 	.short	0x00ff


	//----- nvinfo : EIATTR_MERCURY_ISA_VERSION
	.align		4
        /*0040*/ 	.byte	0x03, 0x5f
        /*0042*/ 	.short	0x0101


	//----- nvinfo : EIATTR_VRC_CTA_INIT_COUNT
	.align		4
        /*0044*/ 	.byte	0x02, 0x4a
	.zero		1
	.zero		1


	//----- nvinfo : EIATTR_EXIT_INSTR_OFFSETS
	.align		4
        /*0048*/ 	.byte	0x04, 0x1c
        /*004a*/ 	.short	(.L_1409 - .L_1408)


	//   ....[0]....
.L_1408:
        /*004c*/ 	.word	0x00000070


	//   ....[1]....
        /*0050*/ 	.word	0x00000280


	//----- nvinfo : EIATTR_MAX_THREADS
	.align		4
.L_1409:
        /*0054*/ 	.byte	0x04, 0x05
        /*0056*/ 	.short	(.L_1411 - .L_1410)
.L_1410:
        /*0058*/ 	.word	0x00000040
        /*005c*/ 	.word	0x00000001
        /*0060*/ 	.word	0x00000001


	//----- nvinfo : EIATTR_CRS_STACK_SIZE
	.align		4
.L_1411:
        /*0064*/ 	.byte	0x04, 0x1e
        /*0066*/ 	.short	(.L_1413 - .L_1412)
.L_1412:
        /*0068*/ 	.word	0x00000000


	//----- nvinfo : EIATTR_CBANK_PARAM_SIZE
	.align		4
.L_1413:
        /*006c*/ 	.byte	0x03, 0x19
        /*006e*/ 	.short	0x0038


	//----- nvinfo : EIATTR_PARAM_CBANK
	.align		4
        /*0070*/ 	.byte	0x04, 0x0a
        /*0072*/ 	.short	(.L_1415 - .L_1414)
	.align		4
.L_1414:
        /*0074*/ 	.word	index@(.nv.constant0._ZN50_GLOBAL__N__f31458b2_17_RangeFactories_cu_38772b0829elementwise_kernel_with_indexIiZZZN2at6native17logspace_cuda_outERKN3c106ScalarES6_ldRNS1_6TensorEENKUlvE_clEvENKUlvE0_clEvEUllE_EEvT_T0_PN15function_traitsISD_E11result_typeE)
        /*0078*/ 	.short	0x0380
        /*007a*/ 	.short	0x0038


	//----- nvinfo : EIATTR_SW_WAR
	.align		4
.L_1415:
        /*007c*/ 	.byte	0x04, 0x36
        /*007e*/ 	.short	(.L_1417 - .L_1416)
.L_1416:
        /*0080*/ 	.word	0x00000008
.L_1417:


//--------------------- .nv.info._ZN50_GLOBAL__N__f31458b2_17_RangeFactories_cu_38772b0829elementwise_kernel_with_indexIlZZZN2at6native17logspace_cuda_outERKN3c106ScalarES6_ldRNS1_6TensorEENKUlvE_clEvENKUlvE_clEvEUllE_EEvT_T0_PN15function_traitsISD_E11result_typeE --------------------------
	.section	.nv.info._ZN50_GLOBAL__N__f31458b2_17_RangeFactories_cu_38772b0829elementwise_kernel_with_indexIlZZZN2at6native17logspace_cuda_outERKN3c106ScalarES6_ldRNS1_6TensorEENKUlvE_clEvENKUlvE_clEvEUllE_EEvT_T0_PN15function_traitsISD_E11result_typeE,"",@"SHT_CUDA_INFO"
	.sectionflags	@""
	.align	4


	//----- nvinfo : EIATTR_CUDA_API_VERSION
	.align		4
        /*0000*/ 	.byte	0x04, 0x37
        /*0002*/ 	.short	(.L_1419 - .L_1418)
.L_1418:
        /*0004*/ 	.word	0x00000082


	//----- nvinfo : EIATTR_KPARAM_INFO
	.align		4
.L_1419:
        /*0008*/ 	.byte	0x04, 0x17
        /*000a*/ 	.short	(.L_1421 - .L_1420)
.L_1420:
        /*000c*/ 	.word	0x00000000
        /*0010*/ 	.short	0x0002
        /*0012*/ 	.short	0x0030
        /*0014*/ 	.byte	0x00, 0xf5, 0x21, 0x00


	//----- nvinfo : EIATTR_KPARAM_INFO
	.align		4
.L_1421:
        /*0018*/ 	.byte	0x04, 0x17
        /*001a*/ 	.short	(.L_1423 - .L_1422)
.L_1422:
        /*001c*/ 	.word	0x00000000
        /*0020*/ 	.short	0x0001
        /*0022*/ 	.short	0x0008
        /*0024*/ 	.byte	0x00, 0xf0, 0xa1, 0x00


	//----- nvinfo : EIATTR_KPARAM_INFO
	.align		4
.L_1423:
        /*0028*/ 	.byte	0x04, 0x17
        /*002a*/ 	.short	(.L_1425 - .L_1424)
.L_1424:
        /*002c*/ 	.word	0x00000000
        /*0030*/ 	.short	0x0000
        /*0032*/ 	.short	0x0000
        /*0034*/ 	.byte	0x00, 0xf0, 0x21, 0x00


	//----- nvinfo : EIATTR_SPARSE_MMA_MASK
	.align		4
.L_1425:
        /*0038*/ 	.byte	0x03, 0x50
        /*003a*/ 	.short	0x0000


	//----- nvinfo : EIATTR_MAXREG_COUNT
	.align		4
        /*003c*/ 	.byte	0x03, 0x1b
        /*003e*/ 	.short	0x00ff


	//----- nvinfo : EIATTR_MERCURY_ISA_VERSION
	.align		4
        /*0040*/ 	.byte	0x03, 0x5f
        /*0042*/ 	.short	0x0101


	//----- nvinfo : EIATTR_VRC_CTA_INIT_COUNT
	.align		4
        /*0044*/ 	.byte	0x02, 0x4a
	.zero		1
	.zero		1


	//----- nvinfo : EIATTR_EXIT_INSTR_OFFSETS
	.align		4
        /*0048*/ 	.byte	0x04, 0x1c
        /*004a*/ 	.short	(.L_1427 - .L_1426)


	//   ....[0]....
.L_1426:
        /*004c*/ 	.word	0x00000080


	//   ....[1]....
        /*0050*/ 	.word	0x00000270


	//----- nvinfo : EIATTR_MAX_THREADS
	.align		4
.L_1427:
        /*0054*/ 	.byte	0x04, 0x05
        /*0056*/ 	.short	(.L_1429 - .L_1428)
.L_1428:
        /*0058*/ 	.word	0x00000040
        /*005c*/ 	.word	0x00000001
        /*0060*/ 	.word	0x00000001


	//----- nvinfo : EIATTR_CRS_STACK_SIZE
	.align		4
.L_1429:
        /*0064*/ 	.byte	0x04, 0x1e
        /*0066*/ 	.short	(.L_1431 - .L_1430)
.L_1430:
        /*0068*/ 	.word	0x00000000


	//----- nvinfo : EIATTR_CBANK_PARAM_SIZE
	.align		4
.L_1431:
        /*006c*/ 	.byte	0x03, 0x19
        /*006e*/ 	.short	0x0038


	//----- nvinfo : EIATTR_PARAM_CBANK
	.align		4
        /*0070*/ 	.byte	0x04, 0x0a
        /*0072*/ 	.short	(.L_1433 - .L_1432)
	.align		4
.L_1432:
        /*0074*/ 	.word	index@(.nv.constant0._ZN50_GLOBAL__N__f31458b2_17_RangeFactories_cu_38772b0829elementwise_kernel_with_indexIlZZZN2at6native17logspace_cuda_outERKN3c106ScalarES6_ldRNS1_6TensorEENKUlvE_clEvENKUlvE_clEvEUllE_EEvT_T0_PN15function_traitsISD_E11result_typeE)
        /*0078*/ 	.short	0x0380
        /*007a*/ 	.short	0x0038


	//----- nvinfo : EIATTR_SW_WAR
	.align		4
.L_1433:
        /*007c*/ 	.byte	0x04, 0x36
        /*007e*/ 	.short	(.L_1435 - .L_1434)
.L_1434:
        /*0080*/ 	.word	0x00000008
.L_1435:


//--------------------- .nv.info._ZN50_GLOBAL__N__f31458b2_17_RangeFactories_cu_38772b0829elementwise_kernel_with_indexIiZZZN2at6native17logspace_cuda_outERKN3c106ScalarES6_ldRNS1_6TensorEENKUlvE_clEvENKUlvE_clEvEUllE_EEvT_T0_PN15function_traitsISD_E11result_typeE --------------------------
	.section	.nv.info._ZN50_GLOBAL__N__f31458b2_17_RangeFactories_cu_38772b0829elementwise_kernel_with_indexIiZZZN2at6native17logspace_cuda_outERKN3c106ScalarES6_ldRNS1_6TensorEENKUlvE_clEvENKUlvE_clEvEUllE_EEvT_T0_PN15function_traitsISD_E11result_typeE,"",@"SHT_CUDA_INFO"
	.sectionflags	@""
	.align	4


	//----- nvinfo : EIATTR_CUDA_API_VERSION
	.align		4
        /*0000*/ 	.byte	0x04, 0x37
        /*0002*/ 	.short	(.L_1437 - .L_1436)
.L_1436:
        /*0004*/ 	.word	0x00000082


	//----- nvinfo : EIATTR_KPARAM_INFO
	.align		4
.L_1437:
        /*0008*/ 	.byte	0x04, 0x17
        /*000a*/ 	.short	(.L_1439 - .L_1438)
.L_1438:
        /*000c*/ 	.word	0x00000000
        /*0010*/ 	.short	0x0002
        /*0012*/ 	.short	0x0030
        /*0014*/ 	.byte	0x00, 0xf5, 0x21, 0x00


	//----- nvinfo : EIATTR_KPARAM_INFO
	.align		4
.L_1439:
        /*0018*/ 	.byte	0x04, 0x17
        /*001a*/ 	.short	(.L_1441 - .L_1440)
.L_1440:
        /*001c*/ 	.word	0x00000000
        /*0020*/ 	.short	0x0001
        /*0022*/ 	.short	0x0008
        /*0024*/ 	.byte	0x00, 0xf0, 0xa1, 0x00


	//----- nvinfo : EIATTR_KPARAM_INFO
	.align		4
.L_1441:
        /*0028*/ 	.byte	0x04, 0x17
        /*002a*/ 	.short	(.L_1443 - .L_1442)
.L_1442:
        /*002c*/ 	.word	0x00000000
        /*0030*/ 	.short	0x0000
        /*0032*/ 	.short	0x0000
        /*0034*/ 	.byte	0x00, 0xf0, 0x11, 0x00


	//----- nvinfo : EIATTR_SPARSE_MMA_MASK
	.align		4
.L_1443:
        /*0038*/ 	.byte	0x03, 0x50
        /*003a*/ 	.short	0x0000


	//----- nvinfo : EIATTR_MAXREG_COUNT
	.align		4
        /*003c*/ 	.byte	0x03, 0x1b
        /*003e*/ 	.short	0x00ff


	//----- nvinfo : EIATTR_MERCURY_ISA_VERSION
	.align		4
        /*0040*/ 	.byte	0x03, 0x5f
        /*0042*/ 	.short	0x0101


	//----- nvinfo : EIATTR_VRC_CTA_INIT_COUNT
	.align		4
        /*0044*/ 	.byte	0x02, 0x4a
	.zero		1
	.zero		1


	//----- nvinfo : EIATTR_EXIT_INSTR_OFFSETS
	.align		4
        /*0048*/ 	.byte	0x04, 0x1c
        /*004a*/ 	.short	(.L_1445 - .L_1444)


	//   ....[0]....
.L_1444:
        /*004c*/ 	.word	0x00000070


	//   ....[1]....
        /*0050*/ 	.word	0x00000280


	//----- nvinfo : EIATTR_MAX_THREADS
	.align		4
.L_1445:
        /*0054*/ 	.byte	0x04, 0x05
        /*0056*/ 	.short	(.L_1447 - .L_1446)
.L_1446:
        /*0058*/ 	.word	0x00000040
        /*005c*/ 	.word	0x00000001
        /*0060*/ 	.word	0x00000001


	//----- nvinfo : EIATTR_CRS_STACK_SIZE
	.align		4
.L_1447:
        /*0064*/ 	.byte	0x04, 0x1e
        /*0066*/ 	.short	(.L_1449 - .L_1448)
.L_1448:
        /*0068*/ 	.word	0x00000000


	//----- nvinfo : EIATTR_CBANK_PARAM_SIZE
	.align		4
.L_1449:
        /*006c*/ 	.byte	0x03, 0x19
        /*006e*/ 	.short	0x0038


	//----- nvinfo : EIATTR_PARAM_CBANK
	.align		4
        /*0070*/ 	.byte	0x04, 0x0a
        /*0072*/ 	.short	(.L_1451 - .L_1450)
	.align		4
.L_1450:
        /*0074*/ 	.word	index@(.nv.constant0._ZN50_GLOBAL__N__f31458b2_17_RangeFactories_cu_38772b0829elementwise_kernel_with_indexIiZZZN2at6native17logspace_cuda_outERKN3c106ScalarES6_ldRNS1_6TensorEENKUlvE_clEvENKUlvE_clEvEUllE_EEvT_T0_PN15function_traitsISD_E11result_typeE)
        /*0078*/ 	.short	0x0380
        /*007a*/ 	.short	0x0038


	//----- nvinfo : EIATTR_SW_WAR
	.align		4
.L_1451:
        /*007c*/ 	.byte	0x04, 0x36
        /*007e*/ 	.short	(.L_1453 - .L_1452)
.L_1452:
        /*0080*/ 	.word	0x00000008
.L_1453:


//--------------------- .nv.info._ZN50_GLOBAL__N__f31458b2_17_RangeFactories_cu_38772b0829elementwise_kernel_with_indexIlZZZN2at6native17linspace_cuda_outERKN3c106ScalarES6_lRNS1_6TensorEENKUlvE0_clEvENKUlvE4_clEvEUllE_EEvT_T0_PN15function_traitsISD_E11result_typeE --------------------------
	.section	.nv.info._ZN50_GLOBAL__N__f31458b2_17_RangeFactories_cu_38772b0829elementwise_kernel_with_indexIlZZZN2at6native17linspace_cuda_outERKN3c106ScalarES6_lRNS1_6TensorEENKUlvE0_clEvENKUlvE4_clEvEUllE_EEvT_T0_PN15function_traitsISD_E11result_typeE,"",@"SHT_CUDA_INFO"
	.sectionflags	@""
	.align	4


	//----- nvinfo : EIATTR_CUDA_API_VERSION
	.align		4
        /*0000*/ 	.byte	0x04, 0x37
        /*0002*/ 	.short	(.L_1455 - .L_1454)
.L_1454:
        /*0004*/ 	.word	0x00000082


	//----- nvinfo : EIATTR_KPARAM_INFO
	.align		4
.L_1455:
        /*0008*/ 	.byte	0x04, 0x17
        /*000a*/ 	.short	(.L_1457 - .L_1456)
.L_1456:
        /*000c*/ 	.word	0x00000000
        /*0010*/ 	.short	0x0002
        /*0012*/ 	.short	0x0030
        /*0014*/ 	.byte	0x00, 0xf5, 0x21, 0x00


	//----- nvinfo : EIATTR_KPARAM_INFO
	.align		4
.L_1457:
        /*0018*/ 	.byte	0x04, 0x17
        /*001a*/ 	.short	(.L_1459 - .L_1458)
.L_1458:
        /*001c*/ 	.word	0x00000000
        /*0020*/ 	.short	0x0001
        /*0022*/ 	.short	0x0008
        /*0024*/ 	.byte	0x00, 0xf0, 0xa1, 0x00


	//----- nvinfo : EIATTR_KPARAM_INFO
	.align		4
.L_1459:
        /*0028*/ 	.byte	0x04, 0x17
        /*002a*/ 	.short	(.L_1461 - .L_1460)
.L_1460:
        /*002c*/ 	.word	0x00000000
        /*0030*/ 	.short	0x0000
        /*0032*/ 	.short	0x0000
        /*0034*/ 	.byte	0x00, 0xf0, 0x21, 0x00


	//----- nvinfo : EIATTR_SPARSE_MMA_MASK
	.align		4
.L_1461:
        /*0038*/ 	.byte	0x03, 0x50
        /*003a*/ 	.short	0x0000


	//----- nvinfo : EIATTR_MAXREG_COUNT
	.align		4
        /*003c*/ 	.byte	0x03, 0x1b
        /*003e*/ 	.short	0x00ff


	//----- nvinfo : EIATTR_MERCURY_ISA_VERSION
	.align		4
        /*0040*/ 	.byte	0x03, 0x5f
        /*0042*/ 	.short	0x0101


	//----- nvinfo : EIATTR_VRC_CTA_INIT_COUNT
	.align		4
        /*0044*/ 	.byte	0x02, 0x4a
	.zero		1
	.zero		1


	//----- nvinfo : EIATTR_EXIT_INSTR_OFFSETS
	.align		4
        /*0048*/ 	.byte	0x04, 0x1c
        /*004a*/ 	.short	(.L_1463 - .L_1462)


	//   ....[0]....
.L_1462:
        /*004c*/ 	.word	0x00000080


	//   ....[1]....
        /*0050*/ 	.word	0x00000300


	//----- nvinfo : EIATTR_MAX_THREADS
	.align		4
.L_1463:
        /*0054*/ 	.byte	0x04, 0x05
        /*0056*/ 	.short	(.L_1465 - .L_1464)
.L_1464:
        /*0058*/ 	.word	0x00000040
        /*005c*/ 	.word	0x00000001
        /*0060*/ 	.word	0x00000001


	//----- nvinfo : EIATTR_CRS_STACK_SIZE
	.align		4
.L_1465:
        /*0064*/ 	.byte	0x04, 0x1e
        /*0066*/ 	.short	(.L_1467 - .L_1466)
.L_1466:
        /*0068*/ 	.word	0x00000000


	//----- nvinfo : EIATTR_CBANK_PARAM_SIZE
	.align		4
.L_1467:
        /*006c*/ 	.byte	0x03, 0x19
        /*006e*/ 	.short	0x0038


	//----- nvinfo : EIATTR_PARAM_CBANK
	.align		4
        /*0070*/ 	.byte	0x04, 0x0a
        /*0072*/ 	.short	(.L_1469 - .L_1468)
	.align		4
.L_1468:
        /*0074*/ 	.word	index@(.nv.constant0._ZN50_GLOBAL__N__f31458b2_17_RangeFactories_cu_38772b0829elementwise_kernel_with_indexIlZZZN2at6native17linspace_cuda_outERKN3c106ScalarES6_lRNS1_6TensorEENKUlvE0_clEvENKUlvE4_clEvEUllE_EEvT_T0_PN15function_traitsISD_E11result_typeE)
        /*0078*/ 	.short	0x0380
        /*007a*/ 	.short	0x0038


	//----- nvinfo : EIATTR_SW_WAR
	.align		4
.L_1469:
        /*007c*/ 	.byte	0x04, 0x36
        /*007e*/ 	.short	(.L_1471 - .L_1470)
.L_1470:
        /*0080*/ 	.word	0x00000008
.L_1471:


//--------------------- .nv.info._ZN50_GLOBAL__N__f31458b2_17_RangeFactories_cu_38772b0829elementwise_kernel_with_indexIiZZZN2at6native17linspace_cuda_outERKN3c106ScalarES6_lRNS1_6TensorEENKUlvE0_clEvENKUlvE4_clEvEUllE_EEvT_T0_PN15function_traitsISD_E11result_typeE --------------------------
	.section	.nv.info._ZN50_GLOBAL__N__f31458b2_17_RangeFactories_cu_38772b0829elementwise_kernel_with_indexIiZZZN2at6native17linspace_cuda_outERKN3c106ScalarES6_lRNS1_6TensorEENKUlvE0_clEvENKUlvE4_clEvEUllE_EEvT_T0_PN15function_traitsISD_E11result_typeE,"",@"SHT_CUDA_INFO"
	.sectionflags	@""
	.align	4


	//----- nvinfo : EIATTR_CUDA_API_VERSION
	.align		4
        /*0000*/ 	.byte	0x04, 0x37
        /*0002*/ 	.short	(.L_1473 - .L_1472)
.L_1472:
        /*0004*/ 	.word	0x00000082


	//----- nvinfo : EIATTR_KPARAM_INFO
	.align		4
.L_1473:
        /*0008*/ 	.byte	0x04, 0x17
        /*000a*/ 	.short	(.L_1475 - .L_1474)
.L_1474:
        /*000c*/ 	.word	0x00000000
        /*0010*/ 	.short	0x0002
        /*0012*/ 	.short	0x0030
        /*0014*/ 	.byte	0x00, 0xf5, 0x21, 0x00


	//----- nvinfo : EIATTR_KPARAM_INFO
	.align		4
.L_1475:
        /*0018*/ 	.byte	0x04, 0x17
        /*001a*/ 	.short	(.L_1477 - .L_1476)
.L_1476:
        /*001c*/ 	.word	0x00000000
        /*0020*/ 	.short	0x0001
        /*0022*/ 	.short	0x0008
        /*0024*/ 	.byte	0x00, 0xf0, 0xa1, 0x00


	//----- nvinfo : EIATTR_KPARAM_INFO
	.align		4
.L_1477:
        /*0028*/ 	.byte	0x04, 0x17
        /*002a*/ 	.short	(.L_1479 - .L_1478)
.L_1478:
        /*002c*/ 	.word	0x00000000
        /*0030*/ 	.short	0x0000
        /*0032*/ 	.short	0x0000
        /*0034*/ 	.byte	0x00, 0xf0, 0x11, 0x00


	//----- nvinfo : EIATTR_SPARSE_MMA_MASK
	.align		4
.L_1479:
        /*0038*/ 	.byte	0x03, 0x50
        /*003a*/ 	.short	0x0000


	//----- nvinfo : EIATTR_MAXREG_COUNT
	.align		4
        /*003c*/ 	.byte	0x03, 0x1b
        /*003e*/ 	.short	0x00ff


	//----- nvinfo : EIATTR_MERCURY_ISA_VERSION
	.align		4
        /*0040*/ 	.byte	0x03, 0x5f
        /*0042*/ 	.short	0x0101


	//----- nvinfo : EIATTR_VRC_CTA_INIT_COUNT
	.align		4
        /*0044*/ 	.byte	0x02, 0x4a
	.zero		1
	.zero		1


	//----- nvinfo : EIATTR_EXIT_INSTR_OFFSETS
	.align		4
        /*0048*/ 	.byte	0x04, 0x1c
        /*004a*/ 	.short	(.L_1481 - .L_1480)


	//   ....[0]....
.L_1480:
        /*004c*/ 	.word	0x00000070


	//   ....[1]....
        /*0050*/ 	.word	0x00000310


	//----- nvinfo : EIATTR_MAX_THREADS
	.align		4
.L_1481:
        /*0054*/ 	.byte	0x04, 0x05
        /*0056*/ 	.short	(.L_1483 - .L_1482)
.L_1482:
        /*0058*/ 	.word	0x00000040
        /*005c*/ 	.word	0x00000001
        /*0060*/ 	.word	0x00000001


	//----- nvinfo : EIATTR_CRS_STACK_SIZE
	.align		4
.L_1483:
        /*0064*/ 	.byte	0x04, 0x1e
        /*0066*/ 	.short	(.L_1485 - .L_1484)
.L_1484:
        /*0068*/ 	.word	0x00000000


	//----- nvinfo : EIATTR_CBANK_PARAM_SIZE
	.align		4
.L_1485:
        /*006c*/ 	.byte	0x03, 0x19
        /*006e*/ 	.short	0x0038


	//----- nvinfo : EIATTR_PARAM_CBANK
	.align		4
        /*0070*/ 	.byte	0x04, 0x0a
        /*0072*/ 	.short	(.L_1487 - .L_1486)
	.align		4
.L_1486:
        /*0074*/ 	.word	index@(.nv.constant0._ZN50_GLOBAL__N__f31458b2_17_RangeFactories_cu_38772b0829elementwise_kernel_with_indexIiZZZN2at6native17linspace_cuda_outERKN3c106ScalarES6_lRNS1_6TensorEENKUlvE0_clEvENKUlvE4_clEvEUllE_EEvT_T0_PN15function_traitsISD_E11result_typeE)
        /*0078*/ 	.short	0x0380
        /*007a*/ 	.short	0x0038


	//----- nvinfo : EIATTR_SW_WAR
	.align		4
.L_1487:
        /*007c*/ 	.byte	0x04, 0x36
        /*007e*/ 	.short	(.L_1489 - .L_1488)
.L_1488:
        /*0080*/ 	.word	0x00000008
.L_1489:


//--------------------- .nv.info._ZN50_GLOBAL__N__f31458b2_17_RangeFactories_cu_38772b0829elementwise_kernel_with_indexIlZZZN2at6native17linspace_cuda_outERKN3c106ScalarES6_lRNS1_6TensorEENKUlvE0_clEvENKUlvE3_clEvEUllE_EEvT_T0_PN15function_traitsISD_E11result_typeE --------------------------
	.section	.nv.info._ZN50_GLOBAL__N__f31458b2_17_RangeFactories_cu_38772b0829elementwise_kernel_with_indexIlZZZN2at6native17linspace_cuda_outERKN3c106ScalarES6_lRNS1_6TensorEENKUlvE0_clEvENKUlvE3_clEvEUllE_EEvT_T0_PN15function_traitsISD_E11result_typeE,"",@"SHT_CUDA_INFO"
	.sectionflags	@""
	.align	4


	//----- nvinfo : EIATTR_CUDA_API_VERSION
	.align		4
        /*0000*/ 	.byte	0x04, 0x37
        /*0002*/ 	.short	(.L_1491 - .L_1490)
.L_1490:
        /*0004*/ 	.word	0x00000082


	//----- nvinfo : EIATTR_KPARAM_INFO
	.align		4
.L_1491:
        /*0008*/ 	.byte	0x04, 0x17
        /*000a*/ 	.short	(.L_1493 - .L_1492)
.L_1492:
        /*000c*/ 	.word	0x00000000
        /*0010*/ 	.short	0x0002
        /*0012*/ 	.short	0x0030
        /*0014*/ 	.byte	0x00, 0xf5, 0x21, 0x00


	//----- nvinfo : EIATTR_KPARAM_INFO
	.align		4
.L_1493:
        /*0018*/ 	.byte	0x04, 0x17
        /*001a*/ 	.short	(.L_1495 - .L_1494)
.L_1494:
        /*001c*/ 	.word	0x00000000
        /*0020*/ 	.short	0x0001
        /*0022*/ 	.short	0x0008
        /*0024*/ 	.byte	0x00, 0xf0, 0xa1, 0x00


	//----- nvinfo : EIATTR_KPARAM_INFO
	.align		4
.L_1495:
        /*0028*/ 	.byte	0x04, 0x17
        /*002a*/ 	.short	(.L_1497 - .L_1496)
.L_1496:
        /*002c*/ 	.word	0x00000000
        /*0030*/ 	.short	0x0000
        /*0032*/ 	.short	0x0000
        /*0034*/ 	.byte	0x00, 0xf0, 0x21, 0x00


	//----- nvinfo : EIATTR_SPARSE_MMA_MASK
	.align		4
.L_1497:
        /*0038*/ 	.byte	0x03, 0x50
        /*003a*/ 	.short	0x0000


	//----- nvinfo : EIATTR_MAXREG_COUNT
	.align		4
        /*003c*/ 	.byte	0x03, 0x1b
        /*003e*/ 	.short	0x00ff


	//----- nvinfo : EIATTR_MERCURY_ISA_VERSION
	.align		4
        /*0040*/ 	.byte	0x03, 0x5f
        /*0042*/ 	.short	0x0101


	//----- nvinfo : EIATTR_VRC_CTA_INIT_COUNT
	.align		4
        /*0044*/ 	.byte	0x02, 0x4a
	.zero		1
	.zero		1


	//----- nvinfo : EIATTR_EXIT_INSTR_OFFSETS
	.align		4
        /*0048*/ 	.byte	0x04, 0x1c
        /*004a*/ 	.short	(.L_1499 - .L_1498)


	//   ....[0]....
.L_1498:
        /*004c*/ 	.word	0x00000080


	//   ....[1]....
        /*0050*/ 	.word	0x00000310


	//----- nvinfo : EIATTR_MAX_THREADS
	.align		4
.L_1499:
        /*0054*/ 	.byte	0x04, 0x05
        /*0056*/ 	.short	(.L_1501 - .L_1500)
.L_1500:
        /*0058*/ 	.word	0x00000040
        /*005c*/ 	.word	0x00000001
        /*0060*/ 	.word	0x00000001


	//----- nvinfo : EIATTR_CRS_STACK_SIZE
	.align		4
.L_1501:
        /*0064*/ 	.byte	0x04, 0x1e
        /*0066*/ 	.short	(.L_1503 - .L_1502)
.L_1502:
        /*0068*/ 	.word	0x00000000


	//----- nvinfo : EIATTR_CBANK_PARAM_SIZE
	.align		4
.L_1503:
        /*006c*/ 	.byte	0x03, 0x19
        /*006e*/ 	.short	0x0038


	//----- nvinfo : EIATTR_PARAM_CBANK
	.align		4
        /*0070*/ 	.byte	0x04, 0x0a
        /*0072*/ 	.short	(.L_1505 - .L_1504)
	.align		4
.L_1504:
        /*0074*/ 	.word	index@(.nv.constant0._ZN50_GLOBAL__N__f31458b2_17_RangeFactories_cu_38772b0829elementwise_kernel_with_indexIlZZZN2at6native17linspace_cuda_outERKN3c106ScalarES6_lRNS1_6TensorEENKUlvE0_clEvENKUlvE3_clEvEUllE_EEvT_T0_PN15function_traitsISD_E11result_typeE)
        /*0078*/ 	.short	0x0380
        /*007a*/ 	.short	0x0038


	//----- nvinfo : EIATTR_SW_WAR
	.align		4
.L_1505:
        /*007c*/ 	.byte	0x04, 0x36
        /*007e*/ 	.short	(.L_1507 - .L_1506)
.L_1506:
        /*0080*/ 	.word	0x00000008
.L_1507:


//--------------------- .nv.info._ZN50_GLOBAL__N__f31458b2_17_RangeFactories_cu_38772b0829elementwise_kernel_with_indexIiZZZN2at6native17linspace_cuda_outERKN3c106ScalarES6_lRNS1_6TensorEENKUlvE0_clEvENKUlvE3_clEvEUllE_EEvT_T0_PN15function_traitsISD_E11result_typeE --------------------------
	.section	.nv.info._ZN50_GLOBAL__N__f31458b2_17_RangeFactories_cu_38772b0829elementwise_kernel_with_indexIiZZZN2at6native17linspace_cuda_outERKN3c106ScalarES6_lRNS1_6TensorEENKUlvE0_clEvENKUlvE3_clEvEUllE_EEvT_T0_PN15function_traitsISD_E11result_typeE,"",@"SHT_CUDA_INFO"
	.sectionflags	@""
	.align	4


	//----- nvinfo : EIATTR_CUDA_API_VERSION
	.align		4
        /*0000*/ 	.byte	0x04, 0x37
        /*0002*/ 	.short	(.L_1509 - .L_1508)
.L_1508:
        /*0004*/ 	.word	0x00000082


	//----- nvinfo : EIATTR_KPARAM_INFO
	.align		4
.L_1509:
        /*0008*/ 	.byte	0x04, 0x17
        /*000a*/ 	.short	(.L_1511 - .L_1510)
.L_1510:
        /*000c*/ 	.word	0x00000000
        /*0010*/ 	.short	0x0002
        /*0012*/ 	.short	0x0030
        /*0014*/ 	.byte	0x00, 0xf5, 0x21, 0x00


	//----- nvinfo : EIATTR_KPARAM_INFO
	.align		4
.L_1511:
        /*0018*/ 	.byte	0x04, 0x17
        /*001a*/ 	.short	(.L_1513 - .L_1512)
.L_1512:
        /*001c*/ 	.word	0x00000000
        /*0020*/ 	.short	0x0001
        /*0022*/ 	.short	0x0008
        /*0024*/ 	.byte	0x00, 0xf0, 0xa1, 0x00


	//----- nvinfo : EIATTR_KPARAM_INFO
	.align		4
.L_1513:
        /*0028*/ 	.byte	0x04, 0x17
        /*002a*/ 	.short	(.L_1515 - .L_1514)
.L_1514:
        /*002c*/ 	.word	0x00000000
        /*0030*/ 	.short	0x0000
        /*0032*/ 	.short	0x0000
        /*0034*/ 	.byte	0x00, 0xf0, 0x11, 0x00


	//----- nvinfo : EIATTR_SPARSE_MMA_MASK
	.align		4
.L_1515:
        /*0038*/ 	.byte	0x03, 0x50
        /*003a*/ 	.short	0x0000


	//----- nvinfo : EIATTR_MAXREG_COUNT
	.align		4
        /*003c*/ 	.byte	0x03, 0x1b
        /*003e*/ 	.short	0x00ff


	//----- nvinfo : EIATTR_MERCURY_ISA_VERSION
	.align		4
        /*0040*/ 	.byte	0x03, 0x5f
        /*0042*/ 	.short	0x0101


	//----- nvinfo : EIATTR_VRC_CTA_INIT_COUNT
	.align		4
        /*0044*/ 	.byte	0x02, 0x4a
	.zero		1
	.zero		1


	//----- nvinfo : EIATTR_EXIT_INSTR_OFFSETS
	.align		4
        /*0048*/ 	.byte	0x04, 0x1c
        /*004a*/ 	.short	(.L_1517 - .L_1516)


	//   ....[0]....
.L_1516:
        /*004c*/ 	.word	0x00000070


	//   ....[1]....
        /*0050*/ 	.word	0x00000320


	//----- nvinfo : EIATTR_MAX_THREADS
	.align		4
.L_1517:
        /*0054*/ 	.byte	0x04, 0x05
        /*0056*/ 	.short	(.L_1519 - .L_1518)
.L_1518:
        /*0058*/ 	.word	0x00000040
        /*005c*/ 	.word	0x00000001
        /*0060*/ 	.word	0x00000001


	//----- nvinfo : EIATTR_CRS_STACK_SIZE
	.align		4
.L_1519:
        /*0064*/ 	.byte	0x04, 0x1e
        /*0066*/ 	.short	(.L_1521 - .L_1520)
.L_1520:
        /*0068*/ 	.word	0x00000000


	//----- nvinfo : EIATTR_CBANK_PARAM_SIZE
	.align		4
.L_1521:
        /*006c*/ 	.byte	0x03, 0x19
        /*006e*/ 	.short	0x0038


	//----- nvinfo : EIATTR_PARAM_CBANK
	.align		4
        /*0070*/ 	.byte	0x04, 0x0a
        /*0072*/ 	.short	(.L_1523 - .L_1522)
	.align		4
.L_1522:
        /*0074*/ 	.word	index@(.nv.constant0._ZN50_GLOBAL__N__f31458b2_17_RangeFactories_cu_38772b0829elementwise_kernel_with_indexIiZZZN2at6native17linspace_cuda_outERKN3c106ScalarES6_lRNS1_6TensorEENKUlvE0_clEvENKUlvE3_clEvEUllE_EEvT_T0_PN15function_traitsISD_E11result_typeE)
        /*0078*/ 	.short	0x0380
        /*007a*/ 	.short	0x0038


	//----- nvinfo : EIATTR_SW_WAR
	.align		4
.L_1523:
        /*007c*/ 	.byte	0x04, 0x36
        /*007e*/ 	.short	(.L_1525 - .L_1524)
.L_1524:
        /*0080*/ 	.word	0x00000008
.L_1525:


//--------------------- .nv.info._ZN50_GLOBAL__N__f31458b2_17_RangeFactories_cu_38772b0829elementwise_kernel_with_indexIlZZZN2at6native17linspace_cuda_outERKN3c106ScalarES6_lRNS1_6TensorEENKUlvE0_clEvENKUlvE2_clEvEUllE_EEvT_T0_PN15function_traitsISD_E11result_typeE --------------------------
	.section	.nv.info._ZN50_GLOBAL__N__f31458b2_17_RangeFactories_cu_38772b0829elementwise_kernel_with_indexIlZZZN2at6native17linspace_cuda_outERKN3c106ScalarES6_lRNS1_6TensorEENKUlvE0_clEvENKUlvE2_clEvEUllE_EEvT_T0_PN15function_traitsISD_E11result_typeE,"",@"SHT_CUDA_INFO"
	.sectionflags	@""
	.align	4


	//----- nvinfo : EIATTR_CUDA_API_VERSION
	.align		4
        /*0000*/ 	.byte	0x04, 0x37
        /*0002*/ 	.short	(.L_1527 - .L_1526)
.L_1526:
        /*0004*/ 	.word	0x00000082


	//----- nvinfo : EIATTR_KPARAM_INFO
	.align		4
.L_1527:
        /*0008*/ 	.byte	0x04, 0x17
        /*000a*/ 	.short	(.L_1529 - .L_1528)
.L_1528:
        /*000c*/ 	.word	0x00000000
        /*0010*/ 	.short	0x0002
        /*0012*/ 	.short	0x0038
        /*0014*/ 	.byte	0x00, 0xf5, 0x21, 0x00


	//----- nvinfo : EIATTR_KPARAM_INFO
	.align		4
.L_1529:
        /*0018*/ 	.byte	0x04, 0x17
        /*001a*/ 	.short	(.L_1531 - .L_1530)
.L_1530:
        /*001c*/ 	.word	0x00000000
        /*0020*/ 	.short	0x0001
        /*0022*/ 	.short	0x0008
        /*0024*/ 	.byte	0x00, 0xf0, 0xc1, 0x00


	//----- nvinfo : EIATTR_KPARAM_INFO
	.align		4
.L_1531:
        /*0028*/ 	.byte	0x04, 0x17
        /*002a*/ 	.short	(.L_1533 - .L_1532)
.L_1532:
        /*002c*/ 	.word	0x00000000
        /*0030*/ 	.short	0x0000
        /*0032*/ 	.short	0x0000
        /*0034*/ 	.byte	0x00, 0xf0, 0x21, 0x00


	//----- nvinfo : EIATTR_SPARSE_MMA_MASK
	.align		4
.L_1533:
        /*0038*/ 	.byte	0x03, 0x50
        /*003a*/ 	.short	0x0000


	//----- nvinfo : EIATTR_MAXREG_COUNT
	.align		4
        /*003c*/ 	.byte	0x03, 0x1b
        /*003e*/ 	.short	0x00ff


	//----- nvinfo : EIATTR_MERCURY_ISA_VERSION
	.align		4
        /*0040*/ 	.byte	0x03, 0x5f
        /*0042*/ 	.short	0x0101


	//----- nvinfo : EIATTR_VRC_CTA_INIT_COUNT
	.align		4
        /*0044*/ 	.byte	0x02, 0x4a
	.zero		1
	.zero		1


	//----- nvinfo : EIATTR_EXIT_INSTR_OFFSETS
	.align		4
        /*0048*/ 	.byte	0x04, 0x1c
        /*004a*/ 	.short	(.L_1535 - .L_1534)


	//   ....[0]....
.L_1534:
        /*004c*/ 	.word	0x00000080


	//   ....[1]....
        /*0050*/ 	.word	0x00000220


	//----- nvinfo : EIATTR_MAX_THREADS
	.align		4
.L_1535:
        /*0054*/ 	.byte	0x04, 0x05
        /*0056*/ 	.short	(.L_1537 - .L_1536)
.L_1536:
        /*0058*/ 	.word	0x00000040
        /*005c*/ 	.word	0x00000001
        /*0060*/ 	.word	0x00000001


	//----- nvinfo : EIATTR_CRS_STACK_SIZE
	.align		4
.L_1537:
        /*0064*/ 	.byte	0x04, 0x1e
        /*0066*/ 	.short	(.L_1539 - .L_1538)
.L_1538:
        /*0068*/ 	.word	0x00000000


	//----- nvinfo : EIATTR_CBANK_PARAM_SIZE
	.align		4
.L_1539:
        /*006c*/ 	.byte	0x03, 0x19
        /*006e*/ 	.short	0x0040


	//----- nvinfo : EIATTR_PARAM_CBANK
	.align		4
        /*0070*/ 	.byte	0x04, 0x0a
        /*0072*/ 	.short	(.L_1541 - .L_1540)
	.align		4
.L_1540:
        /*0074*/ 	.word	index@(.nv.constant0._ZN50_GLOBAL__N__f31458b2_17_RangeFactories_cu_38772b0829elementwise_kernel_with_indexIlZZZN2at6native17linspace_cuda_outERKN3c106ScalarES6_lRNS1_6TensorEENKUlvE0_clEvENKUlvE2_clEvEUllE_EEvT_T0_PN15function_traitsISD_E11result_typeE)
        /*0078*/ 	.short	0x0380
        /*007a*/ 	.short	0x0040


	//----- nvinfo : EIATTR_SW_WAR
	.align		4
.L_1541:
        /*007c*/ 	.byte	0x04, 0x36
        /*007e*/ 	.short	(.L_1543 - .L_1542)
.L_1542:
        /*0080*/ 	.word	0x00000008
.L_1543:


//--------------------- .nv.info._ZN50_GLOBAL__N__f31458b2_17_RangeFactories_cu_38772b0829elementwise_kernel_with_indexIiZZZN2at6native17linspace_cuda_outERKN3c106ScalarES6_lRNS1_6TensorEENKUlvE0_clEvENKUlvE2_clEvEUllE_EEvT_T0_PN15function_traitsISD_E11result_typeE --------------------------
	.section	.nv.info._ZN50_GLOBAL__N__f31458b2_17_RangeFactories_cu_38772b0829elementwise_kernel_with_indexIiZZZN2at6native17linspace_cuda_outERKN3c106ScalarES6_lRNS1_6TensorEENKUlvE0_clEvENKUlvE2_clEvEUllE_EEvT_T0_PN15function_traitsISD_E11result_typeE,"",@"SHT_CUDA_INFO"
	.sectionflags	@""
	.align	4


	//----- nvinfo : EIATTR_CUDA_API_VERSION
	.align		4
        /*0000*/ 	.byte	0x04, 0x37
        /*0002*/ 	.short	(.L_1545 - .L_1544)
.L_1544:
        /*0004*/ 	.word	0x00000082


	//----- nvinfo : EIATTR_KPARAM_INFO
	.align		4
.L_1545:
        /*0008*/ 	.byte	0x04, 0x17
        /*000a*/ 	.short	(.L_1547 - .L_1546)
.L_1546:
        /*000c*/ 	.word	0x00000000
        /*0010*/ 	.short	0x0002
        /*0012*/ 	.short	0x0038
        /*0014*/ 	.byte	0x00, 0xf5, 0x21, 0x00


	//----- nvinfo : EIATTR_KPARAM_INFO
	.align		4
.L_1547:
        /*0018*/ 	.byte	0x04, 0x17
        /*001a*/ 	.short	(.L_1549 - .L_1548)
.L_1548:
        /*001c*/ 	.word	0x00000000
        /*0020*/ 	.short	0x0001
        /*0022*/ 	.short	0x0008
        /*0024*/ 	.byte	0x00, 0xf0, 0xc1, 0x00


	//----- nvinfo : EIATTR_KPARAM_INFO
	.align		4
.L_1549:
        /*0028*/ 	.byte	0x04, 0x17
        /*002a*/ 	.short	(.L_1551 - .L_1550)
.L_1550:
        /*002c*/ 	.word	0x00000000
        /*0030*/ 	.short	0x0000
        /*0032*/ 	.short	0x0000
        /*0034*/ 	.byte	0x00, 0xf0, 0x11, 0x00


	//----- nvinfo : EIATTR_SPARSE_MMA_MASK
	.align		4
.L_1551:
        /*0038*/ 	.byte	0x03, 0x50
        /*003a*/ 	.short	0x0000


	//----- nvinfo : EIATTR_MAXREG_COUNT
	.align		4
        /*003c*/ 	.byte	0x03, 0x1b
        /*003e*/ 	.short	0x00ff


	//----- nvinfo : EIATTR_MERCURY_ISA_VERSION
	.align		4
        /*0040*/ 	.byte	0x03, 0x5f
        /*0042*/ 	.short	0x0101


	//----- nvinfo : EIATTR_VRC_CTA_INIT_COUNT
	.align		4
        /*0044*/ 	.byte	0x02, 0x4a
	.zero		1
	.zero		1


	//----- nvinfo : EIATTR_EXIT_INSTR_OFFSETS
	.align		4
        /*0048*/ 	.byte	0x04, 0x1c
        /*004a*/ 	.short	(.L_1553 - .L_1552)


	//   ....[0]....
.L_1552:
        /*004c*/ 	.word	0x00000070


	//   ....[1]....
        /*0050*/ 	.word	0x00000220


	//----- nvinfo : EIATTR_MAX_THREADS
	.align		4
.L_1553:
        /*0054*/ 	.byte	0x04, 0x05
        /*0056*/ 	.short	(.L_1555 - .L_1554)
.L_1554:
        /*0058*/ 	.word	0x00000040
        /*005c*/ 	.word	0x00000001
        /*0060*/ 	.word	0x00000001


	//----- nvinfo : EIATTR_CRS_STACK_SIZE
	.align		4
.L_1555:
        /*0064*/ 	.byte	0x04, 0x1e
        /*0066*/ 	.short	(.L_1557 - .L_1556)
.L_1556:
        /*0068*/ 	.word	0x00000000


	//----- nvinfo : EIATTR_CBANK_PARAM_SIZE
	.align		4
.L_1557:
        /*006c*/ 	.byte	0x03, 0x19
        /*006e*/ 	.short	0x0040


	//----- nvinfo : EIATTR_PARAM_CBANK
	.align		4
        /*0070*/ 	.byte	0x04, 0x0a
        /*0072*/ 	.short	(.L_1559 - .L_1558)
	.align		4
.L_1558:
        /*0074*/ 	.word	index@(.nv.constant0._ZN50_GLOBAL__N__f31458b2_17_RangeFactories_cu_38772b0829elementwise_kernel_with_indexIiZZZN2at6native17linspace_cuda_outERKN3c106ScalarES6_lRNS1_6TensorEENKUlvE0_clEvENKUlvE2_clEvEUllE_EEvT_T0_PN15function_traitsISD_E11result_typeE)
        /*0078*/ 	.short	0x0380
        /*007a*/ 	.short	0x0040


	//----- nvinfo : EIATTR_SW_WAR
	.align		4
.L_1559:
        /*007c*/ 	.byte	0x04, 0x36
        /*007e*/ 	.short	(.L_1561 - .L_1560)
.L_1560:
        /*0080*/ 	.word	0x00000008
.L_1561:


//--------------------- .nv.info._ZN50_GLOBAL__N__f31458b2_17_RangeFactories_cu_38772b0829elementwise_kernel_with_indexIlZZZN2at6native17linspace_cuda_outERKN3c106ScalarES6_lRNS1_6TensorEENKUlvE0_clEvENKUlvE1_clEvEUllE_EEvT_T0_PN15function_traitsISD_E11result_typeE --------------------------
	.section	.nv.info._ZN50_GLOBAL__N__f31458b2_17_RangeFactories_cu_38772b0829elementwise_kernel_with_indexIlZZZN2at6native17linspace_cuda_outERKN3c106ScalarES6_lRNS1_6TensorEENKUlvE0_clEvENKUlvE1_clEvEUllE_EEvT_T0_PN15function_traitsISD_E11result_typeE,"",@"SHT_CUDA_INFO"
	.sectionflags	@""
	.align	4


	//----- nvinfo : EIATTR_CUDA_API_VERSION
	.align		4
        /*0000*/ 	.byte	0x04, 0x37
        /*0002*/ 	.short	(.L_1563 - .L_1562)
.L_1562:
        /*0004*/ 	.word	0x00000082


	//----- nvinfo : EIATTR_KPARAM_INFO
	.align		4
.L_1563:
        /*0008*/ 	.byte	0x04, 0x17
        /*000a*/ 	.short	(.L_1565 - .L_1564)
.L_1564:
        /*000c*/ 	.word	0x00000000
        /*0010*/ 	.short	0x0002
        /*0012*/ 	.short	0x0060
        /*0014*/ 	.byte	0x00, 0xf5, 0x21, 0x00


	//----- nvinfo : EIATTR_KPARAM_INFO
	.align		4
.L_1565:
        /*0018*/ 	.byte	0x04, 0x17
        /*001a*/ 	.short	(.L_1567 - .L_1566)
.L_1566:
        /*001c*/ 	.word	0x00000000
        /*0020*/ 	.short	0x0001
        /*0022*/ 	.short	0x0010
        /*0024*/ 	.byte	0x00, 0xf0, 0x41, 0x01


	//----- nvinfo : EIATTR_KPARAM_INFO
	.align		4
.L_1567:
        /*0028*/ 	.byte	0x04, 0x17
        /*002a*/ 	.short	(.L_1569 - .L_1568)
.L_1568:
        /*002c*/ 	.word	0x00000000
        /*0030*/ 	.short	0x0000
        /*0032*/ 	.short	0x0000
        /*0034*/ 	.byte	0x00, 0xf0, 0x21, 0x00


	//----- nvinfo : EIATTR_SPARSE_MMA_MASK
	.align		4
.L_1569:
        /*0038*/ 	.byte	0x03, 0x50
        /*003a*/ 	.short	0x0000


	//----- nvinfo : EIATTR_MAXREG_COUNT
	.align		4
        /*003c*/ 	.byte	0x03, 0x1b
        /*003e*/ 	.short	0x00ff


	//----- nvinfo : EIATTR_MERCURY_ISA_VERSION
	.align		4
        /*0040*/ 	.byte	0x03, 0x5f
        /*0042*/ 	.short	0x0101


	//----- nvinfo : EIATTR_VRC_CTA_INIT_COUNT
	.align		4
        /*0044*/ 	.byte	0x02, 0x4a
	.zero		1
	.zero		1


	//----- nvinfo : EIATTR_EXIT_INSTR_OFFSETS
	.align		4
        /*0048*/ 	.byte	0x04, 0x1c
        /*004a*/ 	.short	(.L_1571 - .L_1570)


	//   ....[0]....
.L_1570:
        /*004c*/ 	.word	0x00000080


	//   ....[1]....
        /*0050*/ 	.word	0x00000250


	//----- nvinfo : EIATTR_MAX_THREADS
	.align		4
.L_1571:
        /*0054*/ 	.byte	0x04, 0x05
        /*0056*/ 	.short	(.L_1573 - .L_1572)
.L_1572:
        /*0058*/ 	.word	0x00000040
        /*005c*/ 	.word	0x00000001
        /*0060*/ 	.word	0x00000001


	//----- nvinfo : EIATTR_CRS_STACK_SIZE
	.align		4
.L_1573:
        /*0064*/ 	.byte	0x04, 0x1e
        /*0066*/ 	.short	(.L_1575 - .L_1574)
.L_1574:
        /*0068*/ 	.word	0x00000000


	//----- nvinfo : EIATTR_CBANK_PARAM_SIZE
	.align		4
.L_1575:
        /*006c*/ 	.byte	0x03, 0x19
        /*006e*/ 	.short	0x0068


	//----- nvinfo : EIATTR_PARAM_CBANK
	.align		4
        /*0070*/ 	.byte	0x04, 0x0a
        /*0072*/ 	.short	(.L_1577 - .L_1576)
	.align		4
.L_1576:
        /*0074*/ 	.word	index@(.nv.constant0._ZN50_GLOBAL__N__f31458b2_17_RangeFactories_cu_38772b0829elementwise_kernel_with_indexIlZZZN2at6native17linspace_cuda_outERKN3c106ScalarES6_lRNS1_6TensorEENKUlvE0_clEvENKUlvE1_clEvEUllE_EEvT_T0_PN15function_traitsISD_E11result_typeE)
        /*0078*/ 	.short	0x0380
        /*007a*/ 	.short	0x0068


	//----- nvinfo : EIATTR_SW_WAR
	.align		4
.L_1577:
        /*007c*/ 	.byte	0x04, 0x36
        /*007e*/ 	.short	(.L_1579 - .L_1578)
.L_1578:
        /*0080*/ 	.word	0x00000008
.L_1579:


//--------------------- .nv.info._ZN50_GLOBAL__N__f31458b2_17_RangeFactories_cu_38772b0829elementwise_kernel_with_indexIiZZZN2at6native17linspace_cuda_outERKN3c106ScalarES6_lRNS1_6TensorEENKUlvE0_clEvENKUlvE1_clEvEUllE_EEvT_T0_PN15function_traitsISD_E11result_typeE --------------------------
	.section	.nv.info._ZN50_GLOBAL__N__f31458b2_17_RangeFactories_cu_38772b0829elementwise_kernel_with_indexIiZZZN2at6native17linspace_cuda_outERKN3c106ScalarES6_lRNS1_6TensorEENKUlvE0_clEvENKUlvE1_clEvEUllE_EEvT_T0_PN15function_traitsISD_E11result_typeE,"",@"SHT_CUDA_INFO"
	.sectionflags	@""
	.align	4


	//----- nvinfo : EIATTR_CUDA_API_VERSION
	.align		4
        /*0000*/ 	.byte	0x04, 0x37
        /*0002*/ 	.short	(.L_1581 - .L_1580)
.L_1580:
        /*0004*/ 	.word	0x00000082


	//----- nvinfo : EIATTR_KPARAM_INFO
	.align		4
.L_1581:
        /*0008*/ 	.byte	0x04, 0x17
        /*000a*/ 	.short	(.L_1583 - .L_1582)
.L_1582:
        /*000c*/ 	.word	0x00000000
        /*0010*/ 	.short	0x0002
        /*0012*/ 	.short	0x0060
        /*0014*/ 	.byte	0x00, 0xf5, 0x21, 0x00


	//----- nvinfo : EIATTR_KPARAM_INFO
	.align		4
.L_1583:
        /*0018*/ 	.byte	0x04, 0x17
        /*001a*/ 	.short	(.L_1585 - .L_1584)
.L_1584:
        /*001c*/ 	.word	0x00000000
        /*0020*/ 	.short	0x0001
        /*0022*/ 	.short	0x0010
        /*0024*/ 	.byte	0x00, 0xf0, 0x41, 0x01


	//----- nvinfo : EIATTR_KPARAM_INFO
	.align		4
.L_1585:
        /*0028*/ 	.byte	0x04, 0x17
        /*002a*/ 	.short	(.L_1587 - .L_1586)
.L_1586:
        /*002c*/ 	.word	0x00000000
        /*0030*/ 	.short	0x0000
        /*0032*/ 	.short	0x0000
        /*0034*/ 	.byte	0x00, 0xf0, 0x11, 0x00


	//----- nvinfo : EIATTR_SPARSE_MMA_MASK
	.align		4
.L_1587:
        /*0038*/ 	.byte	0x03, 0x50
        /*003a*/ 	.short	0x0000


	//----- nvinfo : EIATTR_MAXREG_COUNT
	.align		4
        /*003c*/ 	.byte	0x03, 0x1b
        /*003e*/ 	.short	0x00ff


	//----- nvinfo : EIATTR_MERCURY_ISA_VERSION
	.align		4
        /*0040*/ 	.byte	0x03, 0x5f
        /*0042*/ 	.short	0x0101


	//----- nvinfo : EIATTR_VRC_CTA_INIT_COUNT
	.align		4
        /*0044*/ 	.byte	0x02, 0x4a
	.zero		1
	.zero		1


	//----- nvinfo : EIATTR_EXIT_INSTR_OFFSETS
	.align		4
        /*0048*/ 	.byte	0x04, 0x1c
        /*004a*/ 	.short	(.L_1589 - .L_1588)


	//   ....[0]....
.L_1588:
        /*004c*/ 	.word	0x00000070


	//   ....[1]....
        /*0050*/ 	.word	0x00000260


	//----- nvinfo : EIATTR_MAX_THREADS
	.align		4
.L_1589:
        /*0054*/ 	.byte	0x04, 0x05
        /*0056*/ 	.short	(.L_1591 - .L_1590)
.L_1590:
        /*0058*/ 	.word	0x00000040
        /*005c*/ 	.word	0x00000001
        /*0060*/ 	.word	0x00000001


	//----- nvinfo : EIATTR_CRS_STACK_SIZE
	.align		4
.L_1591:
        /*0064*/ 	.byte	0x04, 0x1e
        /*0066*/ 	.short	(.L_1593 - .L_1592)
.L_1592:
        /*0068*/ 	.word	0x00000000


	//----- nvinfo : EIATTR_CBANK_PARAM_SIZE
	.align		4
.L_1593:
        /*006c*/ 	.byte	0x03, 0x19
        /*006e*/ 	.short	0x0068


	//----- nvinfo : EIATTR_PARAM_CBANK
	.align		4
        /*0070*/ 	.byte	0x04, 0x0a
        /*0072*/ 	.short	(.L_1595 - .L_1594)
	.align		4
.L_1594:
        /*0074*/ 	.word	index@(.nv.constant0._ZN50_GLOBAL__N__f31458b2_17_RangeFactories_cu_38772b0829elementwise_kernel_with_indexIiZZZN2at6native17linspace_cuda_outERKN3c106ScalarES6_lRNS1_6TensorEENKUlvE0_clEvENKUlvE1_clEvEUllE_EEvT_T0_PN15function_traitsISD_E11result_typeE)
        /*0078*/ 	.short	0x0380
        /*007a*/ 	.short	0x0068


	//----- nvinfo : EIATTR_SW_WAR
	.align		4
.L_1595:
        /*007c*/ 	.byte	0x04, 0x36
        /*007e*/ 	.short	(.L_1597 - .L_1596)
.L_1596:
        /*0080*/ 	.word	0x00000008
.L_1597:


//--------------------- .nv.info._ZN50_GLOBAL__N__f31458b2_17_RangeFactories_cu_38772b0829elementwise_kernel_with_indexIlZZZN2at6native17linspace_cuda_outERKN3c106ScalarES6_lRNS1_6TensorEENKUlvE0_clEvENKUlvE0_clEvEUllE_EEvT_T0_PN15function_traitsISD_E11result_typeE --------------------------
	.section	.nv.info._ZN50_GLOBAL__N__f31458b2_17_RangeFactories_cu_38772b0829elementwise_kernel_with_indexIlZZZN2at6native17linspace_cuda_outERKN3c106ScalarES6_lRNS1_6TensorEENKUlvE0_clEvENKUlvE0_clEvEUllE_EEvT_T0_PN15function_traitsISD_E11result_typeE,"",@"SHT_CUDA_INFO"
	.sectionflags	@""
	.align	4


	//----- nvinfo : EIATTR_CUDA_API_VERSION
	.align		4
        /*0000*/ 	.byte	0x04, 0x37
        /*0002*/ 	.short	(.L_1599 - .L_1598)
.L_1598:
        /*0004*/ 	.word	0x00000082


	//----- nvinfo : EIATTR_KPARAM_INFO
	.align		4
.L_1599:
        /*0008*/ 	.byte	0x04, 0x17
        /*000a*/ 	.short	(.L_1601 - .L_1600)
.L_1600:
        /*000c*/ 	.word	0x00000000
        /*0010*/ 	.short	0x0002
        /*0012*/ 	.short	0x0030
        /*0014*/ 	.byte	0x00, 0xf5, 0x21, 0x00


	//----- nvinfo : EIATTR_KPARAM_INFO
	.align		4
.L_1601:
        /*0018*/ 	.byte	0x04, 0x17
        /*001a*/ 	.short	(.L_1603 - .L_1602)
.L_1602:
        /*001c*/ 	.word	0x00000000
        /*0020*/ 	.short	0x0001
        /*0022*/ 	.short	0x0008
        /*0024*/ 	.byte	0x00, 0xf0, 0xa1, 0x00


	//----- nvinfo : EIATTR_KPARAM_INFO
	.align		4
.L_1603:
        /*0028*/ 	.byte	0x04, 0x17
        /*002a*/ 	.short	(.L_1605 - .L_1604)
.L_1604:
        /*002c*/ 	.word	0x00000000
        /*0030*/ 	.short	0x0000
        /*0032*/ 	.short	0x0000
        /*0034*/ 	.byte	0x00, 0xf0, 0x21, 0x00


	//----- nvinfo : EIATTR_SPARSE_MMA_MASK
	.align		4
.L_1605:
        /*0038*/ 	.byte	0x03, 0x50
        /*003a*/ 	.short	0x0000


	//----- nvinfo : EIATTR_MAXREG_COUNT
	.align		4
        /*003c*/ 	.byte	0x03, 0x1b
        /*003e*/ 	.short	0x00ff


	//----- nvinfo : EIATTR_MERCURY_ISA_VERSION
	.align		4
        /*0040*/ 	.byte	0x03, 0x5f
        /*0042*/ 	.short	0x0101


	//----- nvinfo : EIATTR_VRC_CTA_INIT_COUNT
	.align		4
        /*0044*/ 	.byte	0x02, 0x4a
	.zero		1
	.zero		1


	//----- nvinfo : EIATTR_EXIT_INSTR_OFFSETS
	.align		4
        /*0048*/ 	.byte	0x04, 0x1c
        /*004a*/ 	.short	(.L_1607 - .L_1606)


	//   ....[0]....
.L_1606:
        /*004c*/ 	.word	0x00000080


	//   ....[1]....
        /*0050*/ 	.word	0x00000200


	//----- nvinfo : EIATTR_MAX_THREADS
	.align		4
.L_1607:
        /*0054*/ 	.byte	0x04, 0x05
        /*0056*/ 	.short	(.L_1609 - .L_1608)
.L_1608:
        /*0058*/ 	.word	0x00000040
        /*005c*/ 	.word	0x00000001
        /*0060*/ 	.word	0x00000001


	//----- nvinfo : EIATTR_CRS_STACK_SIZE
	.align		4
.L_1609:
        /*0064*/ 	.byte	0x04, 0x1e
        /*0066*/ 	.short	(.L_1611 - .L_1610)
.L_1610:
        /*0068*/ 	.word	0x00000000


	//----- nvinfo : EIATTR_CBANK_PARAM_SIZE
	.align		4
.L_1611:
        /*006c*/ 	.byte	0x03, 0x19
        /*006e*/ 	.short	0x0038


	//----- nvinfo : EIATTR_PARAM_CBANK
	.align		4
        /*0070*/ 	.byte	0x04, 0x0a
        /*0072*/ 	.short	(.L_1613 - .L_1612)
	.align		4
.L_1612:
        /*0074*/ 	.word	index@(.nv.constant0._ZN50_GLOBAL__N__f31458b2_17_RangeFactories_cu_38772b0829elementwise_kernel_with_indexIlZZZN2at6native17linspace_cuda_outERKN3c106ScalarES6_lRNS1_6TensorEENKUlvE0_clEvENKUlvE0_clEvEUllE_EEvT_T0_PN15function_traitsISD_E11result_typeE)
        /*0078*/ 	.short	0x0380
        /*007a*/ 	.short	0x0038


	//----- nvinfo : EIATTR_SW_WAR
	.align		4
.L_1613:
        /*007c*/ 	.byte	0x04, 0x36
        /*007e*/ 	.short	(.L_1615 - .L_1614)
.L_1614:
        /*0080*/ 	.word	0x00000008
.L_1615:


//--------------------- .nv.info._ZN50_GLOBAL__N__f31458b2_17_RangeFactories_cu_38772b0829elementwise_kernel_with_indexIiZZZN2at6native17linspace_cuda_outERKN3c106ScalarES6_lRNS1_6TensorEENKUlvE0_clEvENKUlvE0_clEvEUllE_EEvT_T0_PN15function_traitsISD_E11result_typeE --------------------------
	.section	.nv.info._ZN50_GLOBAL__N__f31458b2_17_RangeFactories_cu_38772b0829elementwise_kernel_with_indexIiZZZN2at6native17linspace_cuda_outERKN3c106ScalarES6_lRNS1_6TensorEENKUlvE0_clEvENKUlvE0_clEvEUllE_EEvT_T0_PN15function_traitsISD_E11result_typeE,"",@"SHT_CUDA_INFO"
	.sectionflags	@""
	.align	4


	//----- nvinfo : EIATTR_CUDA_API_VERSION
	.align		4
        /*0000*/ 	.byte	0x04, 0x37
        /*0002*/ 	.short	(.L_1617 - .L_1616)
.L_1616:
        /*0004*/ 	.word	0x00000082


	//----- nvinfo : EIATTR_KPARAM_INFO
	.align		4
.L_1617:
        /*0008*/ 	.byte	0x04, 0x17
        /*000a*/ 	.short	(.L_1619 - .L_1618)
.L_1618:
        /*000c*/ 	.word	0x00000000
        /*0010*/ 	.short	0x0002
        /*0012*/ 	.short	0x0030
        /*0014*/ 	.byte	0x00, 0xf5, 0x21, 0x00


	//----- nvinfo : EIATTR_KPARAM_INFO
	.align		4
.L_1619:
        /*0018*/ 	.byte	0x04, 0x17
        /*001a*/ 	.short	(.L_1621 - .L_1620)
.L_1620:
        /*001c*/ 	.word	0x00000000
        /*0020*/ 	.short	0x0001
        /*0022*/ 	.short	0x0008
        /*0024*/ 	.byte	0x00, 0xf0, 0xa1, 0x00


	//----- nvinfo : EIATTR_KPARAM_INFO
	.align		4
.L_1621:
        /*0028*/ 	.byte	0x04, 0x17
        /*002a*/ 	.short	(.L_1623 - .L_1622)
.L_1622:
        /*002c*/ 	.word	0x00000000
        /*0030*/ 	.short	0x0000
        /*0032*/ 	.short	0x0000
        /*0034*/ 	.byte	0x00, 0xf0, 0x11, 0x00


	//----- nvinfo : EIATTR_SPARSE_MMA_MASK
	.align		4
.L_1623:
        /*0038*/ 	.byte	0x03, 0x50
        /*003a*/ 	.short	0x0000


	//----- nvinfo : EIATTR_MAXREG_COUNT
	.align		4
        /*003c*/ 	.byte	0x03, 0x1b
        /*003e*/ 	.short	0x00ff


	//----- nvinfo : EIATTR_MERCURY_ISA_VERSION
	.align		4
        /*0040*/ 	.byte	0x03, 0x5f
        /*0042*/ 	.short	0x0101


	//----- nvinfo : EIATTR_VRC_CTA_INIT_COUNT
	.align		4
        /*0044*/ 	.byte	0x02, 0x4a
	.zero		1
	.zero		1


	//----- nvinfo : EIATTR_EXIT_INSTR_OFFSETS
	.align		4
        /*0048*/ 	.byte	0x04, 0x1c
        /*004a*/ 	.short	(.L_1625 - .L_1624)


	//   ....[0]....
.L_1624:
        /*004c*/ 	.word	0x00000070


	//   ....[1]....
        /*0050*/ 	.word	0x00000210


	//----- nvinfo : EIATTR_MAX_THREADS
	.align		4
.L_1625:
        /*0054*/ 	.byte	0x04, 0x05
        /*0056*/ 	.short	(.L_1627 - .L_1626)
.L_1626:
        /*0058*/ 	.word	0x00000040
        /*005c*/ 	.word	0x00000001
        /*0060*/ 	.word	0x00000001


	//----- nvinfo : EIATTR_CRS_STACK_SIZE
	.align		4
.L_1627:
        /*0064*/ 	.byte	0x04, 0x1e
        /*0066*/ 	.short	(.L_1629 - .L_1628)
.L_1628:
        /*0068*/ 	.word	0x00000000


	//----- nvinfo : EIATTR_CBANK_PARAM_SIZE
	.align		4
.L_1629:
        /*006c*/ 	.byte	0x03, 0x19
        /*006e*/ 	.short	0x0038


	//----- nvinfo : EIATTR_PARAM_CBANK
	.align		4
        /*0070*/ 	.byte	0x04, 0x0a
        /*0072*/ 	.short	(.L_1631 - .L_1630)
	.align		4
.L_1630:
        /*0074*/ 	.word	index@(.nv.constant0._ZN50_GLOBAL__N__f31458b2_17_RangeFactories_cu_38772b0829elementwise_kernel_with_indexIiZZZN2at6native17linspace_cuda_outERKN3c106ScalarES6_lRNS1_6TensorEENKUlvE0_clEvENKUlvE0_clEvEUllE_EEvT_T0_PN15function_traitsISD_E11result_typeE)
        /*0078*/ 	.short	0x0380
        /*007a*/ 	.short	0x0038


	//----- nvinfo : EIATTR_SW_WAR
	.align		4
.L_1631:
        /*007c*/ 	.byte	0x04, 0x36
        /*007e*/ 	.short	(.L_1633 - .L_1632)
.L_1632:
        /*0080*/ 	.word	0x00000008
.L_1633:


//--------------------- .nv.info._ZN50_GLOBAL__N__f31458b2_17_RangeFactories_cu_38772b0829elementwise_kernel_with_indexIlZZZN2at6native17linspace_cuda_outERKN3c106ScalarES6_lRNS1_6TensorEENKUlvE0_clEvENKUlvE_clEvEUllE_EEvT_T0_PN15function_traitsISD_E11result_typeE --------------------------
	.section	.nv.info._ZN50_GLOBAL__N__f31458b2_17_RangeFactories_cu_38772b0829elementwise_kernel_with_indexIlZZZN2at6native17linspace_cuda_outERKN3c106ScalarES6_lRNS1_6TensorEENKUlvE0_clEvENKUlvE_clEvEUllE_EEvT_T0_PN15function_traitsISD_E11result_typeE,"",@"SHT_CUDA_INFO"
	.sectionflags	@""
	.align	4


	//----- nvinfo : EIATTR_CUDA_API_VERSION
	.align		4
        /*0000*/ 	.byte	0x04, 0x37
        /*0002*/ 	.short	(.L_1635 - .L_1634)
.L_1634:
        /*0004*/ 	.word	0x00000082


	//----- nvinfo : EIATTR_KPARAM_INFO
	.align		4
.L_1635:
        /*0008*/ 	.byte	0x04, 0x17
        /*000a*/ 	.short	(.L_1637 - .L_1636)
.L_1636:
        /*000c*/ 	.word	0x00000000
        /*0010*/ 	.short	0x0002
        /*0012*/ 	.short	0x0038
        /*0014*/ 	.byte	0x00, 0xf5, 0x21, 0x00


	//----- nvinfo : EIATTR_KPARAM_INFO
	.align		4
.L_1637:
        /*0018*/ 	.byte	0x04, 0x17
        /*001a*/ 	.short	(.L_1639 - .L_1638)
.L_1638:
        /*001c*/ 	.word	0x00000000
        /*0020*/ 	.short	0x0001
        /*0022*/ 	.short	0x0008
        /*0024*/ 	.byte	0x00, 0xf0, 0xc1, 0x00


	//----- nvinfo : EIATTR_KPARAM_INFO
	.align		4
.L_1639:
        /*0028*/ 	.byte	0x04, 0x17
        /*002a*/ 	.short	(.L_1641 - .L_1640)
.L_1640:
        /*002c*/ 	.word	0x00000000
        /*0030*/ 	.short	0x0000
        /*0032*/ 	.short	0x0000
        /*0034*/ 	.byte	0x00, 0xf0, 0x21, 0x00


	//----- nvinfo : EIATTR_SPARSE_MMA_MASK
	.align		4
.L_1641:
        /*0038*/ 	.byte	0x03, 0x50
        /*003a*/ 	.short	0x0000


	//----- nvinfo : EIATTR_MAXREG_COUNT
	.align		4
        /*003c*/ 	.byte	0x03, 0x1b
        /*003e*/ 	.short	0x00ff


	//----- nvinfo : EIATTR_MERCURY_ISA_VERSION
	.align		4
        /*0040*/ 	.byte	0x03, 0x5f
        /*0042*/ 	.short	0x0101


	//----- nvinfo : EIATTR_VRC_CTA_INIT_COUNT
	.align		4
        /*0044*/ 	.byte	0x02, 0x4a
	.zero		1
	.zero		1


	//----- nvinfo : EIATTR_EXIT_INSTR_OFFSETS
	.align		4
        /*0048*/ 	.byte	0x04, 0x1c
        /*004a*/ 	.short	(.L_1643 - .L_1642)


	//   ....[0]....
.L_1642:
        /*004c*/ 	.word	0x00000080


	//   ....[1]....
        /*0050*/ 	.word	0x00000200


	//----- nvinfo : EIATTR_MAX_THREADS
	.align		4
.L_1643:
        /*0054*/ 	.byte	0x04, 0x05
        /*0056*/ 	.short	(.L_1645 - .L_1644)
.L_1644:
        /*0058*/ 	.word	0x00000040
        /*005c*/ 	.word	0x00000001
        /*0060*/ 	.word	0x00000001


	//----- nvinfo : EIATTR_CRS_STACK_SIZE
	.align		4
.L_1645:
        /*0064*/ 	.byte	0x04, 0x1e
        /*0066*/ 	.short	(.L_1647 - .L_1646)
.L_1646:
        /*0068*/ 	.word	0x00000000


	//----- nvinfo : EIATTR_CBANK_PARAM_SIZE
	.align		4
.L_1647:
        /*006c*/ 	.byte	0x03, 0x19
        /*006e*/ 	.short	0x0040


	//----- nvinfo : EIATTR_PARAM_CBANK
	.align		4
        /*0070*/ 	.byte	0x04, 0x0a
        /*0072*/ 	.short	(.L_1649 - .L_1648)
	.align		4
.L_1648:
        /*0074*/ 	.word	index@(.nv.constant0._ZN50_GLOBAL__N__f31458b2_17_RangeFactories_cu_38772b0829elementwise_kernel_with_indexIlZZZN2at6native17linspace_cuda_outERKN3c106ScalarES6_lRNS1_6TensorEENKUlvE0_clEvENKUlvE_clEvEUllE_EEvT_T0_PN15function_traitsISD_E11result_typeE)
        /*0078*/ 	.short	0x0380
        /*007a*/ 	.short	0x0040


	//----- nvinfo : EIATTR_SW_WAR
	.align		4
.L_1649:
        /*007c*/ 	.byte	0x04, 0x36
        /*007e*/ 	.short	(.L_1651 - .L_1650)
.L_1650:
        /*0080*/ 	.word	0x00000008
.L_1651:


//--------------------- .nv.info._ZN50_GLOBAL__N__f31458b2_17_RangeFactories_cu_38772b0829elementwise_kernel_with_indexIiZZZN2at6native17linspace_cuda_outERKN3c106ScalarES6_lRNS1_6TensorEENKUlvE0_clEvENKUlvE_clEvEUllE_EEvT_T0_PN15function_traitsISD_E11result_typeE --------------------------
	.section	.nv.info._ZN50_GLOBAL__N__f31458b2_17_RangeFactories_cu_38772b0829elementwise_kernel_with_indexIiZZZN2at6native17linspace_cuda_outERKN3c106ScalarES6_lRNS1_6TensorEENKUlvE0_clEvENKUlvE_clEvEUllE_EEvT_T0_PN15function_traitsISD_E11result_typeE,"",@"SHT_CUDA_INFO"
	.sectionflags	@""
	.align	4


	//----- nvinfo : EIATTR_CUDA_API_VERSION
	.align		4
        /*0000*/ 	.byte	0x04, 0x37
        /*0002*/ 	.short	(.L_1653 - .L_1652)
.L_1652:
        /*0004*/ 	.word	0x00000082


	//----- nvinfo : EIATTR_KPARAM_INFO
	.align		4
.L_1653:
        /*0008*/ 	.byte	0x04, 0x17
        /*000a*/ 	.short	(.L_1655 - .L_1654)
.L_1654:
        /*000c*/ 	.word	0x00000000
        /*0010*/ 	.short	0x0002
        /*0012*/ 	.short	0x0038
        /*0014*/ 	.byte	0x00, 0xf5, 0x21, 0x00


	//----- nvinfo : EIATTR_KPARAM_INFO
	.align		4
.L_1655:
        /*0018*/ 	.byte	0x04, 0x17
        /*001a*/ 	.short	(.L_1657 - .L_1656)
.L_1656:
        /*001c*/ 	.word	0x00000000
        /*0020*/ 	.short	0x0001
        /*0022*/ 	.short	0x0008
        /*0024*/ 	.byte	0x00, 0xf0, 0xc1, 0x00


	//----- nvinfo : EIATTR_KPARAM_INFO
	.align		4
.L_1657:
        /*0028*/ 	.byte	0x04, 0x17
        /*002a*/ 	.short	(.L_1659 - .L_1658)
.L_1658:
        /*002c*/ 	.word	0x00000000
        /*0030*/ 	.short	0x0000
        /*0032*/ 	.short	0x0000
        /*0034*/ 	.byte	0x00, 0xf0, 0x11, 0x00


	//----- nvinfo : EIATTR_SPARSE_MMA_MASK
	.align		4
.L_1659:
        /*0038*/ 	.byte	0x03, 0x50
        /*003a*/ 	.short	0x0000


	//----- nvinfo : EIATTR_MAXREG_COUNT
	.align		4
        /*003c*/ 	.byte	0x03, 0x1b
        /*003e*/ 	.short	0x00ff


	//----- nvinfo : EIATTR_MERCURY_ISA_VERSION
	.align		4
        /*0040*/ 	.byte	0x03, 0x5f
        /*0042*/ 	.short	0x0101


	//----- nvinfo : EIATTR_VRC_CTA_INIT_COUNT
	.align		4
        /*0044*/ 	.byte	0x02, 0x4a
	.zero		1
	.zero		1


	//----- nvinfo : EIATTR_EXIT_INSTR_OFFSETS
	.align		4
        /*0048*/ 	.byte	0x04, 0x1c
        /*004a*/ 	.short	(.L_1661 - .L_1660)


	//   ....[0]....
.L_1660:
        /*004c*/ 	.word	0x00000070


	//   ....[1]....
        /*0050*/ 	.word	0x00000210


	//----- nvinfo : EIATTR_MAX_THREADS
	.align		4
.L_1661:
        /*0054*/ 	.byte	0x04, 0x05
        /*0056*/ 	.short	(.L_1663 - .L_1662)
.L_1662:
        /*0058*/ 	.word	0x00000040
        /*005c*/ 	.word	0x00000001
        /*0060*/ 	.word	0x00000001


	//----- nvinfo : EIATTR_CRS_STACK_SIZE
	.align		4
.L_1663:
        /*0064*/ 	.byte	0x04, 0x1e
        /*0066*/ 	.short	(.L_1665 - .L_1664)
.L_1664:
        /*0068*/ 	.word	0x00000000


	//----- nvinfo : EIATTR_CBANK_PARAM_SIZE
	.align		4
.L_1665:
        /*006c*/ 	.byte	0x03, 0x19
        /*006e*/ 	.short	0x0040


	//----- nvinfo : EIATTR_PARAM_CBANK
	.align		4
        /*0070*/ 	.byte	0x04, 0x0a
        /*0072*/ 	.short	(.L_1667 - .L_1666)
	.align		4
.L_1666:
        /*0074*/ 	.word	index@(.nv.constant0._ZN50_GLOBAL__N__f31458b2_17_RangeFactories_cu_38772b0829elementwise_kernel_with_indexIiZZZN2at6native17linspace_cuda_outERKN3c106ScalarES6_lRNS1_6TensorEENKUlvE0_clEvENKUlvE_clEvEUllE_EEvT_T0_PN15function_traitsISD_E11result_typeE)
        /*0078*/ 	.short	0x0380
        /*007a*/ 	.short	0x0040


	//----- nvinfo : EIATTR_SW_WAR
	.align		4
.L_1667:
        /*007c*/ 	.byte	0x04, 0x36
        /*007e*/ 	.short	(.L_1669 - .L_1668)
.L_1668:
        /*0080*/ 	.word	0x00000008
.L_1669:


//--------------------- .nv.info._ZN50_GLOBAL__N__f31458b2_17_RangeFactories_cu_38772b0829elementwise_kernel_with_indexIlZZZN2at6native17linspace_cuda_outERKN3c106ScalarES6_lRNS1_6TensorEENKUlvE_clEvENKUlvE3_clEvEUllE_EEvT_T0_PN15function_traitsISD_E11result_typeE --------------------------
	.section	.nv.info._ZN50_GLOBAL__N__f31458b2_17_RangeFactories_cu_38772b0829elementwise_kernel_with_indexIlZZZN2at6native17linspace_cuda_outERKN3c106ScalarES6_lRNS1_6TensorEENKUlvE_clEvENKUlvE3_clEvEUllE_EEvT_T0_PN15function_traitsISD_E11result_typeE,"",@"SHT_CUDA_INFO"
	.sectionflags	@""
	.align	4


	//----- nvinfo : EIATTR_CUDA_API_VERSION
	.align		4
        /*0000*/ 	.byte	0x04, 0x37
        /*0002*/ 	.short	(.L_1671 - .L_1670)
.L_1670:
        /*0004*/ 	.word	0x00000082


	//----- nvinfo : EIATTR_KPARAM_INFO
	.align		4
.L_1671:
        /*0008*/ 	.byte	0x04, 0x17
        /*000a*/ 	.short	(.L_1673 - .L_1672)
.L_1672:
        /*000c*/ 	.word	0x00000000
        /*0010*/ 	.short	0x0002
        /*0012*/ 	.short	0x0030
        /*0014*/ 	.byte	0x00, 0xf5, 0x21, 0x00


	//----- nvinfo : EIATTR_KPARAM_INFO
	.align		4
.L_1673:
        /*0018*/ 	.byte	0x04, 0x17
        /*001a*/ 	.short	(.L_1675 - .L_1674)
.L_1674:
        /*001c*/ 	.word	0x00000000
        /*0020*/ 	.short	0x0001
        /*0022*/ 	.short	0x0008
        /*0024*/ 	.byte	0x00, 0xf0, 0xa1, 0x00


	//----- nvinfo : EIATTR_KPARAM_INFO
	.align		4
.L_1675:
        /*0028*/ 	.byte	0x04, 0x17
        /*002a*/ 	.short	(.L_1677 - .L_1676)
.L_1676:
        /*002c*/ 	.word	0x00000000
        /*0030*/ 	.short	0x0000
        /*0032*/ 	.short	0x0000
        /*0034*/ 	.byte	0x00, 0xf0, 0x21, 0x00


	//----- nvinfo : EIATTR_SPARSE_MMA_MASK
	.align		4
.L_1677:
        /*0038*/ 	.byte	0x03, 0x50
        /*003a*/ 	.short	0x0000


	//----- nvinfo : EIATTR_MAXREG_COUNT
	.align		4
        /*003c*/ 	.byte	0x03, 0x1b
        /*003e*/ 	.short	0x00ff


	//----- nvinfo : EIATTR_MERCURY_ISA_VERSION
	.align		4
        /*0040*/ 	.byte	0x03, 0x5f
        /*0042*/ 	.short	0x0101


	//----- nvinfo : EIATTR_VRC_CTA_INIT_COUNT
	.align		4
        /*0044*/ 	.byte	0x02, 0x4a
	.zero		1
	.zero		1


	//----- nvinfo : EIATTR_EXIT_INSTR_OFFSETS
	.align		4
        /*0048*/ 	.byte	0x04, 0x1c
        /*004a*/ 	.short	(.L_1679 - .L_1678)


	//   ....[0]....
.L_1678:
        /*004c*/ 	.word	0x00000080


	//   ....[1]....
        /*0050*/ 	.word	0x00000240


	//----- nvinfo : EIATTR_MAX_THREADS
	.align		4
.L_1679:
        /*0054*/ 	.byte	0x04, 0x05
        /*0056*/ 	.short	(.L_1681 - .L_1680)
.L_1680:
        /*0058*/ 	.word	0x00000040
        /*005c*/ 	.word	0x00000001
        /*0060*/ 	.word	0x00000001


	//----- nvinfo : EIATTR_CRS_STACK_SIZE
	.align		4
.L_1681:
        /*0064*/ 	.byte	0x04, 0x1e
        /*0066*/ 	.short	(.L_1683 - .L_1682)
.L_1682:
        /*0068*/ 	.word	0x00000000


	//----- nvinfo : EIATTR_CBANK_PARAM_SIZE
	.align		4
.L_1683:
        /*006c*/ 	.byte	0x03, 0x19
        /*006e*/ 	.short	0x0038


	//----- nvinfo : EIATTR_PARAM_CBANK
	.align		4
        /*0070*/ 	.byte	0x04, 0x0a
        /*0072*/ 	.short	(.L_1685 - .L_1684)
	.align		4
.L_1684:
        /*0074*/ 	.word	index@(.nv.constant0._ZN50_GLOBAL__N__f31458b2_17_RangeFactories_cu_38772b0829elementwise_kernel_with_indexIlZZZN2at6native17linspace_cuda_outERKN3c106ScalarES6_lRNS1_6TensorEENKUlvE_clEvENKUlvE3_clEvEUllE_EEvT_T0_PN15function_traitsISD_E11result_typeE)
        /*0078*/ 	.short	0x0380
        /*007a*/ 	.short	0x0038


	//----- nvinfo : EIATTR_SW_WAR
	.align		4
.L_1685:
        /*007c*/ 	.byte	0x04, 0x36
        /*007e*/ 	.short	(.L_1687 - .L_1686)
.L_1686:
        /*0080*/ 	.word	0x00000008
.L_1687:


//--------------------- .nv.info._ZN50_GLOBAL__N__f31458b2_17_RangeFactories_cu_38772b0829elementwise_kernel_with_indexIiZZZN2at6native17linspace_cuda_outERKN3c106ScalarES6_lRNS1_6TensorEENKUlvE_clEvENKUlvE3_clEvEUllE_EEvT_T0_PN15function_traitsISD_E11result_typeE --------------------------
	.section	.nv.info._ZN50_GLOBAL__N__f31458b2_17_RangeFactories_cu_38772b0829elementwise_kernel_with_indexIiZZZN2at6native17linspace_cuda_outERKN3c106ScalarES6_lRNS1_6TensorEENKUlvE_clEvENKUlvE3_clEvEUllE_EEvT_T0_PN15function_traitsISD_E11result_typeE,"",@"SHT_CUDA_INFO"
	.sectionflags	@""
	.align	4


	//----- nvinfo : EIATTR_CUDA_API_VERSION
	.align		4
        /*0000*/ 	.byte	0x04, 0x37
        /*0002*/ 	.short	(.L_1689 - .L_1688)
.L_1688:
        /*0004*/ 	.word	0x00000082


	//----- nvinfo : EIATTR_KPARAM_INFO
	.align		4
.L_1689:
        /*0008*/ 	.byte	0x04, 0x17
        /*000a*/ 	.short	(.L_1691 - .L_1690)
.L_1690:
        /*000c*/ 	.word	0x00000000
        /*0010*/ 	.short	0x0002
        /*0012*/ 	.short	0x0030
        /*0014*/ 	.byte	0x00, 0xf5, 0x21, 0x00


	//----- nvinfo : EIATTR_KPARAM_INFO
	.align		4
.L_1691:
        /*0018*/ 	.byte	0x04, 0x17
        /*001a*/ 	.short	(.L_1693 - .L_1692)
.L_1692:
        /*001c*/ 	.word	0x00000000
        /*0020*/ 	.short	0x0001
        /*0022*/ 	.short	0x0008
        /*0024*/ 	.byte	0x00, 0xf0, 0xa1, 0x00


	//----- nvinfo : EIATTR_KPARAM_INFO
	.align		4
.L_1693:
        /*0028*/ 	.byte	0x04, 0x17
        /*002a*/ 	.short	(.L_1695 - .L_1694)
.L_1694:
        /*002c*/ 	.word	0x00000000
        /*0030*/ 	.short	0x0000
        /*0032*/ 	.short	0x0000
        /*0034*/ 	.byte	0x00, 0xf0, 0x11, 0x00


	//----- nvinfo : EIATTR_SPARSE_MMA_MASK
	.align		4
.L_1695:
        /*0038*/ 	.byte	0x03, 0x50
        /*003a*/ 	.short	0x0000


	//----- nvinfo : EIATTR_MAXREG_COUNT
	.align		4
        /*003c*/ 	.byte	0x03, 0x1b
        /*003e*/ 	.short	0x00ff


	//----- nvinfo : EIATTR_MERCURY_ISA_VERSION
	.align		4
        /*0040*/ 	.byte	0x03, 0x5f
        /*0042*/ 	.short	0x0101


	//----- nvinfo : EIATTR_VRC_CTA_INIT_COUNT
	.align		4
        /*0044*/ 	.byte	0x02, 0x4a
	.zero		1
	.zero		1


	//----- nvinfo : EIATTR_EXIT_INSTR_OFFSETS
	.align		4
        /*0048*/ 	.byte	0x04, 0x1c
        /*004a*/ 	.short	(.L_1697 - .L_1696)


	//   ....[0]....
.L_1696:
        /*004c*/ 	.word	0x00000070


	//   ....[1]....
        /*0050*/ 	.word	0x00000250


	//----- nvinfo : EIATTR_MAX_THREADS
	.align		4
.L_1697:
        /*0054*/ 	.byte	0x04, 0x05
        /*0056*/ 	.short	(.L_1699 - .L_1698)
.L_1698:
        /*0058*/ 	.word	0x00000040
        /*005c*/ 	.word	0x00000001
        /*0060*/ 	.word	0x00000001


	//----- nvinfo : EIATTR_CRS_STACK_SIZE
	.align		4
.L_1699:
        /*0064*/ 	.byte	0x04, 0x1e
        /*0066*/ 	.short	(.L_1701 - .L_1700)
.L_1700:
        /*0068*/ 	.word	0x00000000


	//----- nvinfo : EIATTR_CBANK_PARAM_SIZE
	.align		4
.L_1701:
        /*006c*/ 	.byte	0x03, 0x19
        /*006e*/ 	.short	0x0038


	//----- nvinfo : EIATTR_PARAM_CBANK
	.align		4
        /*0070*/ 	.byte	0x04, 0x0a
        /*0072*/ 	.short	(.L_1703 - .L_1702)
	.align		4
.L_1702:
        /*0074*/ 	.word	index@(.nv.constant0._ZN50_GLOBAL__N__f31458b2_17_RangeFactories_cu_38772b0829elementwise_kernel_with_indexIiZZZN2at6native17linspace_cuda_outERKN3c106ScalarES6_lRNS1_6TensorEENKUlvE_clEvENKUlvE3_clEvEUllE_EEvT_T0_PN15function_traitsISD_E11result_typeE)
        /*0078*/ 	.short	0x0380
        /*007a*/ 	.short	0x0038


	//----- nvinfo : EIATTR_SW_WAR
	.align		4
.L_1703:
        /*007c*/ 	.byte	0x04, 0x36
        /*007e*/ 	.short	(.L_1705 - .L_1704)
.L_1704:
        /*0080*/ 	.word	0x00000008
.L_1705:


//--------------------- .nv.info._ZN50_GLOBAL__N__f31458b2_17_RangeFactories_cu_38772b0829elementwise_kernel_with_indexIlZZZN2at6native17linspace_cuda_outERKN3c106ScalarES6_lRNS1_6TensorEENKUlvE_clEvENKUlvE2_clEvEUllE_EEvT_T0_PN15function_traitsISD_E11result_typeE --------------------------
	.section	.nv.info._ZN50_GLOBAL__N__f31458b2_17_RangeFactories_cu_38772b0829elementwise_kernel_with_indexIlZZZN2at6native17linspace_cuda_outERKN3c106ScalarES6_lRNS1_6TensorEENKUlvE_clEvENKUlvE2_clEvEUllE_EEvT_T0_PN15function_traitsISD_E11result_typeE,"",@"SHT_CUDA_INFO"
	.sectionflags	@""
	.align	4


	//----- nvinfo : EIATTR_CUDA_API_VERSION
	.align		4
        /*0000*/ 	.byte	0x04, 0x37
        /*0002*/ 	.short	(.L_1707 - .L_1706)
.L_1706:
        /*0004*/ 	.word	0x00000082


	//----- nvinfo : EIATTR_KPARAM_INFO
	.align		4
.L_1707:
        /*0008*/ 	.byte	0x04, 0x17
        /*000a*/ 	.short	(.L_1709 - .L_1708)
.L_1708:
        /*000c*/ 	.word	0x00000000
        /*0010*/ 	.short	0x0002
        /*0012*/ 	.short	0x0038
        /*0014*/ 	.byte	0x00, 0xf5, 0x21, 0x00


	//----- nvinfo : EIATTR_KPARAM_INFO
	.align		4
.L_1709:
        /*0018*/ 	.byte	0x04, 0x17
        /*001a*/ 	.short	(.L_1711 - .L_1710)
.L_1710:
        /*001c*/ 	.word	0x00000000
        /*0020*/ 	.short	0x0001
        /*0022*/ 	.short	0x0008
        /*0024*/ 	.byte	0x00, 0xf0, 0xc1, 0x00


	//----- nvinfo : EIATTR_KPARAM_INFO
	.align		4
.L_1711:
        /*0028*/ 	.byte	0x04, 0x17
        /*002a*/ 	.short	(.L_1713 - .L_1712)
.L_1712:
        /*002c*/ 	.word	0x00000000
        /*0030*/ 	.short	0x0000
        /*0032*/ 	.short	0x0000
        /*0034*/ 	.byte	0x00, 0xf0, 0x21, 0x00


	//----- nvinfo : EIATTR_SPARSE_MMA_MASK
	.align		4
.L_1713:
        /*0038*/ 	.byte	0x03, 0x50
        /*003a*/ 	.short	0x0000


	//----- nvinfo : EIATTR_MAXREG_COUNT
	.align		4
        /*003c*/ 	.byte	0x03, 0x1b
        /*003e*/ 	.short	0x00ff


	//----- nvinfo : EIATTR_MERCURY_ISA_VERSION
	.align		4
        /*0040*/ 	.byte	0x03, 0x5f
        /*0042*/ 	.short	0x0101


	//----- nvinfo : EIATTR_VRC_CTA_INIT_COUNT
	.align		4
        /*0044*/ 	.byte	0x02, 0x4a
	.zero		1
	.zero		1


	//----- nvinfo : EIATTR_EXIT_INSTR_OFFSETS
	.align		4
        /*0048*/ 	.byte	0x04, 0x1c
        /*004a*/ 	.short	(.L_1715 - .L_1714)


	//   ....[0]....
.L_1714:
        /*004c*/ 	.word	0x00000080


	//   ....[1]....
        /*0050*/ 	.word	0x00000240


	//----- nvinfo : EIATTR_MAX_THREADS
	.align		4
.L_1715:
        /*0054*/ 	.byte	0x04, 0x05
        /*0056*/ 	.short	(.L_1717 - .L_1716)
.L_1716:
        /*0058*/ 	.word	0x00000040
        /*005c*/ 	.word	0x00000001
        /*0060*/ 	.word	0x00000001


	//----- nvinfo : EIATTR_CRS_STACK_SIZE
	.align		4
.L_1717:
        /*0064*/ 	.byte	0x04, 0x1e
        /*0066*/ 	.short	(.L_1719 - .L_1718)
.L_1718:
        /*0068*/ 	.word	0x00000000


	//----- nvinfo : EIATTR_CBANK_PARAM_SIZE
	.align		4
.L_1719:
        /*006c*/ 	.byte	0x03, 0x19
        /*006e*/ 	.short	0x0040


	//----- nvinfo : EIATTR_PARAM_CBANK
	.align		4
        /*0070*/ 	.byte	0x04, 0x0a
        /*0072*/ 	.short	(.L_1721 - .L_1720)
	.align		4
.L_1720:
        /*0074*/ 	.word	index@(.nv.constant0._ZN50_GLOBAL__N__f31458b2_17_RangeFactories_cu_38772b0829elementwise_kernel_with_indexIlZZZN2at6native17linspace_cuda_outERKN3c106ScalarES6_lRNS1_6TensorEENKUlvE_clEvENKUlvE2_clEvEUllE_EEvT_T0_PN15function_traitsISD_E11result_typeE)
        /*0078*/ 	.short	0x0380
        /*007a*/ 	.short	0x0040


	//----- nvinfo : EIATTR_SW_WAR
	.align		4
.L_1721:
        /*007c*/ 	.byte	0x04, 0x36
        /*007e*/ 	.short	(.L_1723 - .L_1722)
.L_1722:
        /*0080*/ 	.word	0x00000008
.L_1723:


//--------------------- .nv.info._ZN50_GLOBAL__N__f31458b2_17_RangeFactories_cu_38772b0829elementwise_kernel_with_indexIiZZZN2at6native17linspace_cuda_outERKN3c106ScalarES6_lRNS1_6TensorEENKUlvE_clEvENKUlvE2_clEvEUllE_EEvT_T0_PN15function_traitsISD_E11result_typeE --------------------------
	.section	.nv.info._ZN50_GLOBAL__N__f31458b2_17_RangeFactories_cu_38772b0829elementwise_kernel_with_indexIiZZZN2at6native17linspace_cuda_outERKN3c106ScalarES6_lRNS1_6TensorEENKUlvE_clEvENKUlvE2_clEvEUllE_EEvT_T0_PN15function_traitsISD_E11result_typeE,"",@"SHT_CUDA_INFO"
	.sectionflags	@""
	.align	4


	//----- nvinfo : EIATTR_CUDA_API_VERSION
	.align		4
        /*0000*/ 	.byte	0x04, 0x37
        /*0002*/ 	.short	(.L_1725 - .L_1724)
.L_1724:
        /*0004*/ 	.word	0x00000082


	//----- nvinfo : EIATTR_KPARAM_INFO
	.align		4
.L_1725:
        /*0008*/ 	.byte	0x04, 0x17
        /*000a*/ 	.short	(.L_1727 - .L_1726)
.L_1726:
        /*000c*/ 	.word	0x00000000
        /*0010*/ 	.short	0x0002
        /*0012*/ 	.short	0x0038
        /*0014*/ 	.byte	0x00, 0xf5, 0x21, 0x00


	//----- nvinfo : EIATTR_KPARAM_INFO
	.align		4
.L_1727:
        /*0018*/ 	.byte	0x04, 0x17
        /*001a*/ 	.short	(.L_1729 - .L_1728)
.L_1728:
        /*001c*/ 	.word	0x00000000
        /*0020*/ 	.short	0x0001
        /*0022*/ 	.short	0x0008
        /*0024*/ 	.byte	0x00, 0xf0, 0xc1, 0x00


	//----- nvinfo : EIATTR_KPARAM_INFO
	.align		4
.L_1729:
        /*0028*/ 	.byte	0x04, 0x17
        /*002a*/ 	.short	(.L_1731 - .L_1730)
.L_1730:
        /*002c*/ 	.word	0x00000000
        /*0030*/ 	.short	0x0000
        /*0032*/ 	.short	0x0000
        /*0034*/ 	.byte	0x00, 0xf0, 0x11, 0x00


	//----- nvinfo : EIATTR_SPARSE_MMA_MASK
	.align		4
.L_1731:
        /*0038*/ 	.byte	0x03, 0x50
        /*003a*/ 	.short	0x0000


	//----- nvinfo : EIATTR_MAXREG_COUNT
	.align		4
        /*003c*/ 	.byte	0x03, 0x1b
        /*003e*/ 	.short	0x00ff


	//----- nvinfo : EIATTR_MERCURY_ISA_VERSION
	.align		4
        /*0040*/ 	.byte	0x03, 0x5f
        /*0042*/ 	.short	0x0101


	//----- nvinfo : EIATTR_VRC_CTA_INIT_COUNT
	.align		4
        /*0044*/ 	.byte	0x02, 0x4a
	.zero		1
	.zero		1


	//----- nvinfo : EIATTR_EXIT_INSTR_OFFSETS
	.align		4
        /*0048*/ 	.byte	0x04, 0x1c
        /*004a*/ 	.short	(.L_1733 - .L_1732)


	//   ....[0]....
.L_1732:
        /*004c*/ 	.word	0x00000070


	//   ....[1]....
        /*0050*/ 	.word	0x00000250


	//----- nvinfo : EIATTR_MAX_THREADS
	.align		4
.L_1733:
        /*0054*/ 	.byte	0x04, 0x05
        /*0056*/ 	.short	(.L_1735 - .L_1734)
.L_1734:
        /*0058*/ 	.word	0x00000040
        /*005c*/ 	.word	0x00000001
        /*0060*/ 	.word	0x00000001


	//----- nvinfo : EIATTR_CRS_STACK_SIZE
	.align		4
.L_1735:
        /*0064*/ 	.byte	0x04, 0x1e
        /*0066*/ 	.short	(.L_1737 - .L_1736)
.L_1736:
        /*0068*/ 	.word	0x00000000


	//----- nvinfo : EIATTR_CBANK_PARAM_SIZE
	.align		4
.L_1737:
        /*006c*/ 	.byte	0x03, 0x19
        /*006e*/ 	.short	0x0040


	//----- nvinfo : EIATTR_PARAM_CBANK
	.align		4
        /*0070*/ 	.byte	0x04, 0x0a
        /*0072*/ 	.short	(.L_1739 - .L_1738)
	.align		4
.L_1738:
        /*0074*/ 	.word	index@(.nv.constant0._ZN50_GLOBAL__N__f31458b2_17_RangeFactories_cu_38772b0829elementwise_kernel_with_indexIiZZZN2at6native17linspace_cuda_outERKN3c106ScalarES6_lRNS1_6TensorEENKUlvE_clEvENKUlvE2_clEvEUllE_EEvT_T0_PN15function_traitsISD_E11result_typeE)
        /*0078*/ 	.short	0x0380
        /*007a*/ 	.short	0x0040


	//----- nvinfo : EIATTR_SW_WAR
	.align		4
.L_1739:
        /*007c*/ 	.byte	0x04, 0x36
        /*007e*/ 	.short	(.L_1741 - .L_1740)
.L_1740:
        /*0080*/ 	.word	0x00000008
.L_1741:


//--------------------- .nv.info._ZN50_GLOBAL__N__f31458b2_17_RangeFactories_cu_38772b0829elementwise_kernel_with_indexIlZZZN2at6native17linspace_cuda_outERKN3c106ScalarES6_lRNS1_6TensorEENKUlvE_clEvENKUlvE1_clEvEUllE_EEvT_T0_PN15function_traitsISD_E11result_typeE --------------------------
	.section	.nv.info._ZN50_GLOBAL__N__f31458b2_17_RangeFactories_cu_38772b0829elementwise_kernel_with_indexIlZZZN2at6native17linspace_cuda_outERKN3c106ScalarES6_lRNS1_6TensorEENKUlvE_clEvENKUlvE1_clEvEUllE_EEvT_T0_PN15function_traitsISD_E11result_typeE,"",@"SHT_CUDA_INFO"
	.sectionflags	@""
	.align	4


	//----- nvinfo : EIATTR_CUDA_API_VERSION
	.align		4
        /*0000*/ 	.byte	0x04, 0x37
        /*0002*/ 	.short	(.L_1743 - .L_1742)
.L_1742:
        /*0004*/ 	.word	0x00000082


	//----- nvinfo : EIATTR_KPARAM_INFO
	.align		4
.L_1743:
        /*0008*/ 	.byte	0x04, 0x17
        /*000a*/ 	.short	(.L_1745 - .L_1744)
.L_1744:
        /*000c*/ 	.word	0x00000000
        /*0010*/ 	.short	0x0002
        /*0012*/ 	.short	0x0030
        /*0014*/ 	.byte	0x00, 0xf5, 0x21, 0x00


	//----- nvinfo : EIATTR_KPARAM_INFO
	.align		4
.L_1745:
        /*0018*/ 	.byte	0x04, 0x17
        /*001a*/ 	.short	(.L_1747 - .L_1746)
.L_1746:
        /*001c*/ 	.word	0x00000000
        /*0020*/ 	.short	0x0001
        /*0022*/ 	.short	0x0008
        /*0024*/ 	.byte	0x00, 0xf0, 0xa1, 0x00


	//----- nvinfo : EIATTR_KPARAM_INFO
	.align		4
.L_1747:
        /*0028*/ 	.byte	0x04, 0x17
        /*002a*/ 	.short	(.L_1749 - .L_1748)
.L_1748:
        /*002c*/ 	.word	0x00000000
        /*0030*/ 	.short	0x0000
        /*0032*/ 	.short	0x0000
        /*0034*/ 	.byte	0x00, 0xf0, 0x21, 0x00


	//----- nvinfo : EIATTR_SPARSE_MMA_MASK
	.align		4
.L_1749:
        /*0038*/ 	.byte	0x03, 0x50
        /*003a*/ 	.short	0x0000


	//----- nvinfo : EIATTR_MAXREG_COUNT
	.align		4
        /*003c*/ 	.byte	0x03, 0x1b
        /*003e*/ 	.short	0x00ff


	//----- nvinfo : EIATTR_MERCURY_ISA_VERSION
	.align		4
        /*0040*/ 	.byte	0x03, 0x5f
        /*0042*/ 	.short	0x0101


	//----- nvinfo : EIATTR_VRC_CTA_INIT_COUNT
	.align		4
        /*0044*/ 	.byte	0x02, 0x4a
	.zero		1
	.zero		1


	//----- nvinfo : EIATTR_EXIT_INSTR_OFFSETS
	.align		4
        /*0048*/ 	.byte	0x04, 0x1c
        /*004a*/ 	.short	(.L_1751 - .L_1750)


	//   ....[0]....
.L_1750:
        /*004c*/ 	.word	0x00000080


	//   ....[1]....
        /*0050*/ 	.word	0x00000240


	//----- nvinfo : EIATTR_MAX_THREADS
	.align		4
.L_1751:
        /*0054*/ 	.byte	0x04, 0x05
        /*0056*/ 	.short	(.L_1753 - .L_1752)
.L_1752:
        /*0058*/ 	.word	0x00000040
        /*005c*/ 	.word	0x00000001
        /*0060*/ 	.word	0x00000001


	//----- nvinfo : EIATTR_CRS_STACK_SIZE
	.align		4
.L_1753:
        /*0064*/ 	.byte	0x04, 0x1e
        /*0066*/ 	.short	(.L_1755 - .L_1754)
.L_1754:
        /*0068*/ 	.word	0x00000000


	//----- nvinfo : EIATTR_CBANK_PARAM_SIZE
	.align		4
.L_1755:
        /*006c*/ 	.byte	0x03, 0x19
        /*006e*/ 	.short	0x0038


	//----- nvinfo : EIATTR_PARAM_CBANK
	.align		4
        /*0070*/ 	.byte	0x04, 0x0a
        /*0072*/ 	.short	(.L_1757 - .L_1756)
	.align		4
.L_1756:
        /*0074*/ 	.word	index@(.nv.constant0._ZN50_GLOBAL__N__f31458b2_17_RangeFactories_cu_38772b0829elementwise_kernel_with_indexIlZZZN2at6native17linspace_cuda_outERKN3c106ScalarES6_lRNS1_6TensorEENKUlvE_clEvENKUlvE1_clEvEUllE_EEvT_T0_PN15function_traitsISD_E11result_typeE)
        /*0078*/ 	.short	0x0380
        /*007a*/ 	.short	0x0038


	//----- nvinfo : EIATTR_SW_WAR
	.align		4
.L_1757:
        /*007c*/ 	.byte	0x04, 0x36
        /*007e*/ 	.short	(.L_1759 - .L_1758)
.L_1758:
        /*0080*/ 	.word	0x00000008
.L_1759:


//--------------------- .nv.info._ZN50_GLOBAL__N__f31458b2_17_RangeFactories_cu_38772b0829elementwise_kernel_with_indexIiZZZN2at6native17linspace_cuda_outERKN3c106ScalarES6_lRNS1_6TensorEENKUlvE_clEvENKUlvE1_clEvEUllE_EEvT_T0_PN15function_traitsISD_E11result_typeE --------------------------
	.section	.nv.info._ZN50_GLOBAL__N__f31458b2_17_RangeFactories_cu_38772b0829elementwise_kernel_with_indexIiZZZN2at6native17linspace_cuda_outERKN3c106ScalarES6_lRNS1_6TensorEENKUlvE_clEvENKUlvE1_clEvEUllE_EEvT_T0_PN15function_traitsISD_E11result_typeE,"",@"SHT_CUDA_INFO"
	.sectionflags	@""
	.align	4


	//----- nvinfo : EIATTR_CUDA_API_VERSION
	.align		4
        /*0000*/ 	.byte	0x04, 0x37
        /*0002*/ 	.short	(.L_1761 - .L_1760)
.L_1760:
        /*0004*/ 	.word	0x00000082


	//----- nvinfo : EIATTR_KPARAM_INFO
	.align		4
.L_1761:
        /*0008*/ 	.byte	0x04, 0x17
        /*000a*/ 	.short	(.L_1763 - .L_1762)
.L_1762:
        /*000c*/ 	.word	0x00000000
        /*0010*/ 	.short	0x0002
        /*0012*/ 	.short	0x0030
        /*0014*/ 	.byte	0x00, 0xf5, 0x21, 0x00


	//----- nvinfo : EIATTR_KPARAM_INFO
	.align		4
.L_1763:
        /*0018*/ 	.byte	0x04, 0x17
        /*001a*/ 	.short	(.L_1765 - .L_1764)
.L_1764:
        /*001c*/ 	.word	0x00000000
        /*0020*/ 	.short	0x0001
        /*0022*/ 	.short	0x0008
        /*0024*/ 	.byte	0x00, 0xf0, 0xa1, 0x00


	//----- nvinfo : EIATTR_KPARAM_INFO
	.align		4
.L_1765:
        /*0028*/ 	.byte	0x04, 0x17
        /*002a*/ 	.short	(.L_1767 - .L_1766)
.L_1766:
        /*002c*/ 	.word	0x00000000
        /*0030*/ 	.short	0x0000
        /*0032*/ 	.short	0x0000
        /*0034*/ 	.byte	0x00, 0xf0, 0x11, 0x00


	//----- nvinfo : EIATTR_SPARSE_MMA_MASK
	.align		4
.L_1767:
        /*0038*/ 	.byte	0x03, 0x50
        /*003a*/ 	.short	0x0000


	//----- nvinfo : EIATTR_MAXREG_COUNT
	.align		4
        /*003c*/ 	.byte	0x03, 0x1b
        /*003e*/ 	.short	0x00ff


	//----- nvinfo : EIATTR_MERCURY_ISA_VERSION
	.align		4
        /*0040*/ 	.byte	0x03, 0x5f
        /*0042*/ 	.short	0x0101


	//----- nvinfo : EIATTR_VRC_CTA_INIT_COUNT
	.align		4
        /*0044*/ 	.byte	0x02, 0x4a
	.zero		1
	.zero		1


	//----- nvinfo : EIATTR_EXIT_INSTR_OFFSETS
	.align		4
        /*0048*/ 	.byte	0x04, 0x1c
        /*004a*/ 	.short	(.L_1769 - .L_1768)


	//   ....[0]....
.L_1768:
        /*004c*/ 	.word	0x00000070


	//   ....[1]....
        /*0050*/ 	.word	0x00000250


	//----- nvinfo : EIATTR_MAX_THREADS
	.align		4
.L_1769:
        /*0054*/ 	.byte	0x04, 0x05
        /*0056*/ 	.short	(.L_1771 - .L_1770)
.L_1770:
        /*0058*/ 	.word	0x00000040
        /*005c*/ 	.word	0x00000001
        /*0060*/ 	.word	0x00000001


	//----- nvinfo : EIATTR_CRS_STACK_SIZE
	.align		4
.L_1771:
        /*0064*/ 	.byte	0x04, 0x1e
        /*0066*/ 	.short	(.L_1773 - .L_1772)
.L_1772:
        /*0068*/ 	.word	0x00000000


	//----- nvinfo : EIATTR_CBANK_PARAM_SIZE
	.align		4
.L_1773:
        /*006c*/ 	.byte	0x03, 0x19
        /*006e*/ 	.short	0x0038


	//----- nvinfo : EIATTR_PARAM_CBANK
	.align		4
        /*0070*/ 	.byte	0x04, 0x0a
        /*0072*/ 	.short	(.L_1775 - .L_1774)
	.align		4
.L_1774:
        /*0074*/ 	.word	index@(.nv.constant0._ZN50_GLOBAL__N__f31458b2_17_RangeFactories_cu_38772b0829elementwise_kernel_with_indexIiZZZN2at6native17linspace_cuda_outERKN3c106ScalarES6_lRNS1_6TensorEENKUlvE_clEvENKUlvE1_clEvEUllE_EEvT_T0_PN15function_traitsISD_E11result_typeE)
        /*0078*/ 	.short	0x0380
        /*007a*/ 	.short	0x0038


	//----- nvinfo : EIATTR_SW_WAR
	.align		4
.L_1775:
        /*007c*/ 	.byte	0x04, 0x36
        /*007e*/ 	.short	(.L_1777 - .L_1776)
.L_1776:
        /*0080*/ 	.word	0x00000008
.L_1777:


//--------------------- .nv.info._ZN50_GLOBAL__N__f31458b2_17_RangeFactories_cu_38772b0829elementwise_kernel_with_indexIlZZZN2at6native17linspace_cuda_outERKN3c106ScalarES6_lRNS1_6TensorEENKUlvE_clEvENKUlvE0_clEvEUllE_EEvT_T0_PN15function_traitsISD_E11result_typeE --------------------------
	.section	.nv.info._ZN50_GLOBAL__N__f31458b2_17_RangeFactories_cu_38772b0829elementwise_kernel_with_indexIlZZZN2at6native17linspace_cuda_outERKN3c106ScalarES6_lRNS1_6TensorEENKUlvE_clEvENKUlvE0_clEvEUllE_EEvT_T0_PN15function_traitsISD_E11result_typeE,"",@"SHT_CUDA_INFO"
	.sectionflags	@""
	.align	4


	//----- nvinfo : EIATTR_CUDA_API_VERSION
	.align		4
        /*0000*/ 	.byte	0x04, 0x37
        /*0002*/ 	.short	(.L_1779 - .L_1778)
.L_1778:
        /*0004*/ 	.word	0x00000082


	//----- nvinfo : EIATTR_KPARAM_INFO
	.align		4
.L_1779:
        /*0008*/ 	.byte	0x04, 0x17
        /*000a*/ 	.short	(.L_1781 - .L_1780)
.L_1780:
        /*000c*/ 	.word	0x00000000
        /*0010*/ 	.short	0x0002
        /*0012*/ 	.short	0x0030
        /*0014*/ 	.byte	0x00, 0xf5, 0x21, 0x00


	//----- nvinfo : EIATTR_KPARAM_INFO
	.align		4
.L_1781:
        /*0018*/ 	.byte	0x04, 0x17
        /*001a*/ 	.short	(.L_1783 - .L_1782)
.L_1782:
        /*001c*/ 	.word	0x00000000
        /*0020*/ 	.short	0x0001
        /*0022*/ 	.short	0x0008
        /*0024*/ 	.byte	0x00, 0xf0, 0xa1, 0x00


	//----- nvinfo : EIATTR_KPARAM_INFO
	.align		4
.L_1783:
        /*0028*/ 	.byte	0x04, 0x17
        /*002a*/ 	.short	(.L_1785 - .L_1784)
.L_1784:
        /*002c*/ 	.word	0x00000000
        /*0030*/ 	.short	0x0000
        /*0032*/ 	.short	0x0000
        /*0034*/ 	.byte	0x00, 0xf0, 0x21, 0x00


	//----- nvinfo : EIATTR_SPARSE_MMA_MASK
	.align		4
.L_1785:
        /*0038*/ 	.byte	0x03, 0x50
        /*003a*/ 	.short	0x0000


	//----- nvinfo : EIATTR_MAXREG_COUNT
	.align		4
        /*003c*/ 	.byte	0x03, 0x1b
        /*003e*/ 	.short	0x00ff


	//----- nvinfo : EIATTR_MERCURY_ISA_VERSION
	.align		4
        /*0040*/ 	.byte	0x03, 0x5f
        /*0042*/ 	.short	0x0101


	//----- nvinfo : EIATTR_VRC_CTA_INIT_COUNT
	.align		4
        /*0044*/ 	.byte	0x02, 0x4a
	.zero		1
	.zero		1


	//----- nvinfo : EIATTR_EXIT_INSTR_OFFSETS
	.align		4
        /*0048*/ 	.byte	0x04, 0x1c
        /*004a*/ 	.short	(.L_1787 - .L_1786)


	//   ....[0]....
.L_1786:
        /*004c*/ 	.word	0x00000080


	//   ....[1]....
        /*0050*/ 	.word	0x00000240


	//----- nvinfo : EIATTR_MAX_THREADS
	.align		4
.L_1787:
        /*0054*/ 	.byte	0x04, 0x05
        /*0056*/ 	.short	(.L_1789 - .L_1788)
.L_1788:
        /*0058*/ 	.word	0x00000040
        /*005c*/ 	.word	0x00000001
        /*0060*/ 	.word	0x00000001


	//----- nvinfo : EIATTR_CRS_STACK_SIZE
	.align		4
.L_1789:
        /*0064*/ 	.byte	0x04, 0x1e
        /*0066*/ 	.short	(.L_1791 - .L_1790)
.L_1790:
        /*0068*/ 	.word	0x00000000


	//----- nvinfo : EIATTR_CBANK_PARAM_SIZE
	.align		4
.L_1791:
        /*006c*/ 	.byte	0x03, 0x19
        /*006e*/ 	.short	0x0038


	//----- nvinfo : EIATTR_PARAM_CBANK
	.align		4
        /*0070*/ 	.byte	0x04, 0x0a
        /*0072*/ 	.short	(.L_1793 - .L_1792)
	.align		4
.L_1792:
        /*0074*/ 	.word	index@(.nv.constant0._ZN50_GLOBAL__N__f31458b2_17_RangeFactories_cu_38772b0829elementwise_kernel_with_indexIlZZZN2at6native17linspace_cuda_outERKN3c106ScalarES6_lRNS1_6TensorEENKUlvE_clEvENKUlvE0_clEvEUllE_EEvT_T0_PN15function_traitsISD_E11result_typeE)
        /*0078*/ 	.short	0x0380
        /*007a*/ 	.short	0x0038


	//----- nvinfo : EIATTR_SW_WAR
	.align		4
.L_1793:
        /*007c*/ 	.byte	0x04, 0x36
        /*007e*/ 	.short	(.L_1795 - .L_1794)
.L_1794:
        /*0080*/ 	.word	0x00000008
.L_1795:


//--------------------- .nv.info._ZN50_GLOBAL__N__f31458b2_17_RangeFactories_cu_38772b0829elementwise_kernel_with_indexIiZZZN2at6native17linspace_cuda_outERKN3c106ScalarES6_lRNS1_6TensorEENKUlvE_clEvENKUlvE0_clEvEUllE_EEvT_T0_PN15function_traitsISD_E11result_typeE --------------------------
	.section	.nv.info._ZN50_GLOBAL__N__f31458b2_17_RangeFactories_cu_38772b0829elementwise_kernel_with_indexIiZZZN2at6native17linspace_cuda_outERKN3c106ScalarES6_lRNS1_6TensorEENKUlvE_clEvENKUlvE0_clEvEUllE_EEvT_T0_PN15function_traitsISD_E11result_typeE,"",@"SHT_CUDA_INFO"
	.sectionflags	@""
	.align	4


	//----- nvinfo : EIATTR_CUDA_API_VERSION
	.align		4
        /*0000*/ 	.byte	0x04, 0x37
        /*0002*/ 	.short	(.L_1797 - .L_1796)
.L_1796:
        /*0004*/ 	.word	0x00000082


	//----- nvinfo : EIATTR_KPARAM_INFO
	.align		4
.L_1797:
        /*0008*/ 	.byte	0x04, 0x17
        /*000a*/ 	.short	(.L_1799 - .L_1798)
.L_1798:
        /*000c*/ 	.word	0x00000000
        /*0010*/ 	.short	0x0002
        /*0012*/ 	.short	0x0030
        /*0014*/ 	.byte	0x00, 0xf5, 0x21, 0x00


	//----- nvinfo : EIATTR_KPARAM_INFO
	.align		4
.L_1799:
        /*0018*/ 	.byte	0x04, 0x17
        /*001a*/ 	.short	(.L_1801 - .L_1800)
.L_1800:
        /*001c*/ 	.word	0x00000000
        /*0020*/ 	.short	0x0001
        /*0022*/ 	.short	0x0008
        /*0024*/ 	.byte	0x00, 0xf0, 0xa1, 0x00


	//----- nvinfo : EIATTR_KPARAM_INFO
	.align		4
.L_1801:
        /*0028*/ 	.byte	0x04, 0x17
        /*002a*/ 	.short	(.L_1803 - .L_1802)
.L_1802:
        /*002c*/ 	.word	0x00000000
        /*0030*/ 	.short	0x0000
        /*0032*/ 	.short	0x0000
        /*0034*/ 	.byte	0x00, 0xf0, 0x11, 0x00


	//----- nvinfo : EIATTR_SPARSE_MMA_MASK
	.align		4
.L_1803:
        /*0038*/ 	.byte	0x03, 0x50
        /*003a*/ 	.short	0x0000


	//----- nvinfo : EIATTR_MAXREG_COUNT
	.align		4
        /*003c*/ 	.byte	0x03, 0x1b
        /*003e*/ 	.short	0x00ff


	//----- nvinfo : EIATTR_MERCURY_ISA_VERSION
	.align		4
        /*0040*/ 	.byte	0x03, 0x5f
        /*0042*/ 	.short	0x0101


	//----- nvinfo : EIATTR_VRC_CTA_INIT_COUNT
	.align		4
        /*0044*/ 	.byte	0x02, 0x4a
	.zero		1
	.zero		1


	//----- nvinfo : EIATTR_EXIT_INSTR_OFFSETS
	.align		4
        /*0048*/ 	.byte	0x04, 0x1c
        /*004a*/ 	.short	(.L_1805 - .L_1804)


	//   ....[0]....
.L_1804:
        /*004c*/ 	.word	0x00000070


	//   ....[1]....
        /*0050*/ 	.word	0x00000250


	//----- nvinfo : EIATTR_MAX_THREADS
	.align		4
.L_1805:
        /*0054*/ 	.byte	0x04, 0x05
        /*0056*/ 	.short	(.L_1807 - .L_1806)
.L_1806:
        /*0058*/ 	.word	0x00000040
        /*005c*/ 	.word	0x00000001
        /*0060*/ 	.word	0x00000001


	//----- nvinfo : EIATTR_CRS_STACK_SIZE
	.align		4
.L_1807:
        /*0064*/ 	.byte	0x04, 0x1e
        /*0066*/ 	.short	(.L_1809 - .L_1808)
.L_1808:
        /*0068*/ 	.word	0x00000000


	//----- nvinfo : EIATTR_CBANK_PARAM_SIZE
	.align		4
.L_1809:
        /*006c*/ 	.byte	0x03, 0x19
        /*006e*/ 	.short	0x0038


	//----- nvinfo : EIATTR_PARAM_CBANK
	.align		4
        /*0070*/ 	.byte	0x04, 0x0a
        /*0072*/ 	.short	(.L_1811 - .L_1810)
	.align		4
.L_1810:
        /*0074*/ 	.word	index@(.nv.constant0._ZN50_GLOBAL__N__f31458b2_17_RangeFactories_cu_38772b0829elementwise_kernel_with_indexIiZZZN2at6native17linspace_cuda_outERKN3c106ScalarES6_lRNS1_6TensorEENKUlvE_clEvENKUlvE0_clEvEUllE_EEvT_T0_PN15function_traitsISD_E11result_typeE)
        /*0078*/ 	.short	0x0380
        /*007a*/ 	.short	0x0038


	//----- nvinfo : EIATTR_SW_WAR
	.align		4
.L_1811:
        /*007c*/ 	.byte	0x04, 0x36
        /*007e*/ 	.short	(.L_1813 - .L_1812)
.L_1812:
        /*0080*/ 	.word	0x00000008
.L_1813:


//--------------------- .nv.info._ZN50_GLOBAL__N__f31458b2_17_RangeFactories_cu_38772b0829elementwise_kernel_with_indexIlZZZN2at6native17linspace_cuda_outERKN3c106ScalarES6_lRNS1_6TensorEENKUlvE_clEvENKUlvE_clEvEUllE_EEvT_T0_PN15function_traitsISD_E11result_typeE --------------------------
	.section	.nv.info._ZN50_GLOBAL__N__f31458b2_17_RangeFactories_cu_38772b0829elementwise_kernel_with_indexIlZZZN2at6native17linspace_cuda_outERKN3c106ScalarES6_lRNS1_6TensorEENKUlvE_clEvENKUlvE_clEvEUllE_EEvT_T0_PN15function_traitsISD_E11result_typeE,"",@"SHT_CUDA_INFO"
	.sectionflags	@""
	.align	4


	//----- nvinfo : EIATTR_CUDA_API_VERSION
	.align		4
        /*0000*/ 	.byte	0x04, 0x37
        /*0002*/ 	.short	(.L_1815 - .L_1814)
.L_1814:
        /*0004*/ 	.word	0x00000082


	//----- nvinfo : EIATTR_KPARAM_INFO
	.align		4
.L_1815:
        /*0008*/ 	.byte	0x04, 0x17
        /*000a*/ 	.short	(.L_1817 - .L_1816)
.L_1816:
        /*000c*/ 	.word	0x00000000
        /*0010*/ 	.short	0x0002
        /*0012*/ 	.short	0x0030
        /*0014*/ 	.byte	0x00, 0xf5, 0x21, 0x00


	//----- nvinfo : EIATTR_KPARAM_INFO
	.align		4
.L_1817:
        /*0018*/ 	.byte	0x04, 0x17
        /*001a*/ 	.short	(.L_1819 - .L_1818)
.L_1818:
        /*001c*/ 	.word	0x00000000
        /*0020*/ 	.short	0x0001
        /*0022*/ 	.short	0x0008
        /*0024*/ 	.byte	0x00, 0xf0, 0xa1, 0x00


	//----- nvinfo : EIATTR_KPARAM_INFO
	.align		4
.L_1819:
        /*0028*/ 	.byte	0x04, 0x17
        /*002a*/ 	.short	(.L_1821 - .L_1820)
.L_1820:
        /*002c*/ 	.word	0x00000000
        /*0030*/ 	.short	0x0000
        /*0032*/ 	.short	0x0000
        /*0034*/ 	.byte	0x00, 0xf0, 0x21, 0x00


	//----- nvinfo : EIATTR_SPARSE_MMA_MASK
	.align		4
.L_1821:
        /*0038*/ 	.byte	0x03, 0x50
        /*003a*/ 	.short	0x0000


	//----- nvinfo : EIATTR_MAXREG_COUNT
	.align		4
        /*003c*/ 	.byte	0x03, 0x1b
        /*003e*/ 	.short	0x00ff


	//----- nvinfo : EIATTR_MERCURY_ISA_VERSION
	.align		4
        /*0040*/ 	.byte	0x03, 0x5f
        /*0042*/ 	.short	0x0101


	//----- nvinfo : EIATTR_VRC_CTA_INIT_COUNT
	.align		4
        /*0044*/ 	.byte	0x02, 0x4a
	.zero		1
	.zero		1


	//----- nvinfo : EIATTR_EXIT_INSTR_OFFSETS
	.align		4
        /*0048*/ 	.byte	0x04, 0x1c
        /*004a*/ 	.short	(.L_1823 - .L_1822)


	//   ....[0]....
.L_1822:
        /*004c*/ 	.word	0x00000080


	//   ....[1]....
        /*0050*/ 	.word	0x00000240


	//----- nvinfo : EIATTR_MAX_THREADS
	.align		4
.L_1823:
        /*0054*/ 	.byte	0x04, 0x05
        /*0056*/ 	.short	(.L_1825 - .L_1824)
.L_1824:
        /*0058*/ 	.word	0x00000040
        /*005c*/ 	.word	0x00000001
        /*0060*/ 	.word	0x00000001


	//----- nvinfo : EIATTR_CRS_STACK_SIZE
	.align		4
.L_1825:
        /*0064*/ 	.byte	0x04, 0x1e
        /*0066*/ 	.short	(.L_1827 - .L_1826)
.L_1826:
        /*0068*/ 	.word	0x00000000


	//----- nvinfo : EIATTR_CBANK_PARAM_SIZE
	.align		4
.L_1827:
        /*006c*/ 	.byte	0x03, 0x19
        /*006e*/ 	.short	0x0038


	//----- nvinfo : EIATTR_PARAM_CBANK
	.align		4
        /*0070*/ 	.byte	0x04, 0x0a
        /*0072*/ 	.short	(.L_1829 - .L_1828)
	.align		4
.L_1828:
        /*0074*/ 	.word	index@(.nv.constant0._ZN50_GLOBAL__N__f31458b2_17_RangeFactories_cu_38772b0829elementwise_kernel_with_indexIlZZZN2at6native17linspace_cuda_outERKN3c106ScalarES6_lRNS1_6TensorEENKUlvE_clEvENKUlvE_clEvEUllE_EEvT_T0_PN15function_traitsISD_E11result_typeE)
        /*0078*/ 	.short	0x0380
        /*007a*/ 	.short	0x0038


	//----- nvinfo : EIATTR_SW_WAR
	.align		4
.L_1829:
        /*007c*/ 	.byte	0x04, 0x36
        /*007e*/ 	.short	(.L_1831 - .L_1830)
.L_1830:
        /*0080*/ 	.word	0x00000008
.L_1831:


//--------------------- .nv.info._ZN50_GLOBAL__N__f31458b2_17_RangeFactories_cu_38772b0829elementwise_kernel_with_indexIiZZZN2at6native17linspace_cuda_outERKN3c106ScalarES6_lRNS1_6TensorEENKUlvE_clEvENKUlvE_clEvEUllE_EEvT_T0_PN15function_traitsISD_E11result_typeE --------------------------
	.section	.nv.info._ZN50_GLOBAL__N__f31458b2_17_RangeFactories_cu_38772b0829elementwise_kernel_with_indexIiZZZN2at6native17linspace_cuda_outERKN3c106ScalarES6_lRNS1_6TensorEENKUlvE_clEvENKUlvE_clEvEUllE_EEvT_T0_PN15function_traitsISD_E11result_typeE,"",@"SHT_CUDA_INFO"
	.sectionflags	@""
	.align	4


	//----- nvinfo : EIATTR_CUDA_API_VERSION
	.align		4
        /*0000*/ 	.byte	0x04, 0x37
        /*0002*/ 	.short	(.L_1833 - .L_1832)
.L_1832:
        /*0004*/ 	.word	0x00000082


	//----- nvinfo : EIATTR_KPARAM_INFO
	.align		4
.L_1833:
        /*0008*/ 	.byte	0x04, 0x17
        /*000a*/ 	.short	(.L_1835 - .L_1834)
.L_1834:
        /*000c*/ 	.word	0x00000000
        /*0010*/ 	.short	0x0002
        /*0012*/ 	.short	0x0030
        /*0014*/ 	.byte	0x00, 0xf5, 0x21, 0x00


	//----- nvinfo : EIATTR_KPARAM_INFO
	.align		4
.L_1835:
        /*0018*/ 	.byte	0x04, 0x17
        /*001a*/ 	.short	(.L_1837 - .L_1836)
.L_1836:
        /*001c*/ 	.word	0x00000000
        /*0020*/ 	.short	0x0001
        /*0022*/ 	.short	0x0008
        /*0024*/ 	.byte	0x00, 0xf0, 0xa1, 0x00


	//----- nvinfo : EIATTR_KPARAM_INFO
	.align		4
.L_1837:
        /*0028*/ 	.byte	0x04, 0x17
        /*002a*/ 	.short	(.L_1839 - .L_1838)
.L_1838:
        /*002c*/ 	.word	0x00000000
        /*0030*/ 	.short	0x0000
        /*0032*/ 	.short	0x0000
        /*0034*/ 	.byte	0x00, 0xf0, 0x11, 0x00


	//----- nvinfo : EIATTR_SPARSE_MMA_MASK
	.align		4
.L_1839:
        /*0038*/ 	.byte	0x03, 0x50
        /*003a*/ 	.short	0x0000


	//----- nvinfo : EIATTR_MAXREG_COUNT
	.align		4
        /*003c*/ 	.byte	0x03, 0x1b
        /*003e*/ 	.short	0x00ff


	//----- nvinfo : EIATTR_MERCURY_ISA_VERSION
	.align		4
        /*0040*/ 	.byte	0x03, 0x5f
        /*0042*/ 	.short	0x0101


	//----- nvinfo : EIATTR_VRC_CTA_INIT_COUNT
	.align		4
        /*0044*/ 	.byte	0x02, 0x4a
	.zero		1
	.zero		1


	//----- nvinfo : EIATTR_EXIT_INSTR_OFFSETS
	.align		4
        /*0048*/ 	.byte	0x04, 0x1c
        /*004a*/ 	.short	(.L_1841 - .L_1840)


	//   ....[0]....
.L_1840:
        /*004c*/ 	.word	0x00000070


	//   ....[1]....
        /*0050*/ 	.word	0x00000250


	//----- nvinfo : EIATTR_MAX_THREADS
	.align		4
.L_1841:
        /*0054*/ 	.byte	0x04, 0x05
        /*0056*/ 	.short	(.L_1843 - .L_1842)
.L_1842:
        /*0058*/ 	.word	0x00000040
        /*005c*/ 	.word	0x00000001
        /*0060*/ 	.word	0x00000001


	//----- nvinfo : EIATTR_CRS_STACK_SIZE
	.align		4
.L_1843:
        /*0064*/ 	.byte	0x04, 0x1e
        /*0066*/ 	.short	(.L_1845 - .L_1844)
.L_1844:
        /*0068*/ 	.word	0x00000000


	//----- nvinfo : EIATTR_CBANK_PARAM_SIZE
	.align		4
.L_1845:
        /*006c*/ 	.byte	0x03, 0x19
        /*006e*/ 	.short	0x0038


	//----- nvinfo : EIATTR_PARAM_CBANK
	.align		4
        /*0070*/ 	.byte	0x04, 0x0a
        /*0072*/ 	.short	(.L_1847 - .L_1846)
	.align		4
.L_1846:
        /*0074*/ 	.word	index@(.nv.constant0._ZN50_GLOBAL__N__f31458b2_17_RangeFactories_cu_38772b0829elementwise_kernel_with_indexIiZZZN2at6native17linspace_cuda_outERKN3c106ScalarES6_lRNS1_6TensorEENKUlvE_clEvENKUlvE_clEvEUllE_EEvT_T0_PN15function_traitsISD_E11result_typeE)
        /*0078*/ 	.short	0x0380
        /*007a*/ 	.short	0x0038


	//----- nvinfo : EIATTR_SW_WAR
	.align		4
.L_1847:
        /*007c*/ 	.byte	0x04, 0x36
        /*007e*/ 	.short	(.L_1849 - .L_1848)
.L_1848:
        /*0080*/ 	.word	0x00000008
.L_1849:


//--------------------- .nv.callgraph             --------------------------
	.section	.nv.callgraph,"",@"SHT_CUDA_CALLGRAPH"
	.align	4
	.sectionentsize	8
	.align		4
        /*0000*/ 	.word	0x00000000
	.align		4
        /*0004*/ 	.word	0xffffffff
	.align		4
        /*0008*/ 	.word	0x00000000
	.align		4
        /*000c*/ 	.word	0xfffffffe
	.align		4
        /*0010*/ 	.word	0x00000000
	.align		4
        /*0014*/ 	.word	0xfffffffd
	.align		4
        /*0018*/ 	.word	0x00000000
	.align		4
        /*001c*/ 	.word	0xfffffffc


//--------------------- .nv.constant4             --------------------------
	.section	.nv.constant4,"a",@progbits
	.align	8
	.align		8
.nv.constant4:
        /*0000*/ 	.dword	_ZN48_INTERNAL_f31458b2_17_RangeFactories_cu_38772b084cuda3std3__45__cpo5beginE
	.align		8
        /*0008*/ 	.dword	_ZN48_INTERNAL_f31458b2_17_RangeFactories_cu_38772b084cuda3std3__45__cpo3endE
	.align		8
        /*0010*/ 	.dword	_ZN48_INTERNAL_f31458b2_17_RangeFactories_cu_38772b084cuda3std3__45__cpo6cbeginE
	.align		8
        /*0018*/ 	.dword	_ZN48_INTERNAL_f31458b2_17_RangeFactories_cu_38772b084cuda3std3__45__cpo4cendE
	.align		8
        /*0020*/ 	.dword	_ZN48_INTERNAL_f31458b2_17_RangeFactories_cu_38772b084cuda3std3__45__cpo6rbeginE
	.align		8
        /*0028*/ 	.dword	_ZN48_INTERNAL_f31458b2_17_RangeFactories_cu_38772b084cuda3std3__45__cpo4rendE
	.align		8
        /*0030*/ 	.dword	_ZN48_INTERNAL_f31458b2_17_RangeFactories_cu_38772b084cuda3std3__45__cpo7crbeginE
	.align		8
        /*0038*/ 	.dword	_ZN48_INTERNAL_f31458b2_17_RangeFactories_cu_38772b084cuda3std3__45__cpo5crendE
	.align		8
        /*0040*/ 	.dword	_ZN48_INTERNAL_f31458b2_17_RangeFactories_cu_38772b084cuda3std3__450_GLOBAL__N__f31458b2_17_RangeFactories_cu_38772b086ignoreE
	.align		8
        /*0048*/ 	.dword	_ZN48_INTERNAL_f31458b2_17_RangeFactories_cu_38772b084cuda3std3__419piecewise_constructE
	.align		8
        /*0050*/ 	.dword	_ZN48_INTERNAL_f31458b2_17_RangeFactories_cu_38772b084cuda3std3__48in_placeE
	.align		8
        /*0058*/ 	.dword	_ZN48_INTERNAL_f31458b2_17_RangeFactories_cu_38772b084cuda3std3__420unreachable_sentinelE
	.align		8
        /*0060*/ 	.dword	_ZN48_INTERNAL_f31458b2_17_RangeFactories_cu_38772b084cuda3std6ranges3__45__cpo4swapE
	.align		8
        /*0068*/ 	.dword	_ZN48_INTERNAL_f31458b2_17_RangeFactories_cu_38772b084cuda3std6ranges3__45__cpo9iter_moveE
	.align		8
        /*0070*/ 	.dword	_ZN48_INTERNAL_f31458b2_17_RangeFactories_cu_38772b084cuda3std6ranges3__45__cpo5beginE
	.align		8
        /*0078*/ 	.dword	_ZN48_INTERNAL_f31458b2_17_RangeFactories_cu_38772b084cuda3std6ranges3__45__cpo3endE
	.align		8
        /*0080*/ 	.dword	_ZN48_INTERNAL_f31458b2_17_RangeFactories_cu_38772b084cuda3std6ranges3__45__cpo6cbeginE
	.align		8
        /*0088*/ 	.dword	_ZN48_INTERNAL_f31458b2_17_RangeFactories_cu_38772b084cuda3std6ranges3__45__cpo4cendE
	.align		8
        /*0090*/ 	.dword	_ZN48_INTERNAL_f31458b2_17_RangeFactories_cu_38772b084cuda3std6ranges3__45__cpo7advanceE
	.align		8
        /*0098*/ 	.dword	_ZN48_INTERNAL_f31458b2_17_RangeFactories_cu_38772b084cuda3std6ranges3__45__cpo9iter_swapE
	.align		8
        /*00a0*/ 	.dword	_ZN48_INTERNAL_f31458b2_17_RangeFactories_cu_38772b084cuda3std6ranges3__45__cpo4nextE
	.align		8
        /*00a8*/ 	.dword	_ZN48_INTERNAL_f31458b2_17_RangeFactories_cu_38772b084cuda3std6ranges3__45__cpo4prevE
	.align		8
        /*00b0*/ 	.dword	_ZN48_INTERNAL_f31458b2_17_RangeFactories_cu_38772b084cuda3std6ranges3__45__cpo4dataE
	.align		8
        /*00b8*/ 	.dword	_ZN48_INTERNAL_f31458b2_17_RangeFactories_cu_38772b084cuda3std6ranges3__45__cpo5cdataE
	.align		8
        /*00c0*/ 	.dword	_ZN48_INTERNAL_f31458b2_17_RangeFactories_cu_38772b084cuda3std6ranges3__45__cpo4sizeE
	.align		8
        /*00c8*/ 	.dword	_ZN48_INTERNAL_f31458b2_17_RangeFactories_cu_38772b084cuda3std6ranges3__45__cpo5ssizeE
	.align		8
        /*00d0*/ 	.dword	_ZN48_INTERNAL_f31458b2_17_RangeFactories_cu_38772b084cuda3std6ranges3__45__cpo8distanceE
	.align		8
        /*00d8*/ 	.dword	_ZN48_INTERNAL_f31458b2_17_RangeFactories_cu_38772b086thrust24THRUST_300001_SM_1000_NS6system6detail10sequential3seqE
	.align		8
        /*00e0*/ 	.dword	__cudart_i2opi_d
	.align		8
        /*00e8*/ 	.dword	__cudart_sin_cos_coeffs


//--------------------- .text._ZN50_GLOBAL__N__f31458b2_17_RangeFactories_cu_38772b0829elementwise_kernel_with_indexIlZZZN2at6native15arange_cuda_outERKN3c106ScalarES6_S6_RNS1_6TensorEENKUlvE_clEvENKUlvE7_clEvEUllE_EEvT_T0_PN15function_traitsISD_E11result_typeE --------------------------
	.section	.text._ZN50_GLOBAL__N__f31458b2_17_RangeFactories_cu_38772b0829elementwise_kernel_with_indexIlZZZN2at6native15arange_cuda_outERKN3c106ScalarES6_S6_RNS1_6TensorEENKUlvE_clEvENKUlvE7_clEvEUllE_EEvT_T0_PN15function_traitsISD_E11result_typeE,"ax",@progbits
	.align	128
.text._ZN50_GLOBAL__N__f31458b2_17_RangeFactories_cu_38772b0829elementwise_kernel_with_indexIlZZZN2at6native15arange_cuda_outERKN3c106ScalarES6_S6_RNS1_6TensorEENKUlvE_clEvENKUlvE7_clEvEUllE_EEvT_T0_PN15function_traitsISD_E11result_typeE:
        .type           _ZN50_GLOBAL__N__f31458b2_17_RangeFactories_cu_38772b0829elementwise_kernel_with_indexIlZZZN2at6native15arange_cuda_outERKN3c106ScalarES6_S6_RNS1_6TensorEENKUlvE_clEvENKUlvE7_clEvEUllE_EEvT_T0_PN15function_traitsISD_E11result_typeE,@function
        .size           _ZN50_GLOBAL__N__f31458b2_17_RangeFactories_cu_38772b0829elementwise_kernel_with_indexIlZZZN2at6native15arange_cuda_outERKN3c106ScalarES6_S6_RNS1_6TensorEENKUlvE_clEvENKUlvE7_clEvEUllE_EEvT_T0_PN15function_traitsISD_E11result_typeE,(.L_x_672 - _ZN50_GLOBAL__N__f31458b2_17_RangeFactories_cu_38772b0829elementwise_kernel_with_indexIlZZZN2at6native15arange_cuda_outERKN3c106ScalarES6_S6_RNS1_6TensorEENKUlvE_clEvENKUlvE7_clEvEUllE_EEvT_T0_PN15function_traitsISD_E11result_typeE)
        .other          _ZN50_GLOBAL__N__f31458b2_17_RangeFactories_cu_38772b0829elementwise_kernel_with_indexIlZZZN2at6native15arange_cuda_outERKN3c106ScalarES6_S6_RNS1_6TensorEENKUlvE_clEvENKUlvE7_clEvEUllE_EEvT_T0_PN15function_traitsISD_E11result_typeE,@"STO_CUDA_ENTRY STV_DEFAULT"
_ZN50_GLOBAL__N__f31458b2_17_RangeFactories_cu_38772b0829elementwise_kernel_with_indexIlZZZN2at6native15arange_cuda_outERKN3c106ScalarES6_S6_RNS1_6TensorEENKUlvE_clEvENKUlvE7_clEvEUllE_EEvT_T0_PN15function_traitsISD_E11result_typeE:
[----:B------:R-:W-:Y:S01]  /*0000*/  LDC R1, c[0x0][0x37c] ;  /* 0x0000df00ff017b82 */ /* 0x000fe20000000800 */
[----:B------:R-:W0:Y:S07]  /*0010*/  S2R R0, SR_TID.X ;  /* 0x0000000000007919 */ /* 0x000e2e0000002100 */
[----:B------:R-:W1:Y:S01]  /*0020*/  S2UR UR4, SR_CTAID.X ;  /* 0x00000000000479c3 */ /* 0x000e620000002500 */
[----:B------:R-:W2:Y:S01]  /*0030*/  LDCU.64 UR6, c[0x0][0x380] ;  /* 0x00007000ff0677ac */ /* 0x000ea20008000a00 */
[----:B-1----:R-:W-:-:S06]  /*0040*/  USHF.L.U32 UR4, UR4, 0x6, URZ ;  /* 0x0000000604047899 */ /* 0x002fcc00080006ff */
[----:B0-----:R-:W-:-:S04]  /*0050*/  LOP3.LUT R0, R0, UR4, RZ, 0xfc, !PT ;  /* 0x0000000400007c12 */ /* 0x001fc8000f8efcff */
[----:B--2---:R-:W-:-:S04]  /*0060*/  ISETP.GE.U32.AND P0, PT, R0, UR6, PT ;  /* 0x0000000600007c0c */ /* 0x004fc8000bf06070 */
[----:B------:R-:W-:-:S13]  /*0070*/  ISETP.GE.AND.EX P0, PT, RZ, UR7, PT, P0 ;  /* 0x00000007ff007c0c */ /* 0x000fda000bf06300 */
[----:B------:R-:W-:Y:S05]  /*0080*/  @P0 EXIT ;  /* 0x000000000000094d */ /* 0x000fea0003800000 */
[----:B------:R-:W0:Y:S01]  /*0090*/  LDC.64 R4, c[0x0][0x388] ;  /* 0x0000e200ff047b82 */ /* 0x000e220000000a00 */
[----:B------:R-:W1:Y:S01]  /*00a0*/  LDCU.64 UR6, c[0x0][0x398] ;  /* 0x00007300ff0677ac */ /* 0x000e620008000a00 */
[----:B------:R-:W-:Y:S01]  /*00b0*/  I2FP.F32.U32 R3, R0 ;  /* 0x0000000000037245 */ /* 0x000fe20000201000 */
[----:B------:R-:W2:Y:S01]  /*00c0*/  LDCU.64 UR4, c[0x0][0x358] ;  /* 0x00006b00ff0477ac */ /* 0x000ea20008000a00 */
[----:B-1----:R-:W-:-:S03]  /*00d0*/  LEA R2, P0, R0, UR6, 0x1 ;  /* 0x0000000600027c11 */ /* 0x002fc6000f8008ff */
[----:B0-----:R-:W-:-:S05]  /*00e0*/  FFMA.FTZ R3, R3, R5, R4 ;  /* 0x0000000503037223 */ /* 0x001fca0000010004 */
[----:B------:R-:W-:Y:S02]  /*00f0*/  F2FP.BF16.F32.PACK_AB R4, RZ, R3 ;  /* 0x00000003ff04723e */ /* 0x000fe400000010ff */
[----:B------:R-:W-:-:S05]  /*0100*/  LEA.HI.X R3, R0, UR7, RZ, 0x1, P0 ;  /* 0x0000000700037c11 */ /* 0x000fca00080f0cff */
[----:B--2---:R-:W-:Y:S01]  /*0110*/  STG.E.U16 desc[UR4][R2.64], R4 ;  /* 0x0000000402007986 */ /* 0x004fe2000c101504 */
[----:B------:R-:W-:Y:S05]  /*0120*/  EXIT ;  /* 0x000000000000794d */ /* 0x000fea0003800000 */
.L_x_0:
[----:B------:R-:W-:-:S00]  /*0130*/  BRA `(.L_x_0) ;  /* 0xfffffffc00fc7947 */ /* 0x000fc0000383ffff */
[----:B------:R-:W-:-:S00]  /*0140*/  NOP ;  /* 0x0000000000007918 */ /* 0x000fc00000000000 */
        /* <DEDUP_REMOVED lines=11> */
.L_x_672:


//--------------------- .text._ZN50_GLOBAL__N__f31458b2_17_RangeFactories_cu_38772b0829elementwise_kernel_with_indexIiZZZN2at6native15arange_cuda_outERKN3c106ScalarES6_S6_RNS1_6TensorEENKUlvE_clEvENKUlvE7_clEvEUllE_EEvT_T0_PN15function_traitsISD_E11result_typeE --------------------------
	.section	.text._ZN50_GLOBAL__N__f31458b2_17_RangeFactories_cu_38772b0829elementwise_kernel_with_indexIiZZZN2at6native15arange_cuda_outERKN3c106ScalarES6_S6_RNS1_6TensorEENKUlvE_clEvENKUlvE7_clEvEUllE_EEvT_T0_PN15function_traitsISD_E11result_typeE,"ax",@progbits
	.align	128
.text._ZN50_GLOBAL__N__f31458b2_17_RangeFactories_cu_38772b0829elementwise_kernel_with_indexIiZZZN2at6native15arange_cuda_outERKN3c106ScalarES6_S6_RNS1_6TensorEENKUlvE_clEvENKUlvE7_clEvEUllE_EEvT_T0_PN15function_traitsISD_E11result_typeE:
        .type           _ZN50_GLOBAL__N__f31458b2_17_RangeFactories_cu_38772b0829elementwise_kernel_with_indexIiZZZN2at6native15arange_cuda_outERKN3c106ScalarES6_S6_RNS1_6TensorEENKUlvE_clEvENKUlvE7_clEvEUllE_EEvT_T0_PN15function_traitsISD_E11result_typeE,@function
        .size           _ZN50_GLOBAL__N__f31458b2_17_RangeFactories_cu_38772b0829elementwise_kernel_with_indexIiZZZN2at6native15arange_cuda_outERKN3c106ScalarES6_S6_RNS1_6TensorEENKUlvE_clEvENKUlvE7_clEvEUllE_EEvT_T0_PN15function_traitsISD_E11result_typeE,(.L_x_673 - _ZN50_GLOBAL__N__f31458b2_17_RangeFactories_cu_38772b0829elementwise_kernel_with_indexIiZZZN2at6native15arange_cuda_outERKN3c106ScalarES6_S6_RNS1_6TensorEENKUlvE_clEvENKUlvE7_clEvEUllE_EEvT_T0_PN15function_traitsISD_E11result_typeE)
        .other          _ZN50_GLOBAL__N__f31458b2_17_RangeFactories_cu_38772b0829elementwise_kernel_with_indexIiZZZN2at6native15arange_cuda_outERKN3c106ScalarES6_S6_RNS1_6TensorEENKUlvE_clEvENKUlvE7_clEvEUllE_EEvT_T0_PN15function_traitsISD_E11result_typeE,@"STO_CUDA_ENTRY STV_DEFAULT"
_ZN50_GLOBAL__N__f31458b2_17_RangeFactories_cu_38772b0829elementwise_kernel_with_indexIiZZZN2at6native15arange_cuda_outERKN3c106ScalarES6_S6_RNS1_6TensorEENKUlvE_clEvENKUlvE7_clEvEUllE_EEvT_T0_PN15function_traitsISD_E11result_typeE:
[----:B------:R-:W-:Y:S01]  /*0000*/  LDC R1, c[0x0][0x37c] ;  /* 0x0000df00ff017b82 */ /* 0x000fe20000000800 */
[----:B------:R-:W0:Y:S07]  /*0010*/  S2R R5, SR_TID.X ;  /* 0x0000000000057919 */ /* 0x000e2e0000002100 */
[----:B------:R-:W1:Y:S01]  /*0020*/  S2UR UR4, SR_CTAID.X ;  /* 0x00000000000479c3 */ /* 0x000e620000002500 */
[----:B------:R-:W2:Y:S01]  /*0030*/  LDCU UR5, c[0x0][0x380] ;  /* 0x00007000ff0577ac */ /* 0x000ea20008000800 */
[----:B-1----:R-:W-:-:S06]  /*0040*/  USHF.L.U32 UR4, UR4, 0x6, URZ ;  /* 0x0000000604047899 */ /* 0x002fcc00080006ff */
[----:B0-----:R-:W-:-:S04]  /*0050*/  LOP3.LUT R5, R5, UR4, RZ, 0xfc, !PT ;  /* 0x0000000405057c12 */ /* 0x001fc8000f8efcff */
[----:B--2---:R-:W-:-:S13]  /*0060*/  ISETP.GE.AND P0, PT, R5, UR5, PT ;  /* 0x0000000505007c0c */ /* 0x004fda000bf06270 */
[----:B------:R-:W-:Y:S05]  /*0070*/  @P0 EXIT ;  /* 0x000000000000094d */ /* 0x000fea0003800000 */
[----:B------:R-:W0:Y:S01]  /*0080*/  LDC.64 R8, c[0x0][0x388] ;  /* 0x0000e200ff087b82 */ /* 0x000e220000000a00 */
[----:B------:R-:W1:Y:S01]  /*0090*/  LDCU.64 UR4, c[0x0][0x358] ;  /* 0x00006b00ff0477ac */ /* 0x000e620008000a00 */
[----:B------:R-:W-:-:S06]  /*00a0*/  I2FP.F32.S32 R7, R5 ;  /* 0x0000000500077245 */ /* 0x000fcc0000201400 */
[----:B------:R-:W2:Y:S01]  /*00b0*/  LDC.64 R2, c[0x0][0x398] ;  /* 0x0000e600ff027b82 */ /* 0x000ea20000000a00 */
[----:B0-----:R-:W-:-:S05]  /*00c0*/  FFMA.FTZ R7, R7, R9, R8 ;  /* 0x0000000907077223 */ /* 0x001fca0000010008 */
[----:B------:R-:W-:Y:S01]  /*00d0*/  F2FP.BF16.F32.PACK_AB R7, RZ, R7 ;  /* 0x00000007ff07723e */ /* 0x000fe200000010ff */
[----:B--2---:R-:W-:-:S05]  /*00e0*/  IMAD.WIDE R2, R5, 0x2, R2 ;  /* 0x0000000205027825 */ /* 0x004fca00078e0202 */
[----:B-1----:R-:W-:Y:S01]  /*00f0*/  STG.E.U16 desc[UR4][R2.64], R7 ;  /* 0x0000000702007986 */ /* 0x002fe2000c101504 */
[----:B------:R-:W-:Y:S05]  /*0100*/  EXIT ;  /* 0x000000000000794d */ /* 0x000fea0003800000 */
.L_x_1:
        /* <DEDUP_REMOVED lines=15> */
.L_x_673:


//--------------------- .text._ZN50_GLOBAL__N__f31458b2_17_RangeFactories_cu_38772b0829elementwise_kernel_with_indexIlZZZN2at6native15arange_cuda_outERKN3c106ScalarES6_S6_RNS1_6TensorEENKUlvE_clEvENKUlvE6_clEvEUllE_EEvT_T0_PN15function_traitsISD_E11result_typeE --------------------------
	.section	.text._ZN50_GLOBAL__N__f31458b2_17_RangeFactories_cu_38772b0829elementwise_kernel_with_indexIlZZZN2at6native15arange_cuda_outERKN3c106ScalarES6_S6_RNS1_6TensorEENKUlvE_clEvENKUlvE6_clEvEUllE_EEvT_T0_PN15function_traitsISD_E11result_typeE,"ax",@progbits
	.align	128
.text._ZN50_GLOBAL__N__f31458b2_17_RangeFactories_cu_38772b0829elementwise_kernel_with_indexIlZZZN2at6native15arange_cuda_outERKN3c106ScalarES6_S6_RNS1_6TensorEENKUlvE_clEvENKUlvE6_clEvEUllE_EEvT_T0_PN15function_traitsISD_E11result_typeE:
        .type           _ZN50_GLOBAL__N__f31458b2_17_RangeFactories_cu_38772b0829elementwise_kernel_with_indexIlZZZN2at6native15arange_cuda_outERKN3c106ScalarES6_S6_RNS1_6TensorEENKUlvE_clEvENKUlvE6_clEvEUllE_EEvT_T0_PN15function_traitsISD_E11result_typeE,@function
        .size           _ZN50_GLOBAL__N__f31458b2_17_RangeFactories_cu_38772b0829elementwise_kernel_with_indexIlZZZN2at6native15arange_cuda_outERKN3c106ScalarES6_S6_RNS1_6TensorEENKUlvE_clEvENKUlvE6_clEvEUllE_EEvT_T0_PN15function_traitsISD_E11result_typeE,(.L_x_674 - _ZN50_GLOBAL__N__f31458b2_17_RangeFactories_cu_38772b0829elementwise_kernel_with_indexIlZZZN2at6native15arange_cuda_outERKN3c106ScalarES6_S6_RNS1_6TensorEENKUlvE_clEvENKUlvE6_clEvEUllE_EEvT_T0_PN15function_traitsISD_E11result_typeE)
        .other          _ZN50_GLOBAL__N__f31458b2_17_RangeFactories_cu_38772b0829elementwise_kernel_with_indexIlZZZN2at6native15arange_cuda_outERKN3c106ScalarES6_S6_RNS1_6TensorEENKUlvE_clEvENKUlvE6_clEvEUllE_EEvT_T0_PN15function_traitsISD_E11result_typeE,@"STO_CUDA_ENTRY STV_DEFAULT"
_ZN50_GLOBAL__N__f31458b2_17_RangeFactories_cu_38772b0829elementwise_kernel_with_indexIlZZZN2at6native15arange_cuda_outERKN3c106ScalarES6_S6_RNS1_6TensorEENKUlvE_clEvENKUlvE6_clEvEUllE_EEvT_T0_PN15function_traitsISD_E11result_typeE:
        /* <DEDUP_REMOVED lines=15> */
[----:B------:R-:W-:Y:S02]  /*00f0*/  F2FP.F16.F32.PACK_AB R4, RZ, R3 ;  /* 0x00000003ff04723e */ /* 0x000fe400000000ff */
[----:B------:R-:W-:-:S05]  /*0100*/  LEA.HI.X R3, R0, UR7, RZ, 0x1, P0 ;  /* 0x0000000700037c11 */ /* 0x000fca00080f0cff */
[----:B--2---:R-:W-:Y:S01]  /*0110*/  STG.E.U16 desc[UR4][R2.64], R4 ;  /* 0x0000000402007986 */ /* 0x004fe2000c101504 */
[----:B------:R-:W-:Y:S05]  /*0120*/  EXIT ;  /* 0x000000000000794d */ /* 0x000fea0003800000 */
.L_x_2:
        /* <DEDUP_REMOVED lines=13> */
.L_x_674:


//--------------------- .text._ZN50_GLOBAL__N__f31458b2_17_RangeFactories_cu_38772b0829elementwise_kernel_with_indexIiZZZN2at6native15arange_cuda_outERKN3c106ScalarES6_S6_RNS1_6TensorEENKUlvE_clEvENKUlvE6_clEvEUllE_EEvT_T0_PN15function_traitsISD_E11result_typeE --------------------------
	.section	.text._ZN50_GLOBAL__N__f31458b2_17_RangeFactories_cu_38772b0829elementwise_kernel_with_indexIiZZZN2at6native15arange_cuda_outERKN3c106ScalarES6_S6_RNS1_6TensorEENKUlvE_clEvENKUlvE6_clEvEUllE_EEvT_T0_PN15function_traitsISD_E11result_typeE,"ax",@progbits
	.align	128
.text._ZN50_GLOBAL__N__f31458b2_17_RangeFactories_cu_38772b0829elementwise_kernel_with_indexIiZZZN2at6native15arange_cuda_outERKN3c106ScalarES6_S6_RNS1_6TensorEENKUlvE_clEvENKUlvE6_clEvEUllE_EEvT_T0_PN15function_traitsISD_E11result_typeE:
        .type           _ZN50_GLOBAL__N__f31458b2_17_RangeFactories_cu_38772b0829elementwise_kernel_with_indexIiZZZN2at6native15arange_cuda_outERKN3c106ScalarES6_S6_RNS1_6TensorEENKUlvE_clEvENKUlvE6_clEvEUllE_EEvT_T0_PN15function_traitsISD_E11result_typeE,@function
        .size           _ZN50_GLOBAL__N__f31458b2_17_RangeFactories_cu_38772b0829elementwise_kernel_with_indexIiZZZN2at6native15arange_cuda_outERKN3c106ScalarES6_S6_RNS1_6TensorEENKUlvE_clEvENKUlvE6_clEvEUllE_EEvT_T0_PN15function_traitsISD_E11result_typeE,(.L_x_675 - _ZN50_GLOBAL__N__f31458b2_17_RangeFactories_cu_38772b0829elementwise_kernel_with_indexIiZZZN2at6native15arange_cuda_outERKN3c106ScalarES6_S6_RNS1_6TensorEENKUlvE_clEvENKUlvE6_clEvEUllE_EEvT_T0_PN15function_traitsISD_E11result_typeE)
        .other          _ZN50_GLOBAL__N__f31458b2_17_RangeFactories_cu_38772b0829elementwise_kernel_with_indexIiZZZN2at6native15arange_cuda_outERKN3c106ScalarES6_S6_RNS1_6TensorEENKUlvE_clEvENKUlvE6_clEvEUllE_EEvT_T0_PN15function_traitsISD_E11result_typeE,@"STO_CUDA_ENTRY STV_DEFAULT"
_ZN50_GLOBAL__N__f31458b2_17_RangeFactories_cu_38772b0829elementwise_kernel_with_indexIiZZZN2at6native15arange_cuda_outERKN3c106ScalarES6_S6_RNS1_6TensorEENKUlvE_clEvENKUlvE6_clEvEUllE_EEvT_T0_PN15function_traitsISD_E11result_typeE:
        /* <DEDUP_REMOVED lines=13> */
[----:B------:R-:W-:Y:S01]  /*00d0*/  F2FP.F16.F32.PACK_AB R7, RZ, R7 ;  /* 0x00000007ff07723e */ /* 0x000fe200000000ff */
[----:B--2---:R-:W-:-:S05]  /*00e0*/  IMAD.WIDE R2, R5, 0x2, R2 ;  /* 0x0000000205027825 */ /* 0x004fca00078e0202 */
[----:B-1----:R-:W-:Y:S01]  /*00f0*/  STG.E.U16 desc[UR4][R2.64], R7 ;  /* 0x0000000702007986 */ /* 0x002fe2000c101504 */
[----:B------:R-:W-:Y:S05]  /*0100*/  EXIT ;  /* 0x000000000000794d */ /* 0x000fea0003800000 */
.L_x_3:
        /* <DEDUP_REMOVED lines=15> */
.L_x_675:


//--------------------- .text._ZN50_GLOBAL__N__f31458b2_17_RangeFactories_cu_38772b0829elementwise_kernel_with_indexIlZZZN2at6native15arange_cuda_outERKN3c106ScalarES6_S6_RNS1_6TensorEENKUlvE_clEvENKUlvE5_clEvEUllE_EEvT_T0_PN15function_traitsISD_E11result_typeE --------------------------
	.section	.text._ZN50_GLOBAL__N__f31458b2_17_RangeFactories_cu_38772b0829elementwise_kernel_with_indexIlZZZN2at6native15arange_cuda_outERKN3c106ScalarES6_S6_RNS1_6TensorEENKUlvE_clEvENKUlvE5_clEvEUllE_EEvT_T0_PN15function_traitsISD_E11result_typeE,"ax",@progbits
	.align	128
.text._ZN50_GLOBAL__N__f31458b2_17_RangeFactories_cu_38772b0829elementwise_kernel_with_indexIlZZZN2at6native15arange_cuda_outERKN3c106ScalarES6_S6_RNS1_6TensorEENKUlvE_clEvENKUlvE5_clEvEUllE_EEvT_T0_PN15function_traitsISD_E11result_typeE:
        .type           _ZN50_GLOBAL__N__f31458b2_17_RangeFactories_cu_38772b0829elementwise_kernel_with_indexIlZZZN2at6native15arange_cuda_outERKN3c106ScalarES6_S6_RNS1_6TensorEENKUlvE_clEvENKUlvE5_clEvEUllE_EEvT_T0_PN15function_traitsISD_E11result_typeE,@function
        .size           _ZN50_GLOBAL__N__f31458b2_17_RangeFactories_cu_38772b0829elementwise_kernel_with_indexIlZZZN2at6native15arange_cuda_outERKN3c106ScalarES6_S6_RNS1_6TensorEENKUlvE_clEvENKUlvE5_clEvEUllE_EEvT_T0_PN15function_traitsISD_E11result_typeE,(.L_x_676 - _ZN50_GLOBAL__N__f31458b2_17_RangeFactories_cu_38772b0829elementwise_kernel_with_indexIlZZZN2at6native15arange_cuda_outERKN3c106ScalarES6_S6_RNS1_6TensorEENKUlvE_clEvENKUlvE5_clEvEUllE_EEvT_T0_PN15function_traitsISD_E11result_typeE)
        .other          _ZN50_GLOBAL__N__f31458b2_17_RangeFactories_cu_38772b0829elementwise_kernel_with_indexIlZZZN2at6native15arange_cuda_outERKN3c106ScalarES6_S6_RNS1_6TensorEENKUlvE_clEvENKUlvE5_clEvEUllE_EEvT_T0_PN15function_traitsISD_E11result_typeE,@"STO_CUDA_ENTRY STV_DEFAULT"
_ZN50_GLOBAL__N__f31458b2_17_RangeFactories_cu_38772b0829elementwise_kernel_with_indexIlZZZN2at6native15arange_cuda_outERKN3c106ScalarES6_S6_RNS1_6TensorEENKUlvE_clEvENKUlvE5_clEvEUllE_EEvT_T0_PN15function_traitsISD_E11result_typeE:
        /* <DEDUP_REMOVED lines=13> */
[----:B-1----:R-:W-:-:S04]  /*00d0*/  LEA R2, P0, R0, UR6, 0x2 ;  /* 0x0000000600027c11 */ /* 0x002fc8000f8010ff */
[----:B------:R-:W-:Y:S01]  /*00e0*/  LEA.HI.X R3, R0, UR7, RZ, 0x2, P0 ;  /* 0x0000000700037c11 */ /* 0x000fe200080f14ff */
[----:B0-----:R-:W-:-:S05]  /*00f0*/  FFMA.FTZ R5, R5, R7, R6 ;  /* 0x0000000705057223 */ /* 0x001fca0000010006 */
[----:B--2---:R-:W-:Y:S01]  /*0100*/  STG.E desc[UR4][R2.64], R5 ;  /* 0x0000000502007986 */ /* 0x004fe2000c101904 */
[----:B------:R-:W-:Y:S05]  /*0110*/  EXIT ;  /* 0x000000000000794d */ /* 0x000fea0003800000 */
.L_x_4:
        /* <DEDUP_REMOVED lines=14> */
.L_x_676:


//--------------------- .text._ZN50_GLOBAL__N__f31458b2_17_RangeFactories_cu_38772b0829elementwise_kernel_with_indexIiZZZN2at6native15arange_cuda_outERKN3c106ScalarES6_S6_RNS1_6TensorEENKUlvE_clEvENKUlvE5_clEvEUllE_EEvT_T0_PN15function_traitsISD_E11result_typeE --------------------------
	.section	.text._ZN50_GLOBAL__N__f31458b2_17_RangeFactories_cu_38772b0829elementwise_kernel_with_indexIiZZZN2at6native15arange_cuda_outERKN3c106ScalarES6_S6_RNS1_6TensorEENKUlvE_clEvENKUlvE5_clEvEUllE_EEvT_T0_PN15function_traitsISD_E11result_typeE,"ax",@progbits
	.align	128
.text._ZN50_GLOBAL__N__f31458b2_17_RangeFactories_cu_38772b0829elementwise_kernel_with_indexIiZZZN2at6native15arange_cuda_outERKN3c106ScalarES6_S6_RNS1_6TensorEENKUlvE_clEvENKUlvE5_clEvEUllE_EEvT_T0_PN15function_traitsISD_E11result_typeE:
        .type           _ZN50_GLOBAL__N__f31458b2_17_RangeFactories_cu_38772b0829elementwise_kernel_with_indexIiZZZN2at6native15arange_cuda_outERKN3c106ScalarES6_S6_RNS1_6TensorEENKUlvE_clEvENKUlvE5_clEvEUllE_EEvT_T0_PN15function_traitsISD_E11result_typeE,@function
        .size           _ZN50_GLOBAL__N__f31458b2_17_RangeFactories_cu_38772b0829elementwise_kernel_with_indexIiZZZN2at6native15arange_cuda_outERKN3c106ScalarES6_S6_RNS1_6TensorEENKUlvE_clEvENKUlvE5_clEvEUllE_EEvT_T0_PN15function_traitsISD_E11result_typeE,(.L_x_677 - _ZN50_GLOBAL__N__f31458b2_17_RangeFactories_cu_38772b0829elementwise_kernel_with_indexIiZZZN2at6native15arange_cuda_outERKN3c106ScalarES6_S6_RNS1_6TensorEENKUlvE_clEvENKUlvE5_clEvEUllE_EEvT_T0_PN15function_traitsISD_E11result_typeE)
        .other          _ZN50_GLOBAL__N__f31458b2_17_RangeFactories_cu_38772b0829elementwise_kernel_with_indexIiZZZN2at6native15arange_cuda_outERKN3c106ScalarES6_S6_RNS1_6TensorEENKUlvE_clEvENKUlvE5_clEvEUllE_EEvT_T0_PN15function_traitsISD_E11result_typeE,@"STO_CUDA_ENTRY STV_DEFAULT"
_ZN50_GLOBAL__N__f31458b2_17_RangeFactories_cu_38772b0829elementwise_kernel_with_indexIiZZZN2at6native15arange_cuda_outERKN3c106ScalarES6_S6_RNS1_6TensorEENKUlvE_clEvENKUlvE5_clEvEUllE_EEvT_T0_PN15function_traitsISD_E11result_typeE:
        /* <DEDUP_REMOVED lines=12> */
[----:B0-----:R-:W-:Y:S01]  /*00c0*/  FFMA.FTZ R7, R7, R9, R8 ;  /* 0x0000000907077223 */ /* 0x001fe20000010008 */
[----:B--2---:R-:W-:-:S05]  /*00d0*/  IMAD.WIDE R2, R5, 0x4, R2 ;  /* 0x0000000405027825 */ /* 0x004fca00078e0202 */
[----:B-1----:R-:W-:Y:S01]  /*00e0*/  STG.E desc[UR4][R2.64], R7 ;  /* 0x0000000702007986 */ /* 0x002fe2000c101904 */
[----:B------:R-:W-:Y:S05]  /*00f0*/  EXIT ;  /* 0x000000000000794d */ /* 0x000fea0003800000 */
.L_x_5:
        /* <DEDUP_REMOVED lines=16> */
.L_x_677:


//--------------------- .text._ZN50_GLOBAL__N__f31458b2_17_RangeFactories_cu_38772b0829elementwise_kernel_with_indexIlZZZN2at6native15arange_cuda_outERKN3c106ScalarES6_S6_RNS1_6TensorEENKUlvE_clEvENKUlvE4_clEvEUllE_EEvT_T0_PN15function_traitsISD_E11result_typeE --------------------------
	.section	.text._ZN50_GLOBAL__N__f31458b2_17_RangeFactories_cu_38772b0829elementwise_kernel_with_indexIlZZZN2at6native15arange_cuda_outERKN3c106ScalarES6_S6_RNS1_6TensorEENKUlvE_clEvENKUlvE4_clEvEUllE_EEvT_T0_PN15function_traitsISD_E11result_typeE,"ax",@progbits
	.align	128
.text._ZN50_GLOBAL__N__f31458b2_17_RangeFactories_cu_38772b0829elementwise_kernel_with_indexIlZZZN2at6native15arange_cuda_outERKN3c106ScalarES6_S6_RNS1_6TensorEENKUlvE_clEvENKUlvE4_clEvEUllE_EEvT_T0_PN15function_traitsISD_E11result_typeE:
        .type           _ZN50_GLOBAL__N__f31458b2_17_RangeFactories_cu_38772b0829elementwise_kernel_with_indexIlZZZN2at6native15arange_cuda_outERKN3c106ScalarES6_S6_RNS1_6TensorEENKUlvE_clEvENKUlvE4_clEvEUllE_EEvT_T0_PN15function_traitsISD_E11result_typeE,@function
        .size           _ZN50_GLOBAL__N__f31458b2_17_RangeFactories_cu_38772b0829elementwise_kernel_with_indexIlZZZN2at6native15arange_cuda_outERKN3c106ScalarES6_S6_RNS1_6TensorEENKUlvE_clEvENKUlvE4_clEvEUllE_EEvT_T0_PN15function_traitsISD_E11result_typeE,(.L_x_678 - _ZN50_GLOBAL__N__f31458b2_17_RangeFactories_cu_38772b0829elementwise_kernel_with_indexIlZZZN2at6native15arange_cuda_outERKN3c106ScalarES6_S6_RNS1_6TensorEENKUlvE_clEvENKUlvE4_clEvEUllE_EEvT_T0_PN15function_traitsISD_E11result_typeE)
        .other          _ZN50_GLOBAL__N__f31458b2_17_RangeFactories_cu_38772b0829elementwise_kernel_with_indexIlZZZN2at6native15arange_cuda_outERKN3c106ScalarES6_S6_RNS1_6TensorEENKUlvE_clEvENKUlvE4_clEvEUllE_EEvT_T0_PN15function_traitsISD_E11result_typeE,@"STO_CUDA_ENTRY STV_DEFAULT"
_ZN50_GLOBAL__N__f31458b2_17_RangeFactories_cu_38772b0829elementwise_kernel_with_indexIlZZZN2at6native15arange_cuda_outERKN3c106ScalarES6_S6_RNS1_6TensorEENKUlvE_clEvENKUlvE4_clEvEUllE_EEvT_T0_PN15function_traitsISD_E11result_typeE:
        /* <DEDUP_REMOVED lines=11> */
[----:B------:R-:W0:Y:S01]  /*00b0*/  I2F.F64.U32 R2, R0 ;  /* 0x0000000000027312 */ /* 0x000e220000201800 */
[----:B------:R-:W0:Y:S01]  /*00c0*/  LDCU.64 UR6, c[0x0][0x390] ;  /* 0x00007200ff0677ac */ /* 0x000e220008000a00 */
[----:B------:R-:W2:Y:S01]  /*00d0*/  LDCU.64 UR4, c[0x0][0x358] ;  /* 0x00006b00ff0477ac */ /* 0x000ea20008000a00 */
[----:B-1----:R-:W-:-:S04]  /*00e0*/  LEA R4, P0, R0, UR8, 0x3 ;  /* 0x0000000800047c11 */ /* 0x002fc8000f8018ff */
[----:B------:R-:W-:Y:S01]  /*00f0*/  LEA.HI.X R5, R0, UR9, RZ, 0x3, P0 ;  /* 0x0000000900057c11 */ /* 0x000fe200080f1cff */
[----:B0-----:R-:W-:-:S07]  /*0100*/  DFMA R2, R2, UR6, R6 ;  /* 0x0000000602027c2b */ /* 0x001fce0008000006 */
[----:B--2---:R-:W-:Y:S01]  /*0110*/  STG.E.64 desc[UR4][R4.64], R2 ;  /* 0x0000000204007986 */ /* 0x004fe2000c101b04 */
[----:B------:R-:W-:Y:S05]  /*0120*/  EXIT ;  /* 0x000000000000794d */ /* 0x000fea0003800000 */
.L_x_6:
        /* <DEDUP_REMOVED lines=13> */
.L_x_678:


//--------------------- .text._ZN50_GLOBAL__N__f31458b2_17_RangeFactories_cu_38772b0829elementwise_kernel_with_indexIiZZZN2at6native15arange_cuda_outERKN3c106ScalarES6_S6_RNS1_6TensorEENKUlvE_clEvENKUlvE4_clEvEUllE_EEvT_T0_PN15function_traitsISD_E11result_typeE --------------------------
	.section	.text._ZN50_GLOBAL__N__f31458b2_17_RangeFactories_cu_38772b0829elementwise_kernel_with_indexIiZZZN2at6native15arange_cuda_outERKN3c106ScalarES6_S6_RNS1_6TensorEENKUlvE_clEvENKUlvE4_clEvEUllE_EEvT_T0_PN15function_traitsISD_E11result_typeE,"ax",@progbits
	.align	128
.text._ZN50_GLOBAL__N__f31458b2_17_RangeFactories_cu_38772b0829elementwise_kernel_with_indexIiZZZN2at6native15arange_cuda_outERKN3c106ScalarES6_S6_RNS1_6TensorEENKUlvE_clEvENKUlvE4_clEvEUllE_EEvT_T0_PN15function_traitsISD_E11result_typeE:
        .type           _ZN50_GLOBAL__N__f31458b2_17_RangeFactories_cu_38772b0829elementwise_kernel_with_indexIiZZZN2at6native15arange_cuda_outERKN3c106ScalarES6_S6_RNS1_6TensorEENKUlvE_clEvENKUlvE4_clEvEUllE_EEvT_T0_PN15function_traitsISD_E11result_typeE,@function
        .size           _ZN50_GLOBAL__N__f31458b2_17_RangeFactories_cu_38772b0829elementwise_kernel_with_indexIiZZZN2at6native15arange_cuda_outERKN3c106ScalarES6_S6_RNS1_6TensorEENKUlvE_clEvENKUlvE4_clEvEUllE_EEvT_T0_PN15function_traitsISD_E11result_typeE,(.L_x_679 - _ZN50_GLOBAL__N__f31458b2_17_RangeFactories_cu_38772b0829elementwise_kernel_with_indexIiZZZN2at6native15arange_cuda_outERKN3c106ScalarES6_S6_RNS1_6TensorEENKUlvE_clEvENKUlvE4_clEvEUllE_EEvT_T0_PN15function_traitsISD_E11result_typeE)
        .other          _ZN50_GLOBAL__N__f31458b2_17_RangeFactories_cu_38772b0829elementwise_kernel_with_indexIiZZZN2at6native15arange_cuda_outERKN3c106ScalarES6_S6_RNS1_6TensorEENKUlvE_clEvENKUlvE4_clEvEUllE_EEvT_T0_PN15function_traitsISD_E11result_typeE,@"STO_CUDA_ENTRY STV_DEFAULT"
_ZN50_GLOBAL__N__f31458b2_17_RangeFactories_cu_38772b0829elementwise_kernel_with_indexIiZZZN2at6native15arange_cuda_outERKN3c106ScalarES6_S6_RNS1_6TensorEENKUlvE_clEvENKUlvE4_clEvEUllE_EEvT_T0_PN15function_traitsISD_E11result_typeE:
        /* <DEDUP_REMOVED lines=9> */
[----:B------:R-:W0:Y:S01]  /*0090*/  LDCU.64 UR6, c[0x0][0x390] ;  /* 0x00007200ff0677ac */ /* 0x000e220008000a00 */
[----:B------:R-:W0:Y:S01]  /*00a0*/  I2F.F64 R2, R9 ;  /* 0x0000000900027312 */ /* 0x000e220000201c00 */
[----:B------:R-:W1:Y:S05]  /*00b0*/  LDCU.64 UR4, c[0x0][0x358] ;  /* 0x00006b00ff0477ac */ /* 0x000e6a0008000a00 */
[----:B------:R-:W2:Y:S01]  /*00c0*/  LDC.64 R6, c[0x0][0x3a0] ;  /* 0x0000e800ff067b82 */ /* 0x000ea20000000a00 */
[----:B0-----:R-:W-:Y:S01]  /*00d0*/  DFMA R2, R2, UR6, R4 ;  /* 0x0000000602027c2b */ /* 0x001fe20008000004 */
[----:B--2---:R-:W-:-:S06]  /*00e0*/  IMAD.WIDE R4, R9, 0x8, R6 ;  /* 0x0000000809047825 */ /* 0x004fcc00078e0206 */
[----:B-1----:R-:W-:Y:S01]  /*00f0*/  STG.E.64 desc[UR4][R4.64], R2 ;  /* 0x0000000204007986 */ /* 0x002fe2000c101b04 */
[----:B------:R-:W-:Y:S05]  /*0100*/  EXIT ;  /* 0x000000000000794d */ /* 0x000fea0003800000 */
.L_x_7:
        /* <DEDUP_REMOVED lines=15> */
.L_x_679:


//--------------------- .text._ZN50_GLOBAL__N__f31458b2_17_RangeFactories_cu_38772b0829elementwise_kernel_with_indexIlZZZN2at6native15arange_cuda_outERKN3c106ScalarES6_S6_RNS1_6TensorEENKUlvE_clEvENKUlvE3_clEvEUllE_EEvT_T0_PN15function_traitsISD_E11result_typeE --------------------------
	.section	.text._ZN50_GLOBAL__N__f31458b2_17_RangeFactories_cu_38772b0829elementwise_kernel_with_indexIlZZZN2at6native15arange_cuda_outERKN3c106ScalarES6_S6_RNS1_6TensorEENKUlvE_clEvENKUlvE3_clEvEUllE_EEvT_T0_PN15function_traitsISD_E11result_typeE,"ax",@progbits
	.align	128
.text._ZN50_GLOBAL__N__f31458b2_17_RangeFactories_cu_38772b0829elementwise_kernel_with_indexIlZZZN2at6native15arange_cuda_outERKN3c106ScalarES6_S6_RNS1_6TensorEENKUlvE_clEvENKUlvE3_clEvEUllE_EEvT_T0_PN15function_traitsISD_E11result_typeE:
        .type           _ZN50_GLOBAL__N__f31458b2_17_RangeFactories_cu_38772b0829elementwise_kernel_with_indexIlZZZN2at6native15arange_cuda_outERKN3c106ScalarES6_S6_RNS1_6TensorEENKUlvE_clEvENKUlvE3_clEvEUllE_EEvT_T0_PN15function_traitsISD_E11result_typeE,@function
        .size           _ZN50_GLOBAL__N__f31458b2_17_RangeFactories_cu_38772b0829elementwise_kernel_with_indexIlZZZN2at6native15arange_cuda_outERKN3c106ScalarES6_S6_RNS1_6TensorEENKUlvE_clEvENKUlvE3_clEvEUllE_EEvT_T0_PN15function_traitsISD_E11result_typeE,(.L_x_680 - _ZN50_GLOBAL__N__f31458b2_17_RangeFactories_cu_38772b0829elementwise_kernel_with_indexIlZZZN2at6native15arange_cuda_outERKN3c106ScalarES6_S6_RNS1_6TensorEENKUlvE_clEvENKUlvE3_clEvEUllE_EEvT_T0_PN15function_traitsISD_E11result_typeE)
        .other          _ZN50_GLOBAL__N__f31458b2_17_RangeFactories_cu_38772b0829elementwise_kernel_with_indexIlZZZN2at6native15arange_cuda_outERKN3c106ScalarES6_S6_RNS1_6TensorEENKUlvE_clEvENKUlvE3_clEvEUllE_EEvT_T0_PN15function_traitsISD_E11result_typeE,@"STO_CUDA_ENTRY STV_DEFAULT"
_ZN50_GLOBAL__N__f31458b2_17_RangeFactories_cu_38772b0829elementwise_kernel_with_indexIlZZZN2at6native15arange_cuda_outERKN3c106ScalarES6_S6_RNS1_6TensorEENKUlvE_clEvENKUlvE3_clEvEUllE_EEvT_T0_PN15function_traitsISD_E11result_typeE:
        /* <DEDUP_REMOVED lines=9> */
[----:B------:R-:W0:Y:S01]  /*0090*/  LDC R5, c[0x0][0x388] ;  /* 0x0000e200ff057b82 */ /* 0x000e220000000800 */
[----:B------:R-:W1:Y:S01]  /*00a0*/  LDCU.64 UR8, c[0x0][0x3a0] ;  /* 0x00007400ff0877ac */ /* 0x000e620008000a00 */
[----:B------:R-:W0:Y:S01]  /*00b0*/  LDCU UR6, c[0x0][0x390] ;  /* 0x00007200ff0677ac */ /* 0x000e220008000800 */
[----:B------:R-:W2:Y:S01]  /*00c0*/  LDCU.64 UR4, c[0x0][0x358] ;  /* 0x00006b00ff0477ac */ /* 0x000ea20008000a00 */
[----:B-1----:R-:W-:-:S04]  /*00d0*/  LEA R2, P0, R0, UR8, 0x1 ;  /* 0x0000000800027c11 */ /* 0x002fc8000f8008ff */
[C---:B------:R-:W-:Y:S01]  /*00e0*/  LEA.HI.X R3, R0.reuse, UR9, RZ, 0x1, P0 ;  /* 0x0000000900037c11 */ /* 0x040fe200080f0cff */
[----:B0-----:R-:W-:-:S05]  /*00f0*/  IMAD R5, R0, UR6, R5 ;  /* 0x0000000600057c24 */ /* 0x001fca000f8e0205 */
[----:B--2---:R-:W-:Y:S01]  /*0100*/  STG.E.U16 desc[UR4][R2.64], R5 ;  /* 0x0000000502007986 */ /* 0x004fe2000c101504 */
[----:B------:R-:W-:Y:S05]  /*0110*/  EXIT ;  /* 0x000000000000794d */ /* 0x000fea0003800000 */
.L_x_8:
        /* <DEDUP_REMOVED lines=14> */
.L_x_680:


//--------------------- .text._ZN50_GLOBAL__N__f31458b2_17_RangeFactories_cu_38772b0829elementwise_kernel_with_indexIiZZZN2at6native15arange_cuda_outERKN3c106ScalarES6_S6_RNS1_6TensorEENKUlvE_clEvENKUlvE3_clEvEUllE_EEvT_T0_PN15function_traitsISD_E11result_typeE --------------------------
	.section	.text._ZN50_GLOBAL__N__f31458b2_17_RangeFactories_cu_38772b0829elementwise_kernel_with_indexIiZZZN2at6native15arange_cuda_outERKN3c106ScalarES6_S6_RNS1_6TensorEENKUlvE_clEvENKUlvE3_clEvEUllE_EEvT_T0_PN15function_traitsISD_E11result_typeE,"ax",@progbits
	.align	128
.text._ZN50_GLOBAL__N__f31458b2_17_RangeFactories_cu_38772b0829elementwise_kernel_with_indexIiZZZN2at6native15arange_cuda_outERKN3c106ScalarES6_S6_RNS1_6TensorEENKUlvE_clEvENKUlvE3_clEvEUllE_EEvT_T0_PN15function_traitsISD_E11result_typeE:
        .type           _ZN50_GLOBAL__N__f31458b2_17_RangeFactories_cu_38772b0829elementwise_kernel_with_indexIiZZZN2at6native15arange_cuda_outERKN3c106ScalarES6_S6_RNS1_6TensorEENKUlvE_clEvENKUlvE3_clEvEUllE_EEvT_T0_PN15function_traitsISD_E11result_typeE,@function
        .size           _ZN50_GLOBAL__N__f31458b2_17_RangeFactories_cu_38772b0829elementwise_kernel_with_indexIiZZZN2at6native15arange_cuda_outERKN3c106ScalarES6_S6_RNS1_6TensorEENKUlvE_clEvENKUlvE3_clEvEUllE_EEvT_T0_PN15function_traitsISD_E11result_typeE,(.L_x_681 - _ZN50_GLOBAL__N__f31458b2_17_RangeFactories_cu_38772b0829elementwise_kernel_with_indexIiZZZN2at6native15arange_cuda_outERKN3c106ScalarES6_S6_RNS1_6TensorEENKUlvE_clEvENKUlvE3_clEvEUllE_EEvT_T0_PN15function_traitsISD_E11result_typeE)
        .other          _ZN50_GLOBAL__N__f31458b2_17_RangeFactories_cu_38772b0829elementwise_kernel_with_indexIiZZZN2at6native15arange_cuda_outERKN3c106ScalarES6_S6_RNS1_6TensorEENKUlvE_clEvENKUlvE3_clEvEUllE_EEvT_T0_PN15function_traitsISD_E11result_typeE,@"STO_CUDA_ENTRY STV_DEFAULT"
_ZN50_GLOBAL__N__f31458b2_17_RangeFactories_cu_38772b0829elementwise_kernel_with_indexIiZZZN2at6native15arange_cuda_outERKN3c106ScalarES6_S6_RNS1_6TensorEENKUlvE_clEvENKUlvE3_clEvEUllE_EEvT_T0_PN15function_traitsISD_E11result_typeE:
        /* <DEDUP_REMOVED lines=8> */
[----:B------:R-:W0:Y:S01]  /*0080*/  LDC R0, c[0x0][0x388] ;  /* 0x0000e200ff007b82 */ /* 0x000e220000000800 */
[----:B------:R-:W0:Y:S01]  /*0090*/  LDCU UR6, c[0x0][0x390] ;  /* 0x00007200ff0677ac */ /* 0x000e220008000800 */
[----:B------:R-:W1:Y:S06]  /*00a0*/  LDCU.64 UR4, c[0x0][0x358] ;  /* 0x00006b00ff0477ac */ /* 0x000e6c0008000a00 */
[----:B------:R-:W2:Y:S01]  /*00b0*/  LDC.64 R2, c[0x0][0x3a0] ;  /* 0x0000e800ff027b82 */ /* 0x000ea20000000a00 */
[C---:B0-----:R-:W-:Y:S02]  /*00c0*/  IMAD R7, R5.reuse, UR6, R0 ;  /* 0x0000000605077c24 */ /* 0x041fe4000f8e0200 */
[----:B--2---:R-:W-:-:S05]  /*00d0*/  IMAD.WIDE R2, R5, 0x2, R2 ;  /* 0x0000000205027825 */ /* 0x004fca00078e0202 */
[----:B-1----:R-:W-:Y:S01]  /*00e0*/  STG.E.U16 desc[UR4][R2.64], R7 ;  /* 0x0000000702007986 */ /* 0x002fe2000c101504 */
[----:B------:R-:W-:Y:S05]  /*00f0*/  EXIT ;  /* 0x000000000000794d */ /* 0x000fea0003800000 */
.L_x_9:
        /* <DEDUP_REMOVED lines=16> */
.L_x_681:


//--------------------- .text._ZN50_GLOBAL__N__f31458b2_17_RangeFactories_cu_38772b0829elementwise_kernel_with_indexIlZZZN2at6native15arange_cuda_outERKN3c106ScalarES6_S6_RNS1_6TensorEENKUlvE_clEvENKUlvE2_clEvEUllE_EEvT_T0_PN15function_traitsISD_E11result_typeE --------------------------
	.section	.text._ZN50_GLOBAL__N__f31458b2_17_RangeFactories_cu_38772b0829elementwise_kernel_with_indexIlZZZN2at6native15arange_cuda_outERKN3c106ScalarES6_S6_RNS1_6TensorEENKUlvE_clEvENKUlvE2_clEvEUllE_EEvT_T0_PN15function_traitsISD_E11result_typeE,"ax",@progbits
	.align	128
.text._ZN50_GLOBAL__N__f31458b2_17_RangeFactories_cu_38772b0829elementwise_kernel_with_indexIlZZZN2at6native15arange_cuda_outERKN3c106ScalarES6_S6_RNS1_6TensorEENKUlvE_clEvENKUlvE2_clEvEUllE_EEvT_T0_PN15function_traitsISD_E11result_typeE:
        .type           _ZN50_GLOBAL__N__f31458b2_17_RangeFactories_cu_38772b0829elementwise_kernel_with_indexIlZZZN2at6native15arange_cuda_outERKN3c106ScalarES6_S6_RNS1_6TensorEENKUlvE_clEvENKUlvE2_clEvEUllE_EEvT_T0_PN15function_traitsISD_E11result_typeE,@function
        .size           _ZN50_GLOBAL__N__f31458b2_17_RangeFactories_cu_38772b0829elementwise_kernel_with_indexIlZZZN2at6native15arange_cuda_outERKN3c106ScalarES6_S6_RNS1_6TensorEENKUlvE_clEvENKUlvE2_clEvEUllE_EEvT_T0_PN15function_traitsISD_E11result_typeE,(.L_x_682 - _ZN50_GLOBAL__N__f31458b2_17_RangeFactories_cu_38772b0829elementwise_kernel_with_indexIlZZZN2at6native15arange_cuda_outERKN3c106ScalarES6_S6_RNS1_6TensorEENKUlvE_clEvENKUlvE2_clEvEUllE_EEvT_T0_PN15function_traitsISD_E11result_typeE)
        .other          _ZN50_GLOBAL__N__f31458b2_17_RangeFactories_cu_38772b0829elementwise_kernel_with_indexIlZZZN2at6native15arange_cuda_outERKN3c106ScalarES6_S6_RNS1_6TensorEENKUlvE_clEvENKUlvE2_clEvEUllE_EEvT_T0_PN15function_traitsISD_E11result_typeE,@"STO_CUDA_ENTRY STV_DEFAULT"
_ZN50_GLOBAL__N__f31458b2_17_RangeFactories_cu_38772b0829elementwise_kernel_with_indexIlZZZN2at6native15arange_cuda_outERKN3c106ScalarES6_S6_RNS1_6TensorEENKUlvE_clEvENKUlvE2_clEvEUllE_EEvT_T0_PN15function_traitsISD_E11result_typeE:
        /* <DEDUP_REMOVED lines=10> */
[----:B------:R-:W0:Y:S01]  /*00a0*/  LDCU.64 UR6, c[0x0][0x390] ;  /* 0x00007200ff0677ac */ /* 0x000e220008000a00 */
[----:B------:R-:W1:Y:S01]  /*00b0*/  LDCU.64 UR8, c[0x0][0x3a0] ;  /* 0x00007400ff0877ac */ /* 0x000e620008000a00 */
[----:B------:R-:W2:Y:S01]  /*00c0*/  LDCU.64 UR4, c[0x0][0x358] ;  /* 0x00006b00ff0477ac */ /* 0x000ea20008000a00 */
[C---:B-1----:R-:W-:Y:S01]  /*00d0*/  LEA R4, P0, R5.reuse, UR8, 0x3 ;  /* 0x0000000805047c11 */ /* 0x042fe2000f8018ff */
[----:B0-----:R-:W-:-:S04]  /*00e0*/  IMAD.WIDE.U32 R2, R5, UR6, R2 ;  /* 0x0000000605027c25 */ /* 0x001fc8000f8e0002 */
[C---:B------:R-:W-:Y:S01]  /*00f0*/  IMAD R3, R5.reuse, UR7, R3 ;  /* 0x0000000705037c24 */ /* 0x040fe2000f8e0203 */
[----:B------:R-:W-:-:S05]  /*0100*/  LEA.HI.X R5, R5, UR9, RZ, 0x3, P0 ;  /* 0x0000000905057c11 */ /* 0x000fca00080f1cff */
[----:B--2---:R-:W-:Y:S01]  /*0110*/  STG.E.64 desc[UR4][R4.64], R2 ;  /* 0x0000000204007986 */ /* 0x004fe2000c101b04 */
[----:B------:R-:W-:Y:S05]  /*0120*/  EXIT ;  /* 0x000000000000794d */ /* 0x000fea0003800000 */
.L_x_10:
        /* <DEDUP_REMOVED lines=13> */
.L_x_682:


//--------------------- .text._ZN50_GLOBAL__N__f31458b2_17_RangeFactories_cu_38772b0829elementwise_kernel_with_indexIiZZZN2at6native15arange_cuda_outERKN3c106ScalarES6_S6_RNS1_6TensorEENKUlvE_clEvENKUlvE2_clEvEUllE_EEvT_T0_PN15function_traitsISD_E11result_typeE --------------------------
	.section	.text._ZN50_GLOBAL__N__f31458b2_17_RangeFactories_cu_38772b0829elementwise_kernel_with_indexIiZZZN2at6native15arange_cuda_outERKN3c106ScalarES6_S6_RNS1_6TensorEENKUlvE_clEvENKUlvE2_clEvEUllE_EEvT_T0_PN15function_traitsISD_E11result_typeE,"ax",@progbits
	.align	128
.text._ZN50_GLOBAL__N__f31458b2_17_RangeFactories_cu_38772b0829elementwise_kernel_with_indexIiZZZN2at6native15arange_cuda_outERKN3c106ScalarES6_S6_RNS1_6TensorEENKUlvE_clEvENKUlvE2_clEvEUllE_EEvT_T0_PN15function_traitsISD_E11result_typeE:
        .type           _ZN50_GLOBAL__N__f31458b2_17_RangeFactories_cu_38772b0829elementwise_kernel_with_indexIiZZZN2at6native15arange_cuda_outERKN3c106ScalarES6_S6_RNS1_6TensorEENKUlvE_clEvENKUlvE2_clEvEUllE_EEvT_T0_PN15function_traitsISD_E11result_typeE,@function
        .size           _ZN50_GLOBAL__N__f31458b2_17_RangeFactories_cu_38772b0829elementwise_kernel_with_indexIiZZZN2at6native15arange_cuda_outERKN3c106ScalarES6_S6_RNS1_6TensorEENKUlvE_clEvENKUlvE2_clEvEUllE_EEvT_T0_PN15function_traitsISD_E11result_typeE,(.L_x_683 - _ZN50_GLOBAL__N__f31458b2_17_RangeFactories_cu_38772b0829elementwise_kernel_with_indexIiZZZN2at6native15arange_cuda_outERKN3c106ScalarES6_S6_RNS1_6TensorEENKUlvE_clEvENKUlvE2_clEvEUllE_EEvT_T0_PN15function_traitsISD_E11result_typeE)
        .other          _ZN50_GLOBAL__N__f31458b2_17_RangeFactories_cu_38772b0829elementwise_kernel_with_indexIiZZZN2at6native15arange_cuda_outERKN3c106ScalarES6_S6_RNS1_6TensorEENKUlvE_clEvENKUlvE2_clEvEUllE_EEvT_T0_PN15function_traitsISD_E11result_typeE,@"STO_CUDA_ENTRY STV_DEFAULT"
_ZN50_GLOBAL__N__f31458b2_17_RangeFactories_cu_38772b0829elementwise_kernel_with_indexIiZZZN2at6native15arange_cuda_outERKN3c106ScalarES6_S6_RNS1_6TensorEENKUlvE_clEvENKUlvE2_clEvEUllE_EEvT_T0_PN15function_traitsISD_E11result_typeE:
        /* <DEDUP_REMOVED lines=10> */
[----:B------:R-:W-:Y:S01]  /*00a0*/  SHF.R.S32.HI R0, RZ, 0x1f, R7 ;  /* 0x0000001fff007819 */ /* 0x000fe20000011407 */
[----:B------:R-:W2:Y:S05]  /*00b0*/  LDCU.64 UR4, c[0x0][0x358] ;  /* 0x00006b00ff0477ac */ /* 0x000eaa0008000a00 */
[----:B------:R-:W3:Y:S01]  /*00c0*/  LDC.64 R2, c[0x0][0x3a0] ;  /* 0x0000e800ff027b82 */ /* 0x000ee20000000a00 */
[----:B-1----:R-:W-:-:S04]  /*00d0*/  IMAD R0, R0, UR6, RZ ;  /* 0x0000000600007c24 */ /* 0x002fc8000f8e02ff */
[C---:B------:R-:W-:Y:S02]  /*00e0*/  IMAD R9, R7.reuse, UR7, R0 ;  /* 0x0000000707097c24 */ /* 0x040fe4000f8e0200 */
[----:B0-----:R-:W-:-:S05]  /*00f0*/  IMAD.WIDE.U32 R4, R7, UR6, R4 ;  /* 0x0000000607047c25 */ /* 0x001fca000f8e0004 */
[----:B------:R-:W-:Y:S01]  /*0100*/  IADD3 R5, PT, PT, R5, R9, RZ ;  /* 0x0000000905057210 */ /* 0x000fe20007ffe0ff */
[----:B---3--:R-:W-:-:S05]  /*0110*/  IMAD.WIDE R2, R7, 0x8, R2 ;  /* 0x0000000807027825 */ /* 0x008fca00078e0202 */
[----:B--2---:R-:W-:Y:S01]  /*0120*/  STG.E.64 desc[UR4][R2.64], R4 ;  /* 0x0000000402007986 */ /* 0x004fe2000c101b04 */
[----:B------:R-:W-:Y:S05]  /*0130*/  EXIT ;  /* 0x000000000000794d */ /* 0x000fea0003800000 */
.L_x_11:
        /* <DEDUP_REMOVED lines=12> */
.L_x_683:


//--------------------- .text._ZN50_GLOBAL__N__f31458b2_17_RangeFactories_cu_38772b0829elementwise_kernel_with_indexIlZZZN2at6native15arange_cuda_outERKN3c106ScalarES6_S6_RNS1_6TensorEENKUlvE_clEvENKUlvE1_clEvEUllE_EEvT_T0_PN15function_traitsISD_E11result_typeE --------------------------
	.section	.text._ZN50_GLOBAL__N__f31458b2_17_RangeFactories_cu_38772b0829elementwise_kernel_with_indexIlZZZN2at6native15arange_cuda_outERKN3c106ScalarES6_S6_RNS1_6TensorEENKUlvE_clEvENKUlvE1_clEvEUllE_EEvT_T0_PN15function_traitsISD_E11result_typeE,"ax",@progbits
	.align	128
.text._ZN50_GLOBAL__N__f31458b2_17_RangeFactories_cu_38772b0829elementwise_kernel_with_indexIlZZZN2at6native15arange_cuda_outERKN3c106ScalarES6_S6_RNS1_6TensorEENKUlvE_clEvENKUlvE1_clEvEUllE_EEvT_T0_PN15function_traitsISD_E11result_typeE:
        .type           _ZN50_GLOBAL__N__f31458b2_17_RangeFactories_cu_38772b0829elementwise_kernel_with_indexIlZZZN2at6native15arange_cuda_outERKN3c106ScalarES6_S6_RNS1_6TensorEENKUlvE_clEvENKUlvE1_clEvEUllE_EEvT_T0_PN15function_traitsISD_E11result_typeE,@function
        .size           _ZN50_GLOBAL__N__f31458b2_17_RangeFactories_cu_38772b0829elementwise_kernel_with_indexIlZZZN2at6native15arange_cuda_outERKN3c106ScalarES6_S6_RNS1_6TensorEENKUlvE_clEvENKUlvE1_clEvEUllE_EEvT_T0_PN15function_traitsISD_E11result_typeE,(.L_x_684 - _ZN50_GLOBAL__N__f31458b2_17_RangeFactories_cu_38772b0829elementwise_kernel_with_indexIlZZZN2at6native15arange_cuda_outERKN3c106ScalarES6_S6_RNS1_6TensorEENKUlvE_clEvENKUlvE1_clEvEUllE_EEvT_T0_PN15function_traitsISD_E11result_typeE)
        .other          _ZN50_GLOBAL__N__f31458b2_17_RangeFactories_cu_38772b0829elementwise_kernel_with_indexIlZZZN2at6native15arange_cuda_outERKN3c106ScalarES6_S6_RNS1_6TensorEENKUlvE_clEvENKUlvE1_clEvEUllE_EEvT_T0_PN15function_traitsISD_E11result_typeE,@"STO_CUDA_ENTRY STV_DEFAULT"
_ZN50_GLOBAL__N__f31458b2_17_RangeFactories_cu_38772b0829elementwise_kernel_with_indexIlZZZN2at6native15arange_cuda_outERKN3c106ScalarES6_S6_RNS1_6TensorEENKUlvE_clEvENKUlvE1_clEvEUllE_EEvT_T0_PN15function_traitsISD_E11result_typeE:
        /* <DEDUP_REMOVED lines=16> */
[----:B--2---:R-:W-:Y:S01]  /*0100*/  STG.E desc[UR4][R2.64], R5 ;  /* 0x0000000502007986 */ /* 0x004fe2000c101904 */
[----:B------:R-:W-:Y:S05]  /*0110*/  EXIT ;  /* 0x000000000000794d */ /* 0x000fea0003800000 */
.L_x_12:
        /* <DEDUP_REMOVED lines=14> */
.L_x_684:


//--------------------- .text._ZN50_GLOBAL__N__f31458b2_17_RangeFactories_cu_38772b0829elementwise_kernel_with_indexIiZZZN2at6native15arange_cuda_outERKN3c106ScalarES6_S6_RNS1_6TensorEENKUlvE_clEvENKUlvE1_clEvEUllE_EEvT_T0_PN15function_traitsISD_E11result_typeE --------------------------
	.section	.text._ZN50_GLOBAL__N__f31458b2_17_RangeFactories_cu_38772b0829elementwise_kernel_with_indexIiZZZN2at6native15arange_cuda_outERKN3c106ScalarES6_S6_RNS1_6TensorEENKUlvE_clEvENKUlvE1_clEvEUllE_EEvT_T0_PN15function_traitsISD_E11result_typeE,"ax",@progbits
	.align	128
.text._ZN50_GLOBAL__N__f31458b2_17_RangeFactories_cu_38772b0829elementwise_kernel_with_indexIiZZZN2at6native15arange_cuda_outERKN3c106ScalarES6_S6_RNS1_6TensorEENKUlvE_clEvENKUlvE1_clEvEUllE_EEvT_T0_PN15function_traitsISD_E11result_typeE:
        .type           _ZN50_GLOBAL__N__f31458b2_17_RangeFactories_cu_38772b0829elementwise_kernel_with_indexIiZZZN2at6native15arange_cuda_outERKN3c106ScalarES6_S6_RNS1_6TensorEENKUlvE_clEvENKUlvE1_clEvEUllE_EEvT_T0_PN15function_traitsISD_E11result_typeE,@function
        .size           _ZN50_GLOBAL__N__f31458b2_17_RangeFactories_cu_38772b0829elementwise_kernel_with_indexIiZZZN2at6native15arange_cuda_outERKN3c106ScalarES6_S6_RNS1_6TensorEENKUlvE_clEvENKUlvE1_clEvEUllE_EEvT_T0_PN15function_traitsISD_E11result_typeE,(.L_x_685 - _ZN50_GLOBAL__N__f31458b2_17_RangeFactories_cu_38772b0829elementwise_kernel_with_indexIiZZZN2at6native15arange_cuda_outERKN3c106ScalarES6_S6_RNS1_6TensorEENKUlvE_clEvENKUlvE1_clEvEUllE_EEvT_T0_PN15function_traitsISD_E11result_typeE)
        .other          _ZN50_GLOBAL__N__f31458b2_17_RangeFactories_cu_38772b0829elementwise_kernel_with_indexIiZZZN2at6native15arange_cuda_outERKN3c106ScalarES6_S6_RNS1_6TensorEENKUlvE_clEvENKUlvE1_clEvEUllE_EEvT_T0_PN15function_traitsISD_E11result_typeE,@"STO_CUDA_ENTRY STV_DEFAULT"
_ZN50_GLOBAL__N__f31458b2_17_RangeFactories_cu_38772b0829elementwise_kernel_with_indexIiZZZN2at6native15arange_cuda_outERKN3c106ScalarES6_S6_RNS1_6TensorEENKUlvE_clEvENKUlvE1_clEvEUllE_EEvT_T0_PN15function_traitsISD_E11result_typeE:
        /* <DEDUP_REMOVED lines=14> */
[----:B-1----:R-:W-:Y:S01]  /*00e0*/  STG.E desc[UR4][R2.64], R7 ;  /* 0x0000000702007986 */ /* 0x002fe2000c101904 */
[----:B------:R-:W-:Y:S05]  /*00f0*/  EXIT ;  /* 0x000000000000794d */ /* 0x000fea0003800000 */
.L_x_13:
        /* <DEDUP_REMOVED lines=16> */
.L_x_685:


//--------------------- .text._ZN50_GLOBAL__N__f31458b2_17_RangeFactories_cu_38772b0829elementwise_kernel_with_indexIlZZZN2at6native15arange_cuda_outERKN3c106ScalarES6_S6_RNS1_6TensorEENKUlvE_clEvENKUlvE0_clEvEUllE_EEvT_T0_PN15function_traitsISD_E11result_typeE --------------------------
	.section	.text._ZN50_GLOBAL__N__f31458b2_17_RangeFactories_cu_38772b0829elementwise_kernel_with_indexIlZZZN2at6native15arange_cuda_outERKN3c106ScalarES6_S6_RNS1_6TensorEENKUlvE_clEvENKUlvE0_clEvEUllE_EEvT_T0_PN15function_traitsISD_E11result_typeE,"ax",@progbits
	.align	128
.text._ZN50_GLOBAL__N__f31458b2_17_RangeFactories_cu_38772b0829elementwise_kernel_with_indexIlZZZN2at6native15arange_cuda_outERKN3c106ScalarES6_S6_RNS1_6TensorEENKUlvE_clEvENKUlvE0_clEvEUllE_EEvT_T0_PN15function_traitsISD_E11result_typeE:
        .type           _ZN50_GLOBAL__N__f31458b2_17_RangeFactories_cu_38772b0829elementwise_kernel_with_indexIlZZZN2at6native15arange_cuda_outERKN3c106ScalarES6_S6_RNS1_6TensorEENKUlvE_clEvENKUlvE0_clEvEUllE_EEvT_T0_PN15function_traitsISD_E11result_typeE,@function
        .size           _ZN50_GLOBAL__N__f31458b2_17_RangeFactories_cu_38772b0829elementwise_kernel_with_indexIlZZZN2at6native15arange_cuda_outERKN3c106ScalarES6_S6_RNS1_6TensorEENKUlvE_clEvENKUlvE0_clEvEUllE_EEvT_T0_PN15function_traitsISD_E11result_typeE,(.L_x_686 - _ZN50_GLOBAL__N__f31458b2_17_RangeFactories_cu_38772b0829elementwise_kernel_with_indexIlZZZN2at6native15arange_cuda_outERKN3c106ScalarES6_S6_RNS1_6TensorEENKUlvE_clEvENKUlvE0_clEvEUllE_EEvT_T0_PN15function_traitsISD_E11result_typeE)
        .other          _ZN50_GLOBAL__N__f31458b2_17_RangeFactories_cu_38772b0829elementwise_kernel_with_indexIlZZZN2at6native15arange_cuda_outERKN3c106ScalarES6_S6_RNS1_6TensorEENKUlvE_clEvENKUlvE0_clEvEUllE_EEvT_T0_PN15function_traitsISD_E11result_typeE,@"STO_CUDA_ENTRY STV_DEFAULT"
_ZN50_GLOBAL__N__f31458b2_17_RangeFactories_cu_38772b0829elementwise_kernel_with_indexIlZZZN2at6native15arange_cuda_outERKN3c106ScalarES6_S6_RNS1_6TensorEENKUlvE_clEvENKUlvE0_clEvEUllE_EEvT_T0_PN15function_traitsISD_E11result_typeE:
        /* <DEDUP_REMOVED lines=13> */
[----:B-1----:R-:W-:-:S05]  /*00d0*/  IADD3 R2, P0, PT, R0, UR8, RZ ;  /* 0x0000000800027c10 */ /* 0x002fca000ff1e0ff */
[----:B------:R-:W-:Y:S02]  /*00e0*/  IMAD.X R3, RZ, RZ, UR9, P0 ;  /* 0x00000009ff037e24 */ /* 0x000fe400080e06ff */
[----:B0-----:R-:W-:-:S05]  /*00f0*/  IMAD R5, R0, UR6, R5 ;  /* 0x0000000600057c24 */ /* 0x001fca000f8e0205 */
[----:B--2---:R-:W-:Y:S01]  /*0100*/  STG.E.U8 desc[UR4][R2.64], R5 ;  /* 0x0000000502007986 */ /* 0x004fe2000c101104 */
[----:B------:R-:W-:Y:S05]  /*0110*/  EXIT ;  /* 0x000000000000794d */ /* 0x000fea0003800000 */
.L_x_14:
        /* <DEDUP_REMOVED lines=14> */
.L_x_686:


//--------------------- .text._ZN50_GLOBAL__N__f31458b2_17_RangeFactories_cu_38772b0829elementwise_kernel_with_indexIiZZZN2at6native15arange_cuda_outERKN3c106ScalarES6_S6_RNS1_6TensorEENKUlvE_clEvENKUlvE0_clEvEUllE_EEvT_T0_PN15function_traitsISD_E11result_typeE --------------------------
	.section	.text._ZN50_GLOBAL__N__f31458b2_17_RangeFactories_cu_38772b0829elementwise_kernel_with_indexIiZZZN2at6native15arange_cuda_outERKN3c106ScalarES6_S6_RNS1_6TensorEENKUlvE_clEvENKUlvE0_clEvEUllE_EEvT_T0_PN15function_traitsISD_E11result_typeE,"ax",@progbits
	.align	128
.text._ZN50_GLOBAL__N__f31458b2_17_RangeFactories_cu_38772b0829elementwise_kernel_with_indexIiZZZN2at6native15arange_cuda_outERKN3c106ScalarES6_S6_RNS1_6TensorEENKUlvE_clEvENKUlvE0_clEvEUllE_EEvT_T0_PN15function_traitsISD_E11result_typeE:
        .type           _ZN50_GLOBAL__N__f31458b2_17_RangeFactories_cu_38772b0829elementwise_kernel_with_indexIiZZZN2at6native15arange_cuda_outERKN3c106ScalarES6_S6_RNS1_6TensorEENKUlvE_clEvENKUlvE0_clEvEUllE_EEvT_T0_PN15function_traitsISD_E11result_typeE,@function
        .size           _ZN50_GLOBAL__N__f31458b2_17_RangeFactories_cu_38772b0829elementwise_kernel_with_indexIiZZZN2at6native15arange_cuda_outERKN3c106ScalarES6_S6_RNS1_6TensorEENKUlvE_clEvENKUlvE0_clEvEUllE_EEvT_T0_PN15function_traitsISD_E11result_typeE,(.L_x_687 - _ZN50_GLOBAL__N__f31458b2_17_RangeFactories_cu_38772b0829elementwise_kernel_with_indexIiZZZN2at6native15arange_cuda_outERKN3c106ScalarES6_S6_RNS1_6TensorEENKUlvE_clEvENKUlvE0_clEvEUllE_EEvT_T0_PN15function_traitsISD_E11result_typeE)
        .other          _ZN50_GLOBAL__N__f31458b2_17_RangeFactories_cu_38772b0829elementwise_kernel_with_indexIiZZZN2at6native15arange_cuda_outERKN3c106ScalarES6_S6_RNS1_6TensorEENKUlvE_clEvENKUlvE0_clEvEUllE_EEvT_T0_PN15function_traitsISD_E11result_typeE,@"STO_CUDA_ENTRY STV_DEFAULT"
_ZN50_GLOBAL__N__f31458b2_17_RangeFactories_cu_38772b0829elementwise_kernel_with_indexIiZZZN2at6native15arange_cuda_outERKN3c106ScalarES6_S6_RNS1_6TensorEENKUlvE_clEvENKUlvE0_clEvEUllE_EEvT_T0_PN15function_traitsISD_E11result_typeE:
        /* <DEDUP_REMOVED lines=9> */
[----:B------:R-:W1:Y:S01]  /*0090*/  LDCU.64 UR8, c[0x0][0x3a0] ;  /* 0x00007400ff0877ac */ /* 0x000e620008000a00 */
[----:B------:R-:W0:Y:S01]  /*00a0*/  LDCU UR6, c[0x0][0x390] ;  /* 0x00007200ff0677ac */ /* 0x000e220008000800 */
[----:B------:R-:W2:Y:S01]  /*00b0*/  LDCU.64 UR4, c[0x0][0x358] ;  /* 0x00006b00ff0477ac */ /* 0x000ea20008000a00 */
[----:B-1----:R-:W-:-:S04]  /*00c0*/  IADD3 R2, P0, PT, R0, UR8, RZ ;  /* 0x0000000800027c10 */ /* 0x002fc8000ff1e0ff */
[C---:B------:R-:W-:Y:S01]  /*00d0*/  LEA.HI.X.SX32 R3, R0.reuse, UR9, 0x1, P0 ;  /* 0x0000000900037c11 */ /* 0x040fe200080f0eff */
[----:B0-----:R-:W-:-:S05]  /*00e0*/  IMAD R5, R0, UR6, R5 ;  /* 0x0000000600057c24 */ /* 0x001fca000f8e0205 */
[----:B--2---:R-:W-:Y:S01]  /*00f0*/  STG.E.U8 desc[UR4][R2.64], R5 ;  /* 0x0000000502007986 */ /* 0x004fe2000c101104 */
[----:B------:R-:W-:Y:S05]  /*0100*/  EXIT ;  /* 0x000000000000794d */ /* 0x000fea0003800000 */
.L_x_15:
        /* <DEDUP_REMOVED lines=15> */
.L_x_687:


//--------------------- .text._ZN50_GLOBAL__N__f31458b2_17_RangeFactories_cu_38772b0829elementwise_kernel_with_indexIlZZZN2at6native15arange_cuda_outERKN3c106ScalarES6_S6_RNS1_6TensorEENKUlvE_clEvENKUlvE_clEvEUllE_EEvT_T0_PN15function_traitsISD_E11result_typeE --------------------------
	.section	.text._ZN50_GLOBAL__N__f31458b2_17_RangeFactories_cu_38772b0829elementwise_kernel_with_indexIlZZZN2at6native15arange_cuda_outERKN3c106ScalarES6_S6_RNS1_6TensorEENKUlvE_clEvENKUlvE_clEvEUllE_EEvT_T0_PN15function_traitsISD_E11result_typeE,"ax",@progbits
	.align	128
.text._ZN50_GLOBAL__N__f31458b2_17_RangeFactories_cu_38772b0829elementwise_kernel_with_indexIlZZZN2at6native15arange_cuda_outERKN3c106ScalarES6_S6_RNS1_6TensorEENKUlvE_clEvENKUlvE_clEvEUllE_EEvT_T0_PN15function_traitsISD_E11result_typeE:
        .type           _ZN50_GLOBAL__N__f31458b2_17_RangeFactories_cu_38772b0829elementwise_kernel_with_indexIlZZZN2at6native15arange_cuda_outERKN3c106ScalarES6_S6_RNS1_6TensorEENKUlvE_clEvENKUlvE_clEvEUllE_EEvT_T0_PN15function_traitsISD_E11result_typeE,@function
        .size           _ZN50_GLOBAL__N__f31458b2_17_RangeFactories_cu_38772b0829elementwise_kernel_with_indexIlZZZN2at6native15arange_cuda_outERKN3c106ScalarES6_S6_RNS1_6TensorEENKUlvE_clEvENKUlvE_clEvEUllE_EEvT_T0_PN15function_traitsISD_E11result_typeE,(.L_x_688 - _ZN50_GLOBAL__N__f31458b2_17_RangeFactories_cu_38772b0829elementwise_kernel_with_indexIlZZZN2at6native15arange_cuda_outERKN3c106ScalarES6_S6_RNS1_6TensorEENKUlvE_clEvENKUlvE_clEvEUllE_EEvT_T0_PN15function_traitsISD_E11result_typeE)
        .other          _ZN50_GLOBAL__N__f31458b2_17_RangeFactories_cu_38772b0829elementwise_kernel_with_indexIlZZZN2at6native15arange_cuda_outERKN3c106ScalarES6_S6_RNS1_6TensorEENKUlvE_clEvENKUlvE_clEvEUllE_EEvT_T0_PN15function_traitsISD_E11result_typeE,@"STO_CUDA_ENTRY STV_DEFAULT"
_ZN50_GLOBAL__N__f31458b2_17_RangeFactories_cu_38772b0829elementwise_kernel_with_indexIlZZZN2at6native15arange_cuda_outERKN3c106ScalarES6_S6_RNS1_6TensorEENKUlvE_clEvENKUlvE_clEvEUllE_EEvT_T0_PN15function_traitsISD_E11result_typeE:
        /* <DEDUP_REMOVED lines=18> */
.L_x_16:
        /* <DEDUP_REMOVED lines=14> */
.L_x_688:


//--------------------- .text._ZN50_GLOBAL__N__f31458b2_17_RangeFactories_cu_38772b0829elementwise_kernel_with_indexIiZZZN2at6native15arange_cuda_outERKN3c106ScalarES6_S6_RNS1_6TensorEENKUlvE_clEvENKUlvE_clEvEUllE_EEvT_T0_PN15function_traitsISD_E11result_typeE --------------------------
	.section	.text._ZN50_GLOBAL__N__f31458b2_17_RangeFactories_cu_38772b0829elementwise_kernel_with_indexIiZZZN2at6native15arange_cuda_outERKN3c106ScalarES6_S6_RNS1_6TensorEENKUlvE_clEvENKUlvE_clEvEUllE_EEvT_T0_PN15function_traitsISD_E11result_typeE,"ax",@progbits
	.align	128
.text._ZN50_GLOBAL__N__f31458b2_17_RangeFactories_cu_38772b0829elementwise_kernel_with_indexIiZZZN2at6native15arange_cuda_outERKN3c106ScalarES6_S6_RNS1_6TensorEENKUlvE_clEvENKUlvE_clEvEUllE_EEvT_T0_PN15function_traitsISD_E11result_typeE:
        .type           _ZN50_GLOBAL__N__f31458b2_17_RangeFactories_cu_38772b0829elementwise_kernel_with_indexIiZZZN2at6native15arange_cuda_outERKN3c106ScalarES6_S6_RNS1_6TensorEENKUlvE_clEvENKUlvE_clEvEUllE_EEvT_T0_PN15function_traitsISD_E11result_typeE,@function
        .size           _ZN50_GLOBAL__N__f31458b2_17_RangeFactories_cu_38772b0829elementwise_kernel_with_indexIiZZZN2at6native15arange_cuda_outERKN3c106ScalarES6_S6_RNS1_6TensorEENKUlvE_clEvENKUlvE_clEvEUllE_EEvT_T0_PN15function_traitsISD_E11result_typeE,(.L_x_689 - _ZN50_GLOBAL__N__f31458b2_17_RangeFactories_cu_38772b0829elementwise_kernel_with_indexIiZZZN2at6native15arange_cuda_outERKN3c106ScalarES6_S6_RNS1_6TensorEENKUlvE_clEvENKUlvE_clEvEUllE_EEvT_T0_PN15function_traitsISD_E11result_typeE)
        .other          _ZN50_GLOBAL__N__f31458b2_17_RangeFactories_cu_38772b0829elementwise_kernel_with_indexIiZZZN2at6native15arange_cuda_outERKN3c106ScalarES6_S6_RNS1_6TensorEENKUlvE_clEvENKUlvE_clEvEUllE_EEvT_T0_PN15function_traitsISD_E11result_typeE,@"STO_CUDA_ENTRY STV_DEFAULT"
_ZN50_GLOBAL__N__f31458b2_17_RangeFactories_cu_38772b0829elementwise_kernel_with_indexIiZZZN2at6native15arange_cuda_outERKN3c106ScalarES6_S6_RNS1_6TensorEENKUlvE_clEvENKUlvE_clEvEUllE_EEvT_T0_PN15function_traitsISD_E11result_typeE:
        /* <DEDUP_REMOVED lines=17> */
.L_x_17:
        /* <DEDUP_REMOVED lines=15> */
.L_x_689:


//--------------------- .text._ZN50_GLOBAL__N__f31458b2_17_RangeFactories_cu_38772b0829elementwise_kernel_with_indexIlZZZN2at6native14range_cuda_outERKN3c106ScalarES6_S6_RNS1_6TensorEENKUlvE_clEvENKUlvE6_clEvEUllE_EEvT_T0_PN15function_traitsISD_E11result_typeE --------------------------
	.section	.text._ZN50_GLOBAL__N__f31458b2_17_RangeFactories_cu_38772b0829elementwise_kernel_with_indexIlZZZN2at6native14range_cuda_outERKN3c106ScalarES6_S6_RNS1_6TensorEENKUlvE_clEvENKUlvE6_clEvEUllE_EEvT_T0_PN15function_traitsISD_E11result_typeE,"ax",@progbits
	.align	128
.text._ZN50_GLOBAL__N__f31458b2_17_RangeFactories_cu_38772b0829elementwise_kernel_with_indexIlZZZN2at6native14range_cuda_outERKN3c106ScalarES6_S6_RNS1_6TensorEENKUlvE_clEvENKUlvE6_clEvEUllE_EEvT_T0_PN15function_traitsISD_E11result_typeE:
        .type           _ZN50_GLOBAL__N__f31458b2_17_RangeFactories_cu_38772b0829elementwise_kernel_with_indexIlZZZN2at6native14range_cuda_outERKN3c106ScalarES6_S6_RNS1_6TensorEENKUlvE_clEvENKUlvE6_clEvEUllE_EEvT_T0_PN15function_traitsISD_E11result_typeE,@function
        .size           _ZN50_GLOBAL__N__f31458b2_17_RangeFactories_cu_38772b0829elementwise_kernel_with_indexIlZZZN2at6native14range_cuda_outERKN3c106ScalarES6_S6_RNS1_6TensorEENKUlvE_clEvENKUlvE6_clEvEUllE_EEvT_T0_PN15function_traitsISD_E11result_typeE,(.L_x_690 - _ZN50_GLOBAL__N__f31458b2_17_RangeFactories_cu_38772b0829elementwise_kernel_with_indexIlZZZN2at6native14range_cuda_outERKN3c106ScalarES6_S6_RNS1_6TensorEENKUlvE_clEvENKUlvE6_clEvEUllE_EEvT_T0_PN15function_traitsISD_E11result_typeE)
        .other          _ZN50_GLOBAL__N__f31458b2_17_RangeFactories_cu_38772b0829elementwise_kernel_with_indexIlZZZN2at6native14range_cuda_outERKN3c106ScalarES6_S6_RNS1_6TensorEENKUlvE_clEvENKUlvE6_clEvEUllE_EEvT_T0_PN15function_traitsISD_E11result_typeE,@"STO_CUDA_ENTRY STV_DEFAULT"
_ZN50_GLOBAL__N__f31458b2_17_RangeFactories_cu_38772b0829elementwise_kernel_with_indexIlZZZN2at6native14range_cuda_outERKN3c106ScalarES6_S6_RNS1_6TensorEENKUlvE_clEvENKUlvE6_clEvEUllE_EEvT_T0_PN15function_traitsISD_E11result_typeE:
        /* <DEDUP_REMOVED lines=19> */
.L_x_18:
        /* <DEDUP_REMOVED lines=13> */
.L_x_690:


//--------------------- .text._ZN50_GLOBAL__N__f31458b2_17_RangeFactories_cu_38772b0829elementwise_kernel_with_indexIiZZZN2at6native14range_cuda_outERKN3c106ScalarES6_S6_RNS1_6TensorEENKUlvE_clEvENKUlvE6_clEvEUllE_EEvT_T0_PN15function_traitsISD_E11result_typeE --------------------------
	.section	.text._ZN50_GLOBAL__N__f31458b2_17_RangeFactories_cu_38772b0829elementwise_kernel_with_indexIiZZZN2at6native14range_cuda_outERKN3c106ScalarES6_S6_RNS1_6TensorEENKUlvE_clEvENKUlvE6_clEvEUllE_EEvT_T0_PN15function_traitsISD_E11result_typeE,"ax",@progbits
	.align	128
.text._ZN50_GLOBAL__N__f31458b2_17_RangeFactories_cu_38772b0829elementwise_kernel_with_indexIiZZZN2at6native14range_cuda_outERKN3c106ScalarES6_S6_RNS1_6TensorEENKUlvE_clEvENKUlvE6_clEvEUllE_EEvT_T0_PN15function_traitsISD_E11result_typeE:
        .type           _ZN50_GLOBAL__N__f31458b2_17_RangeFactories_cu_38772b0829elementwise_kernel_with_indexIiZZZN2at6native14range_cuda_outERKN3c106ScalarES6_S6_RNS1_6TensorEENKUlvE_clEvENKUlvE6_clEvEUllE_EEvT_T0_PN15function_traitsISD_E11result_typeE,@function
        .size           _ZN50_GLOBAL__N__f31458b2_17_RangeFactories_cu_38772b0829elementwise_kernel_with_indexIiZZZN2at6native14range_cuda_outERKN3c106ScalarES6_S6_RNS1_6TensorEENKUlvE_clEvENKUlvE6_clEvEUllE_EEvT_T0_PN15function_traitsISD_E11result_typeE,(.L_x_691 - _ZN50_GLOBAL__N__f31458b2_17_RangeFactories_cu_38772b0829elementwise_kernel_with_indexIiZZZN2at6native14range_cuda_outERKN3c106ScalarES6_S6_RNS1_6TensorEENKUlvE_clEvENKUlvE6_clEvEUllE_EEvT_T0_PN15function_traitsISD_E11result_typeE)
        .other          _ZN50_GLOBAL__N__f31458b2_17_RangeFactories_cu_38772b0829elementwise_kernel_with_indexIiZZZN2at6native14range_cuda_outERKN3c106ScalarES6_S6_RNS1_6TensorEENKUlvE_clEvENKUlvE6_clEvEUllE_EEvT_T0_PN15function_traitsISD_E11result_typeE,@"STO_CUDA_ENTRY STV_DEFAULT"
_ZN50_GLOBAL__N__f31458b2_17_RangeFactories_cu_38772b0829elementwise_kernel_with_indexIiZZZN2at6native14range_cuda_outERKN3c106ScalarES6_S6_RNS1_6TensorEENKUlvE_clEvENKUlvE6_clEvEUllE_EEvT_T0_PN15function_traitsISD_E11result_typeE:
        /* <DEDUP_REMOVED lines=17> */
.L_x_19:
        /* <DEDUP_REMOVED lines=15> */
.L_x_691:


//--------------------- .text._ZN50_GLOBAL__N__f31458b2_17_RangeFactories_cu_38772b0829elementwise_kernel_with_indexIlZZZN2at6native14range_cuda_outERKN3c106ScalarES6_S6_RNS1_6TensorEENKUlvE_clEvENKUlvE5_clEvEUllE_EEvT_T0_PN15function_traitsISD_E11result_typeE --------------------------
	.section	.text._ZN50_GLOBAL__N__f31458b2_17_RangeFactories_cu_38772b0829elementwise_kernel_with_indexIlZZZN2at6native14range_cuda_outERKN3c106ScalarES6_S6_RNS1_6TensorEENKUlvE_clEvENKUlvE5_clEvEUllE_EEvT_T0_PN15function_traitsISD_E11result_typeE,"ax",@progbits
	.align	128
.text._ZN50_GLOBAL__N__f31458b2_17_RangeFactories_cu_38772b0829elementwise_kernel_with_indexIlZZZN2at6native14range_cuda_outERKN3c106ScalarES6_S6_RNS1_6TensorEENKUlvE_clEvENKUlvE5_clEvEUllE_EEvT_T0_PN15function_traitsISD_E11result_typeE:
        .type           _ZN50_GLOBAL__N__f31458b2_17_RangeFactories_cu_38772b0829elementwise_kernel_with_indexIlZZZN2at6native14range_cuda_outERKN3c106ScalarES6_S6_RNS1_6TensorEENKUlvE_clEvENKUlvE5_clEvEUllE_EEvT_T0_PN15function_traitsISD_E11result_typeE,@function
        .size           _ZN50_GLOBAL__N__f31458b2_17_RangeFactories_cu_38772b0829elementwise_kernel_with_indexIlZZZN2at6native14range_cuda_outERKN3c106ScalarES6_S6_RNS1_6TensorEENKUlvE_clEvENKUlvE5_clEvEUllE_EEvT_T0_PN15function_traitsISD_E11result_typeE,(.L_x_692 - _ZN50_GLOBAL__N__f31458b2_17_RangeFactories_cu_38772b0829elementwise_kernel_with_indexIlZZZN2at6native14range_cuda_outERKN3c106ScalarES6_S6_RNS1_6TensorEENKUlvE_clEvENKUlvE5_clEvEUllE_EEvT_T0_PN15function_traitsISD_E11result_typeE)
        .other          _ZN50_GLOBAL__N__f31458b2_17_RangeFactories_cu_38772b0829elementwise_kernel_with_indexIlZZZN2at6native14range_cuda_outERKN3c106ScalarES6_S6_RNS1_6TensorEENKUlvE_clEvENKUlvE5_clEvEUllE_EEvT_T0_PN15function_traitsISD_E11result_typeE,@"STO_CUDA_ENTRY STV_DEFAULT"
_ZN50_GLOBAL__N__f31458b2_17_RangeFactories_cu_38772b0829elementwise_kernel_with_indexIlZZZN2at6native14range_cuda_outERKN3c106ScalarES6_S6_RNS1_6TensorEENKUlvE_clEvENKUlvE5_clEvEUllE_EEvT_T0_PN15function_traitsISD_E11result_typeE:
        /* <DEDUP_REMOVED lines=18> */
.L_x_20:
        /* <DEDUP_REMOVED lines=14> */
.L_x_692:


//--------------------- .text._ZN50_GLOBAL__N__f31458b2_17_RangeFactories_cu_38772b0829elementwise_kernel_with_indexIiZZZN2at6native14range_cuda_outERKN3c106ScalarES6_S6_RNS1_6TensorEENKUlvE_clEvENKUlvE5_clEvEUllE_EEvT_T0_PN15function_traitsISD_E11result_typeE --------------------------
	.section	.text._ZN50_GLOBAL__N__f31458b2_17_RangeFactories_cu_38772b0829elementwise_kernel_with_indexIiZZZN2at6native14range_cuda_outERKN3c106ScalarES6_S6_RNS1_6TensorEENKUlvE_clEvENKUlvE5_clEvEUllE_EEvT_T0_PN15function_traitsISD_E11result_typeE,"ax",@progbits
	.align	128
.text._ZN50_GLOBAL__N__f31458b2_17_RangeFactories_cu_38772b0829elementwise_kernel_with_indexIiZZZN2at6native14range_cuda_outERKN3c106ScalarES6_S6_RNS1_6TensorEENKUlvE_clEvENKUlvE5_clEvEUllE_EEvT_T0_PN15function_traitsISD_E11result_typeE:
        .type           _ZN50_GLOBAL__N__f31458b2_17_RangeFactories_cu_38772b0829elementwise_kernel_with_indexIiZZZN2at6native14range_cuda_outERKN3c106ScalarES6_S6_RNS1_6TensorEENKUlvE_clEvENKUlvE5_clEvEUllE_EEvT_T0_PN15function_traitsISD_E11result_typeE,@function
        .size           _ZN50_GLOBAL__N__f31458b2_17_RangeFactories_cu_38772b0829elementwise_kernel_with_indexIiZZZN2at6native14range_cuda_outERKN3c106ScalarES6_S6_RNS1_6TensorEENKUlvE_clEvENKUlvE5_clEvEUllE_EEvT_T0_PN15function_traitsISD_E11result_typeE,(.L_x_693 - _ZN50_GLOBAL__N__f31458b2_17_RangeFactories_cu_38772b0829elementwise_kernel_with_indexIiZZZN2at6native14range_cuda_outERKN3c106ScalarES6_S6_RNS1_6TensorEENKUlvE_clEvENKUlvE5_clEvEUllE_EEvT_T0_PN15function_traitsISD_E11result_typeE)
        .other          _ZN50_GLOBAL__N__f31458b2_17_RangeFactories_cu_38772b0829elementwise_kernel_with_indexIiZZZN2at6native14range_cuda_outERKN3c106ScalarES6_S6_RNS1_6TensorEENKUlvE_clEvENKUlvE5_clEvEUllE_EEvT_T0_PN15function_traitsISD_E11result_typeE,@"STO_CUDA_ENTRY STV_DEFAULT"
_ZN50_GLOBAL__N__f31458b2_17_RangeFactories_cu_38772b0829elementwise_kernel_with_indexIiZZZN2at6native14range_cuda_outERKN3c106ScalarES6_S6_RNS1_6TensorEENKUlvE_clEvENKUlvE5_clEvEUllE_EEvT_T0_PN15function_traitsISD_E11result_typeE:
        /* <DEDUP_REMOVED lines=16> */
.L_x_21:
        /* <DEDUP_REMOVED lines=16> */
.L_x_693:


//--------------------- .text._ZN50_GLOBAL__N__f31458b2_17_RangeFactories_cu_38772b0829elementwise_kernel_with_indexIlZZZN2at6native14range_cuda_outERKN3c106ScalarES6_S6_RNS1_6TensorEENKUlvE_clEvENKUlvE4_clEvEUllE_EEvT_T0_PN15function_traitsISD_E11result_typeE --------------------------
	.section	.text._ZN50_GLOBAL__N__f31458b2_17_RangeFactories_cu_38772b0829elementwise_kernel_with_indexIlZZZN2at6native14range_cuda_outERKN3c106ScalarES6_S6_RNS1_6TensorEENKUlvE_clEvENKUlvE4_clEvEUllE_EEvT_T0_PN15function_traitsISD_E11result_typeE,"ax",@progbits
	.align	128
.text._ZN50_GLOBAL__N__f31458b2_17_RangeFactories_cu_38772b0829elementwise_kernel_with_indexIlZZZN2at6native14range_cuda_outERKN3c106ScalarES6_S6_RNS1_6TensorEENKUlvE_clEvENKUlvE4_clEvEUllE_EEvT_T0_PN15function_traitsISD_E11result_typeE:
        .type           _ZN50_GLOBAL__N__f31458b2_17_RangeFactories_cu_38772b0829elementwise_kernel_with_indexIlZZZN2at6native14range_cuda_outERKN3c106ScalarES6_S6_RNS1_6TensorEENKUlvE_clEvENKUlvE4_clEvEUllE_EEvT_T0_PN15function_traitsISD_E11result_typeE,@function
        .size           _ZN50_GLOBAL__N__f31458b2_17_RangeFactories_cu_38772b0829elementwise_kernel_with_indexIlZZZN2at6native14range_cuda_outERKN3c106ScalarES6_S6_RNS1_6TensorEENKUlvE_clEvENKUlvE4_clEvEUllE_EEvT_T0_PN15function_traitsISD_E11result_typeE,(.L_x_694 - _ZN50_GLOBAL__N__f31458b2_17_RangeFactories_cu_38772b0829elementwise_kernel_with_indexIlZZZN2at6native14range_cuda_outERKN3c106ScalarES6_S6_RNS1_6TensorEENKUlvE_clEvENKUlvE4_clEvEUllE_EEvT_T0_PN15function_traitsISD_E11result_typeE)
        .other          _ZN50_GLOBAL__N__f31458b2_17_RangeFactories_cu_38772b0829elementwise_kernel_with_indexIlZZZN2at6native14range_cuda_outERKN3c106ScalarES6_S6_RNS1_6TensorEENKUlvE_clEvENKUlvE4_clEvEUllE_EEvT_T0_PN15function_traitsISD_E11result_typeE,@"STO_CUDA_ENTRY STV_DEFAULT"
_ZN50_GLOBAL__N__f31458b2_17_RangeFactories_cu_38772b0829elementwise_kernel_with_indexIlZZZN2at6native14range_cuda_outERKN3c106ScalarES6_S6_RNS1_6TensorEENKUlvE_clEvENKUlvE4_clEvEUllE_EEvT_T0_PN15function_traitsISD_E11result_typeE:
        /* <DEDUP_REMOVED lines=19> */
.L_x_22:
        /* <DEDUP_REMOVED lines=13> */
.L_x_694:


//--------------------- .text._ZN50_GLOBAL__N__f31458b2_17_RangeFactories_cu_38772b0829elementwise_kernel_with_indexIiZZZN2at6native14range_cuda_outERKN3c106ScalarES6_S6_RNS1_6TensorEENKUlvE_clEvENKUlvE4_clEvEUllE_EEvT_T0_PN15function_traitsISD_E11result_typeE --------------------------
	.section	.text._ZN50_GLOBAL__N__f31458b2_17_RangeFactories_cu_38772b0829elementwise_kernel_with_indexIiZZZN2at6native14range_cuda_outERKN3c106ScalarES6_S6_RNS1_6TensorEENKUlvE_clEvENKUlvE4_clEvEUllE_EEvT_T0_PN15function_traitsISD_E11result_typeE,"ax",@progbits
	.align	128
.text._ZN50_GLOBAL__N__f31458b2_17_RangeFactories_cu_38772b0829elementwise_kernel_with_indexIiZZZN2at6native14range_cuda_outERKN3c106ScalarES6_S6_RNS1_6TensorEENKUlvE_clEvENKUlvE4_clEvEUllE_EEvT_T0_PN15function_traitsISD_E11result_typeE:
        .type           _ZN50_GLOBAL__N__f31458b2_17_RangeFactories_cu_38772b0829elementwise_kernel_with_indexIiZZZN2at6native14range_cuda_outERKN3c106ScalarES6_S6_RNS1_6TensorEENKUlvE_clEvENKUlvE4_clEvEUllE_EEvT_T0_PN15function_traitsISD_E11result_typeE,@function
        .size           _ZN50_GLOBAL__N__f31458b2_17_RangeFactories_cu_38772b0829elementwise_kernel_with_indexIiZZZN2at6native14range_cuda_outERKN3c106ScalarES6_S6_RNS1_6TensorEENKUlvE_clEvENKUlvE4_clEvEUllE_EEvT_T0_PN15function_traitsISD_E11result_typeE,(.L_x_695 - _ZN50_GLOBAL__N__f31458b2_17_RangeFactories_cu_38772b0829elementwise_kernel_with_indexIiZZZN2at6native14range_cuda_outERKN3c106ScalarES6_S6_RNS1_6TensorEENKUlvE_clEvENKUlvE4_clEvEUllE_EEvT_T0_PN15function_traitsISD_E11result_typeE)
        .other          _ZN50_GLOBAL__N__f31458b2_17_RangeFactories_cu_38772b0829elementwise_kernel_with_indexIiZZZN2at6native14range_cuda_outERKN3c106ScalarES6_S6_RNS1_6TensorEENKUlvE_clEvENKUlvE4_clEvEUllE_EEvT_T0_PN15function_traitsISD_E11result_typeE,@"STO_CUDA_ENTRY STV_DEFAULT"
_ZN50_GLOBAL__N__f31458b2_17_RangeFactories_cu_38772b0829elementwise_kernel_with_indexIiZZZN2at6native14range_cuda_outERKN3c106ScalarES6_S6_RNS1_6TensorEENKUlvE_clEvENKUlvE4_clEvEUllE_EEvT_T0_PN15function_traitsISD_E11result_typeE:
        /* <DEDUP_REMOVED lines=17> */
.L_x_23:
        /* <DEDUP_REMOVED lines=15> */
.L_x_695:


//--------------------- .text._ZN50_GLOBAL__N__f31458b2_17_RangeFactories_cu_38772b0829elementwise_kernel_with_indexIlZZZN2at6native14range_cuda_outERKN3c106ScalarES6_S6_RNS1_6TensorEENKUlvE_clEvENKUlvE3_clEvEUllE_EEvT_T0_PN15function_traitsISD_E11result_typeE --------------------------
	.section	.text._ZN50_GLOBAL__N__f31458b2_17_RangeFactories_cu_38772b0829elementwise_kernel_with_indexIlZZZN2at6native14range_cuda_outERKN3c106ScalarES6_S6_RNS1_6TensorEENKUlvE_clEvENKUlvE3_clEvEUllE_EEvT_T0_PN15function_traitsISD_E11result_typeE,"ax",@progbits
	.align	128
.text._ZN50_GLOBAL__N__f31458b2_17_RangeFactories_cu_38772b0829elementwise_kernel_with_indexIlZZZN2at6native14range_cuda_outERKN3c106ScalarES6_S6_RNS1_6TensorEENKUlvE_clEvENKUlvE3_clEvEUllE_EEvT_T0_PN15function_traitsISD_E11result_typeE:
        .type           _ZN50_GLOBAL__N__f31458b2_17_RangeFactories_cu_38772b0829elementwise_kernel_with_indexIlZZZN2at6native14range_cuda_outERKN3c106ScalarES6_S6_RNS1_6TensorEENKUlvE_clEvENKUlvE3_clEvEUllE_EEvT_T0_PN15function_traitsISD_E11result_typeE,@function
        .size           _ZN50_GLOBAL__N__f31458b2_17_RangeFactories_cu_38772b0829elementwise_kernel_with_indexIlZZZN2at6native14range_cuda_outERKN3c106ScalarES6_S6_RNS1_6TensorEENKUlvE_clEvENKUlvE3_clEvEUllE_EEvT_T0_PN15function_traitsISD_E11result_typeE,(.L_x_696 - _ZN50_GLOBAL__N__f31458b2_17_RangeFactories_cu_38772b0829elementwise_kernel_with_indexIlZZZN2at6native14range_cuda_outERKN3c106ScalarES6_S6_RNS1_6TensorEENKUlvE_clEvENKUlvE3_clEvEUllE_EEvT_T0_PN15function_traitsISD_E11result_typeE)
        .other          _ZN50_GLOBAL__N__f31458b2_17_RangeFactories_cu_38772b0829elementwise_kernel_with_indexIlZZZN2at6native14range_cuda_outERKN3c106ScalarES6_S6_RNS1_6TensorEENKUlvE_clEvENKUlvE3_clEvEUllE_EEvT_T0_PN15function_traitsISD_E11result_typeE,@"STO_CUDA_ENTRY STV_DEFAULT"
_ZN50_GLOBAL__N__f31458b2_17_RangeFactories_cu_38772b0829elementwise_kernel_with_indexIlZZZN2at6native14range_cuda_outERKN3c106ScalarES6_S6_RNS1_6TensorEENKUlvE_clEvENKUlvE3_clEvEUllE_EEvT_T0_PN15function_traitsISD_E11result_typeE:
        /* <DEDUP_REMOVED lines=18> */
.L_x_24:
        /* <DEDUP_REMOVED lines=14> */
.L_x_696:


//--------------------- .text._ZN50_GLOBAL__N__f31458b2_17_RangeFactories_cu_38772b0829elementwise_kernel_with_indexIiZZZN2at6native14range_cuda_outERKN3c106ScalarES6_S6_RNS1_6TensorEENKUlvE_clEvENKUlvE3_clEvEUllE_EEvT_T0_PN15function_traitsISD_E11result_typeE --------------------------
	.section	.text._ZN50_GLOBAL__N__f31458b2_17_RangeFactories_cu_38772b0829elementwise_kernel_with_indexIiZZZN2at6native14range_cuda_outERKN3c106ScalarES6_S6_RNS1_6TensorEENKUlvE_clEvENKUlvE3_clEvEUllE_EEvT_T0_PN15function_traitsISD_E11result_typeE,"ax",@progbits
	.align	128
.text._ZN50_GLOBAL__N__f31458b2_17_RangeFactories_cu_38772b0829elementwise_kernel_with_indexIiZZZN2at6native14range_cuda_outERKN3c106ScalarES6_S6_RNS1_6TensorEENKUlvE_clEvENKUlvE3_clEvEUllE_EEvT_T0_PN15function_traitsISD_E11result_typeE:
        .type           _ZN50_GLOBAL__N__f31458b2_17_RangeFactories_cu_38772b0829elementwise_kernel_with_indexIiZZZN2at6native14range_cuda_outERKN3c106ScalarES6_S6_RNS1_6TensorEENKUlvE_clEvENKUlvE3_clEvEUllE_EEvT_T0_PN15function_traitsISD_E11result_typeE,@function
        .size           _ZN50_GLOBAL__N__f31458b2_17_RangeFactories_cu_38772b0829elementwise_kernel_with_indexIiZZZN2at6native14range_cuda_outERKN3c106ScalarES6_S6_RNS1_6TensorEENKUlvE_clEvENKUlvE3_clEvEUllE_EEvT_T0_PN15function_traitsISD_E11result_typeE,(.L_x_697 - _ZN50_GLOBAL__N__f31458b2_17_RangeFactories_cu_38772b0829elementwise_kernel_with_indexIiZZZN2at6native14range_cuda_outERKN3c106ScalarES6_S6_RNS1_6TensorEENKUlvE_clEvENKUlvE3_clEvEUllE_EEvT_T0_PN15function_traitsISD_E11result_typeE)
        .other          _ZN50_GLOBAL__N__f31458b2_17_RangeFactories_cu_38772b0829elementwise_kernel_with_indexIiZZZN2at6native14range_cuda_outERKN3c106ScalarES6_S6_RNS1_6TensorEENKUlvE_clEvENKUlvE3_clEvEUllE_EEvT_T0_PN15function_traitsISD_E11result_typeE,@"STO_CUDA_ENTRY STV_DEFAULT"
_ZN50_GLOBAL__N__f31458b2_17_RangeFactories_cu_38772b0829elementwise_kernel_with_indexIiZZZN2at6native14range_cuda_outERKN3c106ScalarES6_S6_RNS1_6TensorEENKUlvE_clEvENKUlvE3_clEvEUllE_EEvT_T0_PN15function_traitsISD_E11result_typeE:
        /* <DEDUP_REMOVED lines=16> */
.L_x_25:
        /* <DEDUP_REMOVED lines=16> */
.L_x_697:


//--------------------- .text._ZN50_GLOBAL__N__f31458b2_17_RangeFactories_cu_38772b0829elementwise_kernel_with_indexIlZZZN2at6native14range_cuda_outERKN3c106ScalarES6_S6_RNS1_6TensorEENKUlvE_clEvENKUlvE2_clEvEUllE_EEvT_T0_PN15function_traitsISD_E11result_typeE --------------------------
	.section	.text._ZN50_GLOBAL__N__f31458b2_17_RangeFactories_cu_38772b0829elementwise_kernel_with_indexIlZZZN2at6native14range_cuda_outERKN3c106ScalarES6_S6_RNS1_6TensorEENKUlvE_clEvENKUlvE2_clEvEUllE_EEvT_T0_PN15function_traitsISD_E11result_typeE,"ax",@progbits
	.align	128
.text._ZN50_GLOBAL__N__f31458b2_17_RangeFactories_cu_38772b0829elementwise_kernel_with_indexIlZZZN2at6native14range_cuda_outERKN3c106ScalarES6_S6_RNS1_6TensorEENKUlvE_clEvENKUlvE2_clEvEUllE_EEvT_T0_PN15function_traitsISD_E11result_typeE:
        .type           _ZN50_GLOBAL__N__f31458b2_17_RangeFactories_cu_38772b0829elementwise_kernel_with_indexIlZZZN2at6native14range_cuda_outERKN3c106ScalarES6_S6_RNS1_6TensorEENKUlvE_clEvENKUlvE2_clEvEUllE_EEvT_T0_PN15function_traitsISD_E11result_typeE,@function
        .size           _ZN50_GLOBAL__N__f31458b2_17_RangeFactories_cu_38772b0829elementwise_kernel_with_indexIlZZZN2at6native14range_cuda_outERKN3c106ScalarES6_S6_RNS1_6TensorEENKUlvE_clEvENKUlvE2_clEvEUllE_EEvT_T0_PN15function_traitsISD_E11result_typeE,(.L_x_698 - _ZN50_GLOBAL__N__f31458b2_17_RangeFactories_cu_38772b0829elementwise_kernel_with_indexIlZZZN2at6native14range_cuda_outERKN3c106ScalarES6_S6_RNS1_6TensorEENKUlvE_clEvENKUlvE2_clEvEUllE_EEvT_T0_PN15function_traitsISD_E11result_typeE)
        .other          _ZN50_GLOBAL__N__f31458b2_17_RangeFactories_cu_38772b0829elementwise_kernel_with_indexIlZZZN2at6native14range_cuda_outERKN3c106ScalarES6_S6_RNS1_6TensorEENKUlvE_clEvENKUlvE2_clEvEUllE_EEvT_T0_PN15function_traitsISD_E11result_typeE,@"STO_CUDA_ENTRY STV_DEFAULT"
_ZN50_GLOBAL__N__f31458b2_17_RangeFactories_cu_38772b0829elementwise_kernel_with_indexIlZZZN2at6native14range_cuda_outERKN3c106ScalarES6_S6_RNS1_6TensorEENKUlvE_clEvENKUlvE2_clEvEUllE_EEvT_T0_PN15function_traitsISD_E11result_typeE:
        /* <DEDUP_REMOVED lines=19> */
.L_x_26:
        /* <DEDUP_REMOVED lines=13> */
.L_x_698:


//--------------------- .text._ZN50_GLOBAL__N__f31458b2_17_RangeFactories_cu_38772b0829elementwise_kernel_with_indexIiZZZN2at6native14range_cuda_outERKN3c106ScalarES6_S6_RNS1_6TensorEENKUlvE_clEvENKUlvE2_clEvEUllE_EEvT_T0_PN15function_traitsISD_E11result_typeE --------------------------
	.section	.text._ZN50_GLOBAL__N__f31458b2_17_RangeFactories_cu_38772b0829elementwise_kernel_with_indexIiZZZN2at6native14range_cuda_outERKN3c106ScalarES6_S6_RNS1_6TensorEENKUlvE_clEvENKUlvE2_clEvEUllE_EEvT_T0_PN15function_traitsISD_E11result_typeE,"ax",@progbits
	.align	128
.text._ZN50_GLOBAL__N__f31458b2_17_RangeFactories_cu_38772b0829elementwise_kernel_with_indexIiZZZN2at6native14range_cuda_outERKN3c106ScalarES6_S6_RNS1_6TensorEENKUlvE_clEvENKUlvE2_clEvEUllE_EEvT_T0_PN15function_traitsISD_E11result_typeE:
        .type           _ZN50_GLOBAL__N__f31458b2_17_RangeFactories_cu_38772b0829elementwise_kernel_with_indexIiZZZN2at6native14range_cuda_outERKN3c106ScalarES6_S6_RNS1_6TensorEENKUlvE_clEvENKUlvE2_clEvEUllE_EEvT_T0_PN15function_traitsISD_E11result_typeE,@function
        .size           _ZN50_GLOBAL__N__f31458b2_17_RangeFactories_cu_38772b0829elementwise_kernel_with_indexIiZZZN2at6native14range_cuda_outERKN3c106ScalarES6_S6_RNS1_6TensorEENKUlvE_clEvENKUlvE2_clEvEUllE_EEvT_T0_PN15function_traitsISD_E11result_typeE,(.L_x_699 - _ZN50_GLOBAL__N__f31458b2_17_RangeFactories_cu_38772b0829elementwise_kernel_with_indexIiZZZN2at6native14range_cuda_outERKN3c106ScalarES6_S6_RNS1_6TensorEENKUlvE_clEvENKUlvE2_clEvEUllE_EEvT_T0_PN15function_traitsISD_E11result_typeE)
        .other          _ZN50_GLOBAL__N__f31458b2_17_RangeFactories_cu_38772b0829elementwise_kernel_with_indexIiZZZN2at6native14range_cuda_outERKN3c106ScalarES6_S6_RNS1_6TensorEENKUlvE_clEvENKUlvE2_clEvEUllE_EEvT_T0_PN15function_traitsISD_E11result_typeE,@"STO_CUDA_ENTRY STV_DEFAULT"
_ZN50_GLOBAL__N__f31458b2_17_RangeFactories_cu_38772b0829elementwise_kernel_with_indexIiZZZN2at6native14range_cuda_outERKN3c106ScalarES6_S6_RNS1_6TensorEENKUlvE_clEvENKUlvE2_clEvEUllE_EEvT_T0_PN15function_traitsISD_E11result_typeE:
        /* <DEDUP_REMOVED lines=20> */
.L_x_27:
        /* <DEDUP_REMOVED lines=12> */
.L_x_699:


//--------------------- .text._ZN50_GLOBAL__N__f31458b2_17_RangeFactories_cu_38772b0829elementwise_kernel_with_indexIlZZZN2at6native14range_cuda_outERKN3c106ScalarES6_S6_RNS1_6TensorEENKUlvE_clEvENKUlvE1_clEvEUllE_EEvT_T0_PN15function_traitsISD_E11result_typeE --------------------------
	.section	.text._ZN50_GLOBAL__N__f31458b2_17_RangeFactories_cu_38772b0829elementwise_kernel_with_indexIlZZZN2at6native14range_cuda_outERKN3c106ScalarES6_S6_RNS1_6TensorEENKUlvE_clEvENKUlvE1_clEvEUllE_EEvT_T0_PN15function_traitsISD_E11result_typeE,"ax",@progbits
	.align	128
.text._ZN50_GLOBAL__N__f31458b2_17_RangeFactories_cu_38772b0829elementwise_kernel_with_indexIlZZZN2at6native14range_cuda_outERKN3c106ScalarES6_S6_RNS1_6TensorEENKUlvE_clEvENKUlvE1_clEvEUllE_EEvT_T0_PN15function_traitsISD_E11result_typeE:
        .type           _ZN50_GLOBAL__N__f31458b2_17_RangeFactories_cu_38772b0829elementwise_kernel_with_indexIlZZZN2at6native14range_cuda_outERKN3c106ScalarES6_S6_RNS1_6TensorEENKUlvE_clEvENKUlvE1_clEvEUllE_EEvT_T0_PN15function_traitsISD_E11result_typeE,@function
        .size           _ZN50_GLOBAL__N__f31458b2_17_RangeFactories_cu_38772b0829elementwise_kernel_with_indexIlZZZN2at6native14range_cuda_outERKN3c106ScalarES6_S6_RNS1_6TensorEENKUlvE_clEvENKUlvE1_clEvEUllE_EEvT_T0_PN15function_traitsISD_E11result_typeE,(.L_x_700 - _ZN50_GLOBAL__N__f31458b2_17_RangeFactories_cu_38772b0829elementwise_kernel_with_indexIlZZZN2at6native14range_cuda_outERKN3c106ScalarES6_S6_RNS1_6TensorEENKUlvE_clEvENKUlvE1_clEvEUllE_EEvT_T0_PN15function_traitsISD_E11result_typeE)
        .other          _ZN50_GLOBAL__N__f31458b2_17_RangeFactories_cu_38772b0829elementwise_kernel_with_indexIlZZZN2at6native14range_cuda_outERKN3c106ScalarES6_S6_RNS1_6TensorEENKUlvE_clEvENKUlvE1_clEvEUllE_EEvT_T0_PN15function_traitsISD_E11result_typeE,@"STO_CUDA_ENTRY STV_DEFAULT"
_ZN50_GLOBAL__N__f31458b2_17_RangeFactories_cu_38772b0829elementwise_kernel_with_indexIlZZZN2at6native14range_cuda_outERKN3c106ScalarES6_S6_RNS1_6TensorEENKUlvE_clEvENKUlvE1_clEvEUllE_EEvT_T0_PN15function_traitsISD_E11result_typeE:
        /* <DEDUP_REMOVED lines=18> */
.L_x_28:
        /* <DEDUP_REMOVED lines=14> */
.L_x_700:


//--------------------- .text._ZN50_GLOBAL__N__f31458b2_17_RangeFactories_cu_38772b0829elementwise_kernel_with_indexIiZZZN2at6native14range_cuda_outERKN3c106ScalarES6_S6_RNS1_6TensorEENKUlvE_clEvENKUlvE1_clEvEUllE_EEvT_T0_PN15function_traitsISD_E11result_typeE --------------------------
	.section	.text._ZN50_GLOBAL__N__f31458b2_17_RangeFactories_cu_38772b0829elementwise_kernel_with_indexIiZZZN2at6native14range_cuda_outERKN3c106ScalarES6_S6_RNS1_6TensorEENKUlvE_clEvENKUlvE1_clEvEUllE_EEvT_T0_PN15function_traitsISD_E11result_typeE,"ax",@progbits
	.align	128
.text._ZN50_GLOBAL__N__f31458b2_17_RangeFactories_cu_38772b0829elementwise_kernel_with_indexIiZZZN2at6native14range_cuda_outERKN3c106ScalarES6_S6_RNS1_6TensorEENKUlvE_clEvENKUlvE1_clEvEUllE_EEvT_T0_PN15function_traitsISD_E11result_typeE:
        .type           _ZN50_GLOBAL__N__f31458b2_17_RangeFactories_cu_38772b0829elementwise_kernel_with_indexIiZZZN2at6native14range_cuda_outERKN3c106ScalarES6_S6_RNS1_6TensorEENKUlvE_clEvENKUlvE1_clEvEUllE_EEvT_T0_PN15function_traitsISD_E11result_typeE,@function
        .size           _ZN50_GLOBAL__N__f31458b2_17_RangeFactories_cu_38772b0829elementwise_kernel_with_indexIiZZZN2at6native14range_cuda_outERKN3c106ScalarES6_S6_RNS1_6TensorEENKUlvE_clEvENKUlvE1_clEvEUllE_EEvT_T0_PN15function_traitsISD_E11result_typeE,(.L_x_701 - _ZN50_GLOBAL__N__f31458b2_17_RangeFactories_cu_38772b0829elementwise_kernel_with_indexIiZZZN2at6native14range_cuda_outERKN3c106ScalarES6_S6_RNS1_6TensorEENKUlvE_clEvENKUlvE1_clEvEUllE_EEvT_T0_PN15function_traitsISD_E11result_typeE)
        .other          _ZN50_GLOBAL__N__f31458b2_17_RangeFactories_cu_38772b0829elementwise_kernel_with_indexIiZZZN2at6native14range_cuda_outERKN3c106ScalarES6_S6_RNS1_6TensorEENKUlvE_clEvENKUlvE1_clEvEUllE_EEvT_T0_PN15function_traitsISD_E11result_typeE,@"STO_CUDA_ENTRY STV_DEFAULT"
_ZN50_GLOBAL__N__f31458b2_17_RangeFactories_cu_38772b0829elementwise_kernel_with_indexIiZZZN2at6native14range_cuda_outERKN3c106ScalarES6_S6_RNS1_6TensorEENKUlvE_clEvENKUlvE1_clEvEUllE_EEvT_T0_PN15function_traitsISD_E11result_typeE:
        /* <DEDUP_REMOVED lines=16> */
.L_x_29:
        /* <DEDUP_REMOVED lines=16> */
.L_x_701:


//--------------------- .text._ZN50_GLOBAL__N__f31458b2_17_RangeFactories_cu_38772b0829elementwise_kernel_with_indexIlZZZN2at6native14range_cuda_outERKN3c106ScalarES6_S6_RNS1_6TensorEENKUlvE_clEvENKUlvE0_clEvEUllE_EEvT_T0_PN15function_traitsISD_E11result_typeE --------------------------
	.section	.text._ZN50_GLOBAL__N__f31458b2_17_RangeFactories_cu_38772b0829elementwise_kernel_with_indexIlZZZN2at6native14range_cuda_outERKN3c106ScalarES6_S6_RNS1_6TensorEENKUlvE_clEvENKUlvE0_clEvEUllE_EEvT_T0_PN15function_traitsISD_E11result_typeE,"ax",@progbits
	.align	128
.text._ZN50_GLOBAL__N__f31458b2_17_RangeFactories_cu_38772b0829elementwise_kernel_with_indexIlZZZN2at6native14range_cuda_outERKN3c106ScalarES6_S6_RNS1_6TensorEENKUlvE_clEvENKUlvE0_clEvEUllE_EEvT_T0_PN15function_traitsISD_E11result_typeE:
        .type           _ZN50_GLOBAL__N__f31458b2_17_RangeFactories_cu_38772b0829elementwise_kernel_with_indexIlZZZN2at6native14range_cuda_outERKN3c106ScalarES6_S6_RNS1_6TensorEENKUlvE_clEvENKUlvE0_clEvEUllE_EEvT_T0_PN15function_traitsISD_E11result_typeE,@function
        .size           _ZN50_GLOBAL__N__f31458b2_17_RangeFactories_cu_38772b0829elementwise_kernel_with_indexIlZZZN2at6native14range_cuda_outERKN3c106ScalarES6_S6_RNS1_6TensorEENKUlvE_clEvENKUlvE0_clEvEUllE_EEvT_T0_PN15function_traitsISD_E11result_typeE,(.L_x_702 - _ZN50_GLOBAL__N__f31458b2_17_RangeFactories_cu_38772b0829elementwise_kernel_with_indexIlZZZN2at6native14range_cuda_outERKN3c106ScalarES6_S6_RNS1_6TensorEENKUlvE_clEvENKUlvE0_clEvEUllE_EEvT_T0_PN15function_traitsISD_E11result_typeE)
        .other          _ZN50_GLOBAL__N__f31458b2_17_RangeFactories_cu_38772b0829elementwise_kernel_with_indexIlZZZN2at6native14range_cuda_outERKN3c106ScalarES6_S6_RNS1_6TensorEENKUlvE_clEvENKUlvE0_clEvEUllE_EEvT_T0_PN15function_traitsISD_E11result_typeE,@"STO_CUDA_ENTRY STV_DEFAULT"
_ZN50_GLOBAL__N__f31458b2_17_RangeFactories_cu_38772b0829elementwise_kernel_with_indexIlZZZN2at6native14range_cuda_outERKN3c106ScalarES6_S6_RNS1_6TensorEENKUlvE_clEvENKUlvE0_clEvEUllE_EEvT_T0_PN15function_traitsISD_E11result_typeE:
        /* <DEDUP_REMOVED lines=18> */
.L_x_30:
        /* <DEDUP_REMOVED lines=14> */
.L_x_702:


//--------------------- .text._ZN50_GLOBAL__N__f31458b2_17_RangeFactories_cu_38772b0829elementwise_kernel_with_indexIiZZZN2at6native14range_cuda_outERKN3c106ScalarES6_S6_RNS1_6TensorEENKUlvE_clEvENKUlvE0_clEvEUllE_EEvT_T0_PN15function_traitsISD_E11result_typeE --------------------------
	.section	.text._ZN50_GLOBAL__N__f31458b2_17_RangeFactories_cu_38772b0829elementwise_kernel_with_indexIiZZZN2at6native14range_cuda_outERKN3c106ScalarES6_S6_RNS1_6TensorEENKUlvE_clEvENKUlvE0_clEvEUllE_EEvT_T0_PN15function_traitsISD_E11result_typeE,"ax",@progbits
	.align	128
.text._ZN50_GLOBAL__N__f31458b2_17_RangeFactories_cu_38772b0829elementwise_kernel_with_indexIiZZZN2at6native14range_cuda_outERKN3c106ScalarES6_S6_RNS1_6TensorEENKUlvE_clEvENKUlvE0_clEvEUllE_EEvT_T0_PN15function_traitsISD_E11result_typeE:
        .type           _ZN50_GLOBAL__N__f31458b2_17_RangeFactories_cu_38772b0829elementwise_kernel_with_indexIiZZZN2at6native14range_cuda_outERKN3c106ScalarES6_S6_RNS1_6TensorEENKUlvE_clEvENKUlvE0_clEvEUllE_EEvT_T0_PN15function_traitsISD_E11result_typeE,@function
        .size           _ZN50_GLOBAL__N__f31458b2_17_RangeFactories_cu_38772b0829elementwise_kernel_with_indexIiZZZN2at6native14range_cuda_outERKN3c106ScalarES6_S6_RNS1_6TensorEENKUlvE_clEvENKUlvE0_clEvEUllE_EEvT_T0_PN15function_traitsISD_E11result_typeE,(.L_x_703 - _ZN50_GLOBAL__N__f31458b2_17_RangeFactories_cu_38772b0829elementwise_kernel_with_indexIiZZZN2at6native14range_cuda_outERKN3c106ScalarES6_S6_RNS1_6TensorEENKUlvE_clEvENKUlvE0_clEvEUllE_EEvT_T0_PN15function_traitsISD_E11result_typeE)
        .other          _ZN50_GLOBAL__N__f31458b2_17_RangeFactories_cu_38772b0829elementwise_kernel_with_indexIiZZZN2at6native14range_cuda_outERKN3c106ScalarES6_S6_RNS1_6TensorEENKUlvE_clEvENKUlvE0_clEvEUllE_EEvT_T0_PN15function_traitsISD_E11result_typeE,@"STO_CUDA_ENTRY STV_DEFAULT"
_ZN50_GLOBAL__N__f31458b2_17_RangeFactories_cu_38772b0829elementwise_kernel_with_indexIiZZZN2at6native14range_cuda_outERKN3c106ScalarES6_S6_RNS1_6TensorEENKUlvE_clEvENKUlvE0_clEvEUllE_EEvT_T0_PN15function_traitsISD_E11result_typeE:
        /* <DEDUP_REMOVED lines=17> */
.L_x_31:
        /* <DEDUP_REMOVED lines=15> */
.L_x_703:


//--------------------- .text._ZN50_GLOBAL__N__f31458b2_17_RangeFactories_cu_38772b0829elementwise_kernel_with_indexIlZZZN2at6native14range_cuda_outERKN3c106ScalarES6_S6_RNS1_6TensorEENKUlvE_clEvENKUlvE_clEvEUllE_EEvT_T0_PN15function_traitsISD_E11result_typeE --------------------------
	.section	.text._ZN50_GLOBAL__N__f31458b2_17_RangeFactories_cu_38772b0829elementwise_kernel_with_indexIlZZZN2at6native14range_cuda_outERKN3c106ScalarES6_S6_RNS1_6TensorEENKUlvE_clEvENKUlvE_clEvEUllE_EEvT_T0_PN15function_traitsISD_E11result_typeE,"ax",@progbits
	.align	128
.text._ZN50_GLOBAL__N__f31458b2_17_RangeFactories_cu_38772b0829elementwise_kernel_with_indexIlZZZN2at6native14range_cuda_outERKN3c106ScalarES6_S6_RNS1_6TensorEENKUlvE_clEvENKUlvE_clEvEUllE_EEvT_T0_PN15function_traitsISD_E11result_typeE:
        .type           _ZN50_GLOBAL__N__f31458b2_17_RangeFactories_cu_38772b0829elementwise_kernel_with_indexIlZZZN2at6native14range_cuda_outERKN3c106ScalarES6_S6_RNS1_6TensorEENKUlvE_clEvENKUlvE_clEvEUllE_EEvT_T0_PN15function_traitsISD_E11result_typeE,@function
        .size           _ZN50_GLOBAL__N__f31458b2_17_RangeFactories_cu_38772b0829elementwise_kernel_with_indexIlZZZN2at6native14range_cuda_outERKN3c106ScalarES6_S6_RNS1_6TensorEENKUlvE_clEvENKUlvE_clEvEUllE_EEvT_T0_PN15function_traitsISD_E11result_typeE,(.L_x_704 - _ZN50_GLOBAL__N__f31458b2_17_RangeFactories_cu_38772b0829elementwise_kernel_with_indexIlZZZN2at6native14range_cuda_outERKN3c106ScalarES6_S6_RNS1_6TensorEENKUlvE_clEvENKUlvE_clEvEUllE_EEvT_T0_PN15function_traitsISD_E11result_typeE)
        .other          _ZN50_GLOBAL__N__f31458b2_17_RangeFactories_cu_38772b0829elementwise_kernel_with_indexIlZZZN2at6native14range_cuda_outERKN3c106ScalarES6_S6_RNS1_6TensorEENKUlvE_clEvENKUlvE_clEvEUllE_EEvT_T0_PN15function_traitsISD_E11result_typeE,@"STO_CUDA_ENTRY STV_DEFAULT"
_ZN50_GLOBAL__N__f31458b2_17_RangeFactories_cu_38772b0829elementwise_kernel_with_indexIlZZZN2at6native14range_cuda_outERKN3c106ScalarES6_S6_RNS1_6TensorEENKUlvE_clEvENKUlvE_clEvEUllE_EEvT_T0_PN15function_traitsISD_E11result_typeE:
        /* <DEDUP_REMOVED lines=18> */
.L_x_32:
        /* <DEDUP_REMOVED lines=14> */
.L_x_704:


//--------------------- .text._ZN50_GLOBAL__N__f31458b2_17_RangeFactories_cu_38772b0829elementwise_kernel_with_indexIiZZZN2at6native14range_cuda_outERKN3c106ScalarES6_S6_RNS1_6TensorEENKUlvE_clEvENKUlvE_clEvEUllE_EEvT_T0_PN15function_traitsISD_E11result_typeE --------------------------
	.section	.text._ZN50_GLOBAL__N__f31458b2_17_RangeFactories_cu_38772b0829elementwise_kernel_with_indexIiZZZN2at6native14range_cuda_outERKN3c106ScalarES6_S6_RNS1_6TensorEENKUlvE_clEvENKUlvE_clEvEUllE_EEvT_T0_PN15function_traitsISD_E11result_typeE,"ax",@progbits
	.align	128
.text._ZN50_GLOBAL__N__f31458b2_17_RangeFactories_cu_38772b0829elementwise_kernel_with_indexIiZZZN2at6native14range_cuda_outERKN3c106ScalarES6_S6_RNS1_6TensorEENKUlvE_clEvENKUlvE_clEvEUllE_EEvT_T0_PN15function_traitsISD_E11result_typeE:
        .type           _ZN50_GLOBAL__N__f31458b2_17_RangeFactories_cu_38772b0829elementwise_kernel_with_indexIiZZZN2at6native14range_cuda_outERKN3c106ScalarES6_S6_RNS1_6TensorEENKUlvE_clEvENKUlvE_clEvEUllE_EEvT_T0_PN15function_traitsISD_E11result_typeE,@function
        .size           _ZN50_GLOBAL__N__f31458b2_17_RangeFactories_cu_38772b0829elementwise_kernel_with_indexIiZZZN2at6native14range_cuda_outERKN3c106ScalarES6_S6_RNS1_6TensorEENKUlvE_clEvENKUlvE_clEvEUllE_EEvT_T0_PN15function_traitsISD_E11result_typeE,(.L_x_705 - _ZN50_GLOBAL__N__f31458b2_17_RangeFactories_cu_38772b0829elementwise_kernel_with_indexIiZZZN2at6native14range_cuda_outERKN3c106ScalarES6_S6_RNS1_6TensorEENKUlvE_clEvENKUlvE_clEvEUllE_EEvT_T0_PN15function_traitsISD_E11result_typeE)
        .other          _ZN50_GLOBAL__N__f31458b2_17_RangeFactories_cu_38772b0829elementwise_kernel_with_indexIiZZZN2at6native14range_cuda_outERKN3c106ScalarES6_S6_RNS1_6TensorEENKUlvE_clEvENKUlvE_clEvEUllE_EEvT_T0_PN15function_traitsISD_E11result_typeE,@"STO_CUDA_ENTRY STV_DEFAULT"
_ZN50_GLOBAL__N__f31458b2_17_RangeFactories_cu_38772b0829elementwise_kernel_with_indexIiZZZN2at6native14range_cuda_outERKN3c106ScalarES6_S6_RNS1_6TensorEENKUlvE_clEvENKUlvE_clEvEUllE_EEvT_T0_PN15function_traitsISD_E11result_typeE:
        /* <DEDUP_REMOVED lines=17> */
.L_x_33:
        /* <DEDUP_REMOVED lines=15> */
.L_x_705:


//--------------------- .text._ZN50_GLOBAL__N__f31458b2_17_RangeFactories_cu_38772b0829elementwise_kernel_with_indexIlZZZN2at6native17logspace_cuda_outERKN3c106ScalarES6_ldRNS1_6TensorEENKUlvE0_clEvENKUlvE4_clEvEUllE_EEvT_T0_PN15function_traitsISD_E11result_typeE --------------------------
	.section	.text._ZN50_GLOBAL__N__f31458b2_17_RangeFactories_cu_38772b0829elementwise_kernel_with_indexIlZZZN2at6native17logspace_cuda_outERKN3c106ScalarES6_ldRNS1_6TensorEENKUlvE0_clEvENKUlvE4_clEvEUllE_EEvT_T0_PN15function_traitsISD_E11result_typeE,"ax",@progbits
	.align	128
.text._ZN50_GLOBAL__N__f31458b2_17_RangeFactories_cu_38772b0829elementwise_kernel_with_indexIlZZZN2at6native17logspace_cuda_outERKN3c106ScalarES6_ldRNS1_6TensorEENKUlvE0_clEvENKUlvE4_clEvEUllE_EEvT_T0_PN15function_traitsISD_E11result_typeE:
        .type           _ZN50_GLOBAL__N__f31458b2_17_RangeFactories_cu_38772b0829elementwise_kernel_with_indexIlZZZN2at6native17logspace_cuda_outERKN3c106ScalarES6_ldRNS1_6TensorEENKUlvE0_clEvENKUlvE4_clEvEUllE_EEvT_T0_PN15function_traitsISD_E11result_typeE,@function
        .size           _ZN50_GLOBAL__N__f31458b2_17_RangeFactories_cu_38772b0829elementwise_kernel_with_indexIlZZZN2at6native17logspace_cuda_outERKN3c106ScalarES6_ldRNS1_6TensorEENKUlvE0_clEvENKUlvE4_clEvEUllE_EEvT_T0_PN15function_traitsISD_E11result_typeE,(.L_x_706 - _ZN50_GLOBAL__N__f31458b2_17_RangeFactories_cu_38772b0829elementwise_kernel_with_indexIlZZZN2at6native17logspace_cuda_outERKN3c106ScalarES6_ldRNS1_6TensorEENKUlvE0_clEvENKUlvE4_clEvEUllE_EEvT_T0_PN15function_traitsISD_E11result_typeE)
        .other          _ZN50_GLOBAL__N__f31458b2_17_RangeFactories_cu_38772b0829elementwise_kernel_with_indexIlZZZN2at6native17logspace_cuda_outERKN3c106ScalarES6_ldRNS1_6TensorEENKUlvE0_clEvENKUlvE4_clEvEUllE_EEvT_T0_PN15function_traitsISD_E11result_typeE,@"STO_CUDA_ENTRY STV_DEFAULT"
_ZN50_GLOBAL__N__f31458b2_17_RangeFactories_cu_38772b0829elementwise_kernel_with_indexIlZZZN2at6native17logspace_cuda_outERKN3c106ScalarES6_ldRNS1_6TensorEENKUlvE0_clEvENKUlvE4_clEvEUllE_EEvT_T0_PN15function_traitsISD_E11result_typeE:
        /* <DEDUP_REMOVED lines=9> */
[----:B------:R-:W0:Y:S01]  /*0090*/  LDCU.64 UR4, c[0x0][0x3a0] ;  /* 0x00007400ff0477ac */ /* 0x000e220008000a00 */
[----:B------:R-:W-:Y:S01]  /*00a0*/  BSSY.RECONVERGENT B0, `(.L_x_34) ;  /* 0x000002e000007945 */ /* 0x000fe20003800200 */
[----:B------:R-:W1:Y:S01]  /*00b0*/  LDCU.U16 UR6, c[0x0][0x38a] ;  /* 0x00007140ff0677ac */ /* 0x000e620008000400 */
[----:B------:R-:W2:Y:S01]  /*00c0*/  LDCU.U16 UR7, c[0x0][0x398] ;  /* 0x00007300ff0777ac */ /* 0x000ea20008000400 */
[----:B------:R-:W3:Y:S01]  /*00d0*/  LDCU.U16 UR8, c[0x0][0x38c] ;  /* 0x00007180ff0877ac */ /* 0x000ee20008000400 */
[----:B------:R-:W4:Y:S01]  /*00e0*/  LDCU.64 UR10, c[0x0][0x358] ;  /* 0x00006b00ff0a77ac */ /* 0x000f220008000a00 */
[----:B0-----:R-:W-:-:S04]  /*00f0*/  ISETP.GE.U32.AND P0, PT, R0, UR4, PT ;  /* 0x0000000400007c0c */ /* 0x001fc8000bf06070 */
[----:B------:R-:W-:-:S13]  /*0100*/  ISETP.GE.AND.EX P0, PT, RZ, UR5, PT, P0 ;  /* 0x00000005ff007c0c */ /* 0x000fda000bf06300 */
[----:B-1234-:R-:W-:Y:S05]  /*0110*/  @P0 BRA `(.L_x_35) ;  /* 0x0000000000480947 */ /* 0x01efea0003800000 */
[----:B------:R-:W-:Y:S01]  /*0120*/  I2FP.F32.U32 R2, R0 ;  /* 0x0000000000027245 */ /* 0x000fe20000201000 */
[----:B------:R-:W-:Y:S01]  /*0130*/  USHF.L.U32 UR5, UR7, 0x10, URZ ;  /* 0x0000001007057899 */ /* 0x000fe200080006ff */
[----:B------:R-:W0:Y:S04]  /*0140*/  LDCU.U16 UR4, c[0x0][0x388] ;  /* 0x00007100ff0477ac */ /* 0x000e280008000400 */
[----:B------:R-:W1:Y:S02]  /*0150*/  F2F.BF16.F32 R2, R2 ;  /* 0x0000000200027304 */ /* 0x000e640000202000 */
[----:B-1----:R-:W-:Y:S01]  /*0160*/  IMAD.U32 R3, R2, 0x10000, RZ ;  /* 0x0001000002037824 */ /* 0x002fe200078e00ff */
[----:B0-----:R-:W-:-:S03]  /*0170*/  USHF.L.U32 UR4, UR4, 0x10, URZ ;  /* 0x0000001004047899 */ /* 0x001fc600080006ff */
[----:B------:R-:W-:Y:S01]  /*0180*/  FMUL.FTZ R3, R3, UR5 ;  /* 0x0000000503037c20 */ /* 0x000fe20008410000 */
[----:B------:R-:W-:-:S05]  /*0190*/  USHF.L.U32 UR5, UR8, 0x10, URZ ;  /* 0x0000001008057899 */ /* 0x000fca00080006ff */
[----:B------:R-:W0:Y:S08]  /*01a0*/  F2F.BF16.F32 R3, R3 ;  /* 0x0000000300037304 */ /* 0x000e300000202000 */
[----:B------:R-:W-:Y:S01]  /*01b0*/  MUFU.LG2 R5, UR5 ;  /* 0x0000000500057d08 */ /* 0x000fe20008000c00 */
[----:B0-----:R-:W-:-:S04]  /*01c0*/  IMAD.U32 R4, R3, 0x10000, RZ ;  /* 0x0001000003047824 */ /* 0x001fc800078e00ff */
[----:B------:R-:W-:-:S06]  /*01d0*/  FADD.FTZ R4, R4, UR4 ;  /* 0x0000000404047e21 */ /* 0x000fcc0008010000 */
[----:B------:R-:W0:Y:S02]  /*01e0*/  F2F.BF16.F32 R4, R4 ;  /* 0x0000000400047304 */ /* 0x000e240000202000 */
[----:B0-----:R-:W-:-:S04]  /*01f0*/  IMAD.U32 R2, R4, 0x10000, RZ ;  /* 0x0001000004027824 */ /* 0x001fc800078e00ff */
[----:B------:R-:W-:-:S06]  /*0200*/  FMUL.FTZ R2, R2, R5 ;  /* 0x0000000502027220 */ /* 0x000fcc0000410000 */
[----:B------:R-:W0:Y:S02]  /*0210*/  MUFU.EX2 R2, R2 ;  /* 0x0000000200027308 */ /* 0x000e240000000800 */
[----:B0-----:R-:W-:Y:S01]  /*0220*/  F2FP.BF16.F32.PACK_AB R5, RZ, R2 ;  /* 0x00000002ff05723e */ /* 0x001fe200000010ff */
[----:B------:R-:W-:Y:S06]  /*0230*/  BRA `(.L_x_36) ;  /* 0x0000000000507947 */ /* 0x000fec0003800000 */
.L_x_35:
[----:B------:R-:W0:Y:S01]  /*0240*/  LDC.64 R4, c[0x0][0x390] ;  /* 0x0000e400ff047b82 */ /* 0x000e220000000a00 */
[----:B------:R-:W-:Y:S01]  /*0250*/  LOP3.LUT R3, RZ, R0, RZ, 0x33, !PT ;  /* 0x00000000ff037212 */ /* 0x000fe200078e33ff */
[----:B------:R-:W-:Y:S02]  /*0260*/  USHF.L.U32 UR4, UR7, 0x10, URZ ;  /* 0x0000001007047899 */ /* 0x000fe400080006ff */
[----:B------:R-:W-:Y:S01]  /*0270*/  USHF.L.U32 UR5, UR8, 0x10, URZ ;  /* 0x0000001008057899 */ /* 0x000fe200080006ff */
[----:B0-----:R-:W-:-:S04]  /*0280*/  IADD3 R2, P0, PT, R3, R4, RZ ;  /* 0x0000000403027210 */ /* 0x001fc80007f1e0ff */
[----:B------:R-:W-:-:S04]  /*0290*/  IADD3.X R3, PT, PT, R5, -0x1, RZ, P0, !PT ;  /* 0xffffffff05037810 */ /* 0x000fc800007fe4ff */
[----:B------:R0:W1:Y:S08]  /*02a0*/  I2F.S64 R2, R2 ;  /* 0x0000000200027312 */ /* 0x0000700000301400 */
[----:B0-----:R-:W-:Y:S08]  /*02b0*/  MUFU.LG2 R3, UR5 ;  /* 0x0000000500037d08 */ /* 0x001ff00008000c00 */
[----:B-1----:R-:W0:Y:S02]  /*02c0*/  F2F.BF16.F32 R4, R2 ;  /* 0x0000000200047304 */ /* 0x002e240000202000 */
[----:B0-----:R-:W-:-:S04]  /*02d0*/  IMAD.U32 R4, R4, 0x10000, RZ ;  /* 0x0001000004047824 */ /* 0x001fc800078e00ff */
[----:B------:R-:W-:Y:S01]  /*02e0*/  FMUL.FTZ R4, R4, UR4 ;  /* 0x0000000404047c20 */ /* 0x000fe20008410000 */
[----:B------:R-:W-:-:S05]  /*02f0*/  USHF.L.U32 UR4, UR6, 0x10, URZ ;  /* 0x0000001006047899 */ /* 0x000fca00080006ff */
[----:B------:R-:W0:Y:S02]  /*0300*/  F2F.BF16.F32 R4, R4 ;  /* 0x0000000400047304 */ /* 0x000e240000202000 */
[----:B0-----:R-:W-:-:S04]  /*0310*/  IMAD.U32 R5, R4, 0x10000, RZ ;  /* 0x0001000004057824 */ /* 0x001fc800078e00ff */
[----:B------:R-:W-:-:S06]  /*0320*/  FADD.FTZ R6, -R5, UR4 ;  /* 0x0000000405067e21 */ /* 0x000fcc0008010100 */
[----:B------:R-:W0:Y:S02]  /*0330*/  F2F.BF16.F32 R6, R6 ;  /* 0x0000000600067304 */ /* 0x000e240000202000 */
[----:B0-----:R-:W-:-:S04]  /*0340*/  IMAD.U32 R2, R6, 0x10000, RZ ;  /* 0x0001000006027824 */ /* 0x001fc800078e00ff */
[----:B------:R-:W-:-:S06]  /*0350*/  FMUL.FTZ R2, R3, R2 ;  /* 0x0000000203027220 */ /* 0x000fcc0000410000 */
[----:B------:R-:W0:Y:S02]  /*0360*/  MUFU.EX2 R2, R2 ;  /* 0x0000000200027308 */ /* 0x000e240000000800 */
[----:B0-----:R-:W-:-:S07]  /*0370*/  F2FP.BF16.F32.PACK_AB R5, RZ, R2 ;  /* 0x00000002ff05723e */ /* 0x001fce00000010ff */
.L_x_36:
[----:B------:R-:W-:Y:S05]  /*0380*/  BSYNC.RECONVERGENT B0 ;  /* 0x0000000000007941 */ /* 0x000fea0003800200 */
.L_x_34:
[----:B------:R-:W0:Y:S02]  /*0390*/  LDCU.64 UR4, c[0x0][0x3b0] ;  /* 0x00007600ff0477ac */ /* 0x000e240008000a00 */
[----:B0-----:R-:W-:-:S04]  /*03a0*/  LEA R2, P0, R0, UR4, 0x1 ;  /* 0x0000000400027c11 */ /* 0x001fc8000f8008ff */
[----:B------:R-:W-:-:S05]  /*03b0*/  LEA.HI.X R3, R0, UR5, RZ, 0x1, P0 ;  /* 0x0000000500037c11 */ /* 0x000fca00080f0cff */
[----:B------:R-:W-:Y:S01]  /*03c0*/  STG.E.U16 desc[UR10][R2.64], R5 ;  /* 0x0000000502007986 */ /* 0x000fe2000c10150a */
[----:B------:R-:W-:Y:S05]  /*03d0*/  EXIT ;  /* 0x000000000000794d */ /* 0x000fea0003800000 */
.L_x_37:
        /* <DEDUP_REMOVED lines=10> */
.L_x_706:


//--------------------- .text._ZN50_GLOBAL__N__f31458b2_17_RangeFactories_cu_38772b0829elementwise_kernel_with_indexIiZZZN2at6native17logspace_cuda_outERKN3c106ScalarES6_ldRNS1_6TensorEENKUlvE0_clEvENKUlvE4_clEvEUllE_EEvT_T0_PN15function_traitsISD_E11result_typeE --------------------------
	.section	.text._ZN50_GLOBAL__N__f31458b2_17_RangeFactories_cu_38772b0829elementwise_kernel_with_indexIiZZZN2at6native17logspace_cuda_outERKN3c106ScalarES6_ldRNS1_6TensorEENKUlvE0_clEvENKUlvE4_clEvEUllE_EEvT_T0_PN15function_traitsISD_E11result_typeE,"ax",@progbits
	.align	128
.text._ZN50_GLOBAL__N__f31458b2_17_RangeFactories_cu_38772b0829elementwise_kernel_with_indexIiZZZN2at6native17logspace_cuda_outERKN3c106ScalarES6_ldRNS1_6TensorEENKUlvE0_clEvENKUlvE4_clEvEUllE_EEvT_T0_PN15function_traitsISD_E11result_typeE:
        .type           _ZN50_GLOBAL__N__f31458b2_17_RangeFactories_cu_38772b0829elementwise_kernel_with_indexIiZZZN2at6native17logspace_cuda_outERKN3c106ScalarES6_ldRNS1_6TensorEENKUlvE0_clEvENKUlvE4_clEvEUllE_EEvT_T0_PN15function_traitsISD_E11result_typeE,@function
        .size           _ZN50_GLOBAL__N__f31458b2_17_RangeFactories_cu_38772b0829elementwise_kernel_with_indexIiZZZN2at6native17logspace_cuda_outERKN3c106ScalarES6_ldRNS1_6TensorEENKUlvE0_clEvENKUlvE4_clEvEUllE_EEvT_T0_PN15function_traitsISD_E11result_typeE,(.L_x_707 - _ZN50_GLOBAL__N__f31458b2_17_RangeFactories_cu_38772b0829elementwise_kernel_with_indexIiZZZN2at6native17logspace_cuda_outERKN3c106ScalarES6_ldRNS1_6TensorEENKUlvE0_clEvENKUlvE4_clEvEUllE_EEvT_T0_PN15function_traitsISD_E11result_typeE)
        .other          _ZN50_GLOBAL__N__f31458b2_17_RangeFactories_cu_38772b0829elementwise_kernel_with_indexIiZZZN2at6native17logspace_cuda_outERKN3c106ScalarES6_ldRNS1_6TensorEENKUlvE0_clEvENKUlvE4_clEvEUllE_EEvT_T0_PN15function_traitsISD_E11result_typeE,@"STO_CUDA_ENTRY STV_DEFAULT"
_ZN50_GLOBAL__N__f31458b2_17_RangeFactories_cu_38772b0829elementwise_kernel_with_indexIiZZZN2at6native17logspace_cuda_outERKN3c106ScalarES6_ldRNS1_6TensorEENKUlvE0_clEvENKUlvE4_clEvEUllE_EEvT_T0_PN15function_traitsISD_E11result_typeE:
        /* <DEDUP_REMOVED lines=8> */
[----:B------:R-:W0:Y:S01]  /*0080*/  LDCU.64 UR4, c[0x0][0x3a0] ;  /* 0x00007400ff0477ac */ /* 0x000e220008000a00 */
[----:B------:R-:W-:Y:S01]  /*0090*/  SHF.R.S32.HI R3, RZ, 0x1f, R0 ;  /* 0x0000001fff037819 */ /* 0x000fe20000011400 */
[----:B------:R-:W-:Y:S01]  /*00a0*/  BSSY.RECONVERGENT B0, `(.L_x_38) ;  /* 0x000002f000007945 */ /* 0x000fe20003800200 */
[----:B------:R-:W1:Y:S01]  /*00b0*/  LDCU.U16 UR6, c[0x0][0x38a] ;  /* 0x00007140ff0677ac */ /* 0x000e620008000400 */
[----:B------:R-:W2:Y:S01]  /*00c0*/  LDCU.U16 UR7, c[0x0][0x398] ;  /* 0x00007300ff0777ac */ /* 0x000ea20008000400 */
[----:B------:R-:W3:Y:S01]  /*00d0*/  LDCU.U16 UR8, c[0x0][0x38c] ;  /* 0x00007180ff0877ac */ /* 0x000ee20008000400 */
[----:B------:R-:W4:Y:S01]  /*00e0*/  LDCU.64 UR10, c[0x0][0x358] ;  /* 0x00006b00ff0a77ac */ /* 0x000f220008000a00 */
[----:B0-----:R-:W-:-:S04]  /*00f0*/  ISETP.GE.U32.AND P0, PT, R0, UR4, PT ;  /* 0x0000000400007c0c */ /* 0x001fc8000bf06070 */
[----:B------:R-:W-:-:S13]  /*0100*/  ISETP.GE.AND.EX P0, PT, R3, UR5, PT, P0 ;  /* 0x0000000503007c0c */ /* 0x000fda000bf06300 */
[----:B-1234-:R-:W-:Y:S05]  /*0110*/  @P0 BRA `(.L_x_39) ;  /* 0x0000000000480947 */ /* 0x01efea0003800000 */
[----:B------:R-:W-:Y:S01]  /*0120*/  I2FP.F32.S32 R2, R0 ;  /* 0x0000000000027245 */ /* 0x000fe20000201400 */
        /* <DEDUP_REMOVED lines=17> */
.L_x_39:
[----:B------:R-:W0:Y:S01]  /*0240*/  LDCU.64 UR4, c[0x0][0x390] ;  /* 0x00007200ff0477ac */ /* 0x000e220008000a00 */
[----:B------:R-:W-:Y:S02]  /*0250*/  LOP3.LUT R4, RZ, R0, RZ, 0x33, !PT ;  /* 0x00000000ff047212 */ /* 0x000fe400078e33ff */
[----:B------:R-:W-:Y:S02]  /*0260*/  LOP3.LUT R2, RZ, R3, RZ, 0x33, !PT ;  /* 0x00000003ff027212 */ /* 0x000fe400078e33ff */
[----:B0-----:R-:W-:Y:S01]  /*0270*/  IADD3 R4, P0, PT, R4, UR4, RZ ;  /* 0x0000000404047c10 */ /* 0x001fe2000ff1e0ff */
[----:B------:R-:W-:-:S03]  /*0280*/  USHF.L.U32 UR4, UR7, 0x10, URZ ;  /* 0x0000001007047899 */ /* 0x000fc600080006ff */
[----:B------:R-:W-:Y:S01]  /*0290*/  IADD3.X R5, PT, PT, R2, UR5, RZ, P0, !PT ;  /* 0x0000000502057c10 */ /* 0x000fe200087fe4ff */
[----:B------:R-:W-:-:S03]  /*02a0*/  USHF.L.U32 UR5, UR8, 0x10, URZ ;  /* 0x0000001008057899 */ /* 0x000fc600080006ff */
        /* <DEDUP_REMOVED lines=14> */
.L_x_40:
[----:B------:R-:W-:Y:S05]  /*0390*/  BSYNC.RECONVERGENT B0 ;  /* 0x0000000000007941 */ /* 0x000fea0003800200 */
.L_x_38:
[----:B------:R-:W0:Y:S02]  /*03a0*/  LDCU.64 UR4, c[0x0][0x3b0] ;  /* 0x00007600ff0477ac */ /* 0x000e240008000a00 */
[----:B0-----:R-:W-:-:S04]  /*03b0*/  LEA R2, P0, R0, UR4, 0x1 ;  /* 0x0000000400027c11 */ /* 0x001fc8000f8008ff */
[----:B------:R-:W-:-:S05]  /*03c0*/  LEA.HI.X R3, R0, UR5, R3, 0x1, P0 ;  /* 0x0000000500037c11 */ /* 0x000fca00080f0c03 */
[----:B------:R-:W-:Y:S01]  /*03d0*/  STG.E.U16 desc[UR10][R2.64], R6 ;  /* 0x0000000602007986 */ /* 0x000fe2000c10150a */
[----:B------:R-:W-:Y:S05]  /*03e0*/  EXIT ;  /* 0x000000000000794d */ /* 0x000fea0003800000 */
.L_x_41:
        /* <DEDUP_REMOVED lines=9> */
.L_x_707:


//--------------------- .text._ZN50_GLOBAL__N__f31458b2_17_RangeFactories_cu_38772b0829elementwise_kernel_with_indexIlZZZN2at6native17logspace_cuda_outERKN3c106ScalarES6_ldRNS1_6TensorEENKUlvE0_clEvENKUlvE3_clEvEUllE_EEvT_T0_PN15function_traitsISD_E11result_typeE --------------------------
	.section	.text._ZN50_GLOBAL__N__f31458b2_17_RangeFactories_cu_38772b0829elementwise_kernel_with_indexIlZZZN2at6native17logspace_cuda_outERKN3c106ScalarES6_ldRNS1_6TensorEENKUlvE0_clEvENKUlvE3_clEvEUllE_EEvT_T0_PN15function_traitsISD_E11result_typeE,"ax",@progbits
	.align	128
.text._ZN50_GLOBAL__N__f31458b2_17_RangeFactories_cu_38772b0829elementwise_kernel_with_indexIlZZZN2at6native17logspace_cuda_outERKN3c106ScalarES6_ldRNS1_6TensorEENKUlvE0_clEvENKUlvE3_clEvEUllE_EEvT_T0_PN15function_traitsISD_E11result_typeE:
        .type           _ZN50_GLOBAL__N__f31458b2_17_RangeFactories_cu_38772b0829elementwise_kernel_with_indexIlZZZN2at6native17logspace_cuda_outERKN3c106ScalarES6_ldRNS1_6TensorEENKUlvE0_clEvENKUlvE3_clEvEUllE_EEvT_T0_PN15function_traitsISD_E11result_typeE,@function
        .size           _ZN50_GLOBAL__N__f31458b2_17_RangeFactories_cu_38772b0829elementwise_kernel_with_indexIlZZZN2at6native17logspace_cuda_outERKN3c106ScalarES6_ldRNS1_6TensorEENKUlvE0_clEvENKUlvE3_clEvEUllE_EEvT_T0_PN15function_traitsISD_E11result_typeE,(.L_x_708 - _ZN50_GLOBAL__N__f31458b2_17_RangeFactories_cu_38772b0829elementwise_kernel_with_indexIlZZZN2at6native17logspace_cuda_outERKN3c106ScalarES6_ldRNS1_6TensorEENKUlvE0_clEvENKUlvE3_clEvEUllE_EEvT_T0_PN15function_traitsISD_E11result_typeE)
        .other          _ZN50_GLOBAL__N__f31458b2_17_RangeFactories_cu_38772b0829elementwise_kernel_with_indexIlZZZN2at6native17logspace_cuda_outERKN3c106ScalarES6_ldRNS1_6TensorEENKUlvE0_clEvENKUlvE3_clEvEUllE_EEvT_T0_PN15function_traitsISD_E11result_typeE,@"STO_CUDA_ENTRY STV_DEFAULT"
_ZN50_GLOBAL__N__f31458b2_17_RangeFactories_cu_38772b0829elementwise_kernel_with_indexIlZZZN2at6native17logspace_cuda_outERKN3c106ScalarES6_ldRNS1_6TensorEENKUlvE0_clEvENKUlvE3_clEvEUllE_EEvT_T0_PN15function_traitsISD_E11result_typeE:
        /* <DEDUP_REMOVED lines=11> */
[----:B------:R-:W1:Y:S01]  /*00b0*/  LDCU.64 UR4, c[0x0][0x358] ;  /* 0x00006b00ff0477ac */ /* 0x000e620008000a00 */
[----:B0-----:R-:W-:-:S04]  /*00c0*/  ISETP.GE.U32.AND P0, PT, R0, UR6, PT ;  /* 0x0000000600007c0c */ /* 0x001fc8000bf06070 */
[----:B------:R-:W-:-:S13]  /*00d0*/  ISETP.GE.AND.EX P0, PT, RZ, UR7, PT, P0 ;  /* 0x00000007ff007c0c */ /* 0x000fda000bf06300 */
[----:B-1----:R-:W-:Y:S05]  /*00e0*/  @P0 BRA `(.L_x_43) ;  /* 0x0000000000500947 */ /* 0x002fea0003800000 */
[----:B------:R-:W0:Y:S01]  /*00f0*/  LDC.U16 R4, c[0x0][0x398] ;  /* 0x0000e600ff047b82 */ /* 0x000e220000000400 */
[----:B------:R-:W-:-:S04]  /*0100*/  I2FP.F32.U32 R2, R0 ;  /* 0x0000000000027245 */ /* 0x000fc80000201000 */
[----:B------:R-:W-:-:S03]  /*0110*/  F2FP.F16.F32.PACK_AB R2, RZ, R2 ;  /* 0x00000002ff02723e */ /* 0x000fc600000000ff */
[----:B------:R-:W1:Y:S02]  /*0120*/  LDC.U16 R5, c[0x0][0x38c] ;  /* 0x0000e300ff057b82 */ /* 0x000e640000000400 */
[----:B------:R-:W-:-:S06]  /*0130*/  HADD2.F32 R3, -RZ, R2.H0_H0 ;  /* 0x20000002ff037230 */ /* 0x000fcc0000004100 */
[----:B------:R-:W2:Y:S01]  /*0140*/  LDC.U16 R6, c[0x0][0x388] ;  /* 0x0000e200ff067b82 */ /* 0x000ea20000000400 */
[----:B0-----:R-:W-:-:S05]  /*0150*/  HADD2.F32 R2, -RZ, R4.H0_H0 ;  /* 0x20000004ff027230 */ /* 0x001fca0000004100 */
[----:B------:R-:W-:-:S05]  /*0160*/  FMUL.FTZ R2, R2, R3 ;  /* 0x0000000302027220 */ /* 0x000fca0000410000 */
[----:B------:R-:W-:Y:S01]  /*0170*/  F2FP.F16.F32.PACK_AB R3, RZ, R2 ;  /* 0x00000002ff03723e */ /* 0x000fe200000000ff */
[----:B-1----:R-:W-:-:S04]  /*0180*/  HADD2.F32 R2, -RZ, R5.H0_H0 ;  /* 0x20000005ff027230 */ /* 0x002fc80000004100 */
[----:B------:R-:W-:Y:S02]  /*0190*/  HADD2.F32 R3, -RZ, R3.H0_H0 ;  /* 0x20000003ff037230 */ /* 0x000fe40000004100 */
[----:B--2---:R-:W-:Y:S01]  /*01a0*/  HADD2.F32 R4, -RZ, R6.H0_H0 ;  /* 0x20000006ff047230 */ /* 0x004fe20000004100 */
[----:B------:R-:W0:Y:S04]  /*01b0*/  MUFU.LG2 R2, R2 ;  /* 0x0000000200027308 */ /* 0x000e280000000c00 */
[----:B------:R-:W-:-:S05]  /*01c0*/  FADD.FTZ R3, R4, R3 ;  /* 0x0000000304037221 */ /* 0x000fca0000010000 */
[----:B------:R-:W-:-:S05]  /*01d0*/  F2FP.F16.F32.PACK_AB R3, RZ, R3 ;  /* 0x00000003ff03723e */ /* 0x000fca00000000ff */
[----:B------:R-:W-:-:S05]  /*01e0*/  HADD2.F32 R3, -RZ, R3.H0_H0 ;  /* 0x20000003ff037230 */ /* 0x000fca0000004100 */
[----:B0-----:R-:W-:-:S06]  /*01f0*/  FMUL.FTZ R3, R3, R2 ;  /* 0x0000000203037220 */ /* 0x001fcc0000410000 */
[----:B------:R-:W0:Y:S02]  /*0200*/  MUFU.EX2 R3, R3 ;  /* 0x0000000300037308 */ /* 0x000e240000000800 */
[----:B0-----:R-:W-:Y:S01]  /*0210*/  F2FP.F16.F32.PACK_AB R4, RZ, R3 ;  /* 0x00000003ff04723e */ /* 0x001fe200000000ff */
[----:B------:R-:W-:Y:S06]  /*0220*/  BRA `(.L_x_44) ;  /* 0x00000000005c7947 */ /* 0x000fec0003800000 */
.L_x_43:
[----:B------:R-:W0:Y:S01]  /*0230*/  LDC.64 R4, c[0x0][0x390] ;  /* 0x0000e400ff047b82 */ /* 0x000e220000000a00 */
[----:B------:R-:W-:-:S07]  /*0240*/  LOP3.LUT R3, RZ, R0, RZ, 0x33, !PT ;  /* 0x00000000ff037212 */ /* 0x000fce00078e33ff */
[----:B------:R-:W1:Y:S08]  /*0250*/  LDC.U16 R7, c[0x0][0x398] ;  /* 0x0000e600ff077b82 */ /* 0x000e700000000400 */
[----:B------:R-:W2:Y:S01]  /*0260*/  LDC.U16 R6, c[0x0][0x38c] ;  /* 0x0000e300ff067b82 */ /* 0x000ea20000000400 */
[----:B0-----:R-:W-:-:S04]  /*0270*/  IADD3 R2, P0, PT, R3, R4, RZ ;  /* 0x0000000403027210 */ /* 0x001fc80007f1e0ff */
[----:B------:R-:W-:-:S03]  /*0280*/  IADD3.X R3, PT, PT, R5, -0x1, RZ, P0, !PT ;  /* 0xffffffff05037810 */ /* 0x000fc600007fe4ff */
[----:B------:R-:W0:Y:S01]  /*0290*/  LDC.U16 R5, c[0x0][0x38a] ;  /* 0x0000e280ff057b82 */ /* 0x000e220000000400 */
[----:B------:R-:W3:Y:S01]  /*02a0*/  I2F.S64 R2, R2 ;  /* 0x0000000200027312 */ /* 0x000ee20000301400 */
[----:B-1----:R-:W-:Y:S02]  /*02b0*/  HADD2.F32 R7, -RZ, R7.H0_H0 ;  /* 0x20000007ff077230 */ /* 0x002fe40000004100 */
[----:B--2---:R-:W-:Y:S01]  /*02c0*/  HADD2.F32 R6, -RZ, R6.H0_H0 ;  /* 0x20000006ff067230 */ /* 0x004fe20000004100 */
[----:B---3--:R-:W-:-:S05]  /*02d0*/  F2FP.F16.F32.PACK_AB R3, RZ, R2 ;  /* 0x00000002ff03723e */ /* 0x008fca00000000ff */
[----:B------:R-:W-:Y:S02]  /*02e0*/  HADD2.F32 R4, -RZ, R3.H0_H0 ;  /* 0x20000003ff047230 */ /* 0x000fe40000004100 */
[----:B0-----:R-:W-:Y:S01]  /*02f0*/  HADD2.F32 R5, -RZ, R5.H0_H0 ;  /* 0x20000005ff057230 */ /* 0x001fe20000004100 */
[----:B------:R-:W0:Y:S02]  /*0300*/  MUFU.LG2 R3, R6 ;  /* 0x0000000600037308 */ /* 0x000e240000000c00 */
[----:B------:R-:W-:-:S05]  /*0310*/  FMUL.FTZ R4, R7, R4 ;  /* 0x0000000407047220 */ /* 0x000fca0000410000 */
[----:B------:R-:W-:-:S05]  /*0320*/  F2FP.F16.F32.PACK_AB R4, RZ, R4 ;  /* 0x00000004ff04723e */ /* 0x000fca00000000ff */
[----:B------:R-:W-:-:S05]  /*0330*/  HADD2.F32 R4, -RZ, R4.H0_H0 ;  /* 0x20000004ff047230 */ /* 0x000fca0000004100 */
[----:B------:R-:W-:-:S05]  /*0340*/  FADD.FTZ R4, R5, -R4 ;  /* 0x8000000405047221 */ /* 0x000fca0000010000 */
[----:B------:R-:W-:-:S05]  /*0350*/  F2FP.F16.F32.PACK_AB R4, RZ, R4 ;  /* 0x00000004ff04723e */ /* 0x000fca00000000ff */
[----:B------:R-:W-:-:S05]  /*0360*/  HADD2.F32 R4, -RZ, R4.H0_H0 ;  /* 0x20000004ff047230 */ /* 0x000fca0000004100 */
[----:B0-----:R-:W-:-:S06]  /*0370*/  FMUL.FTZ R2, R3, R4 ;  /* 0x0000000403027220 */ /* 0x001fcc0000410000 */
[----:B------:R-:W0:Y:S02]  /*0380*/  MUFU.EX2 R2, R2 ;  /* 0x0000000200027308 */ /* 0x000e240000000800 */
[----:B0-----:R-:W-:-:S07]  /*0390*/  F2FP.F16.F32.PACK_AB R4, RZ, R2 ;  /* 0x00000002ff04723e */ /* 0x001fce00000000ff */
.L_x_44:
[----:B------:R-:W-:Y:S05]  /*03a0*/  BSYNC.RECONVERGENT B0 ;  /* 0x0000000000007941 */ /* 0x000fea0003800200 */
.L_x_42:
[----:B------:R-:W0:Y:S02]  /*03b0*/  LDCU.64 UR6, c[0x0][0x3b0] ;  /* 0x00007600ff0677ac */ /* 0x000e240008000a00 */
[----:B0-----:R-:W-:-:S04]  /*03c0*/  LEA R2, P0, R0, UR6, 0x1 ;  /* 0x0000000600027c11 */ /* 0x001fc8000f8008ff */
[----:B------:R-:W-:-:S05]  /*03d0*/  LEA.HI.X R3, R0, UR7, RZ, 0x1, P0 ;  /* 0x0000000700037c11 */ /* 0x000fca00080f0cff */
[----:B------:R-:W-:Y:S01]  /*03e0*/  STG.E.U16 desc[UR4][R2.64], R4 ;  /* 0x0000000402007986 */ /* 0x000fe2000c101504 */
[----:B------:R-:W-:Y:S05]  /*03f0*/  EXIT ;  /* 0x000000000000794d */ /* 0x000fea0003800000 */
.L_x_45:
        /* <DEDUP_REMOVED lines=16> */
.L_x_708:


//--------------------- .text._ZN50_GLOBAL__N__f31458b2_17_RangeFactories_cu_38772b0829elementwise_kernel_with_indexIiZZZN2at6native17logspace_cuda_outERKN3c106ScalarES6_ldRNS1_6TensorEENKUlvE0_clEvENKUlvE3_clEvEUllE_EEvT_T0_PN15function_traitsISD_E11result_typeE --------------------------
	.section	.text._ZN50_GLOBAL__N__f31458b2_17_RangeFactories_cu_38772b0829elementwise_kernel_with_indexIiZZZN2at6native17logspace_cuda_outERKN3c106ScalarES6_ldRNS1_6TensorEENKUlvE0_clEvENKUlvE3_clEvEUllE_EEvT_T0_PN15function_traitsISD_E11result_typeE,"ax",@progbits
	.align	128
.text._ZN50_GLOBAL__N__f31458b2_17_RangeFactories_cu_38772b0829elementwise_kernel_with_indexIiZZZN2at6native17logspace_cuda_outERKN3c106ScalarES6_ldRNS1_6TensorEENKUlvE0_clEvENKUlvE3_clEvEUllE_EEvT_T0_PN15function_traitsISD_E11result_typeE:
        .type           _ZN50_GLOBAL__N__f31458b2_17_RangeFactories_cu_38772b0829elementwise_kernel_with_indexIiZZZN2at6native17logspace_cuda_outERKN3c106ScalarES6_ldRNS1_6TensorEENKUlvE0_clEvENKUlvE3_clEvEUllE_EEvT_T0_PN15function_traitsISD_E11result_typeE,@function
        .size           _ZN50_GLOBAL__N__f31458b2_17_RangeFactories_cu_38772b0829elementwise_kernel_with_indexIiZZZN2at6native17logspace_cuda_outERKN3c106ScalarES6_ldRNS1_6TensorEENKUlvE0_clEvENKUlvE3_clEvEUllE_EEvT_T0_PN15function_traitsISD_E11result_typeE,(.L_x_709 - _ZN50_GLOBAL__N__f31458b2_17_RangeFactories_cu_38772b0829elementwise_kernel_with_indexIiZZZN2at6native17logspace_cuda_outERKN3c106ScalarES6_ldRNS1_6TensorEENKUlvE0_clEvENKUlvE3_clEvEUllE_EEvT_T0_PN15function_traitsISD_E11result_typeE)
        .other          _ZN50_GLOBAL__N__f31458b2_17_RangeFactories_cu_38772b0829elementwise_kernel_with_indexIiZZZN2at6native17logspace_cuda_outERKN3c106ScalarES6_ldRNS1_6TensorEENKUlvE0_clEvENKUlvE3_clEvEUllE_EEvT_T0_PN15function_traitsISD_E11result_typeE,@"STO_CUDA_ENTRY STV_DEFAULT"
_ZN50_GLOBAL__N__f31458b2_17_RangeFactories_cu_38772b0829elementwise_kernel_with_indexIiZZZN2at6native17logspace_cuda_outERKN3c106ScalarES6_ldRNS1_6TensorEENKUlvE0_clEvENKUlvE3_clEvEUllE_EEvT_T0_PN15function_traitsISD_E11result_typeE:
        /* <DEDUP_REMOVED lines=11> */
[----:B------:R-:W1:Y:S01]  /*00b0*/  LDCU.64 UR4, c[0x0][0x358] ;  /* 0x00006b00ff0477ac */ /* 0x000e620008000a00 */
[----:B0-----:R-:W-:-:S04]  /*00c0*/  ISETP.GE.U32.AND P0, PT, R0, UR6, PT ;  /* 0x0000000600007c0c */ /* 0x001fc8000bf06070 */
[----:B------:R-:W-:-:S13]  /*00d0*/  ISETP.GE.AND.EX P0, PT, R3, UR7, PT, P0 ;  /* 0x0000000703007c0c */ /* 0x000fda000bf06300 */
[----:B-1----:R-:W-:Y:S05]  /*00e0*/  @P0 BRA `(.L_x_47) ;  /* 0x0000000000500947 */ /* 0x002fea0003800000 */
[----:B------:R-:W0:Y:S01]  /*00f0*/  LDC.U16 R4, c[0x0][0x398] ;  /* 0x0000e600ff047b82 */ /* 0x000e220000000400 */
[----:B------:R-:W-:-:S04]  /*0100*/  I2FP.F32.S32 R2, R0 ;  /* 0x0000000000027245 */ /* 0x000fc80000201400 */
        /* <DEDUP_REMOVED lines=9> */
[----:B--2---:R-:W-:Y:S02]  /*01a0*/  HADD2.F32 R5, -RZ, R7.H0_H0 ;  /* 0x20000007ff057230 */ /* 0x004fe40000004100 */
[----:B------:R-:W0:Y:S03]  /*01b0*/  MUFU.LG2 R7, R2 ;  /* 0x0000000200077308 */ /* 0x000e260000000c00 */
[----:B------:R-:W-:-:S05]  /*01c0*/  FADD.FTZ R4, R5, R4 ;  /* 0x0000000405047221 */ /* 0x000fca0000010000 */
[----:B------:R-:W-:-:S05]  /*01d0*/  F2FP.F16.F32.PACK_AB R4, RZ, R4 ;  /* 0x00000004ff04723e */ /* 0x000fca00000000ff */
[----:B------:R-:W-:-:S05]  /*01e0*/  HADD2.F32 R4, -RZ, R4.H0_H0 ;  /* 0x20000004ff047230 */ /* 0x000fca0000004100 */
[----:B0-----:R-:W-:-:S06]  /*01f0*/  FMUL.FTZ R4, R4, R7 ;  /* 0x0000000704047220 */ /* 0x001fcc0000410000 */
[----:B------:R-:W0:Y:S02]  /*0200*/  MUFU.EX2 R4, R4 ;  /* 0x0000000400047308 */ /* 0x000e240000000800 */
[----:B0-----:R-:W-:Y:S01]  /*0210*/  F2FP.F16.F32.PACK_AB R5, RZ, R4 ;  /* 0x00000004ff05723e */ /* 0x001fe200000000ff */
[----:B------:R-:W-:Y:S06]  /*0220*/  BRA `(.L_x_48) ;  /* 0x0000000000607947 */ /* 0x000fec0003800000 */
.L_x_47:
[----:B------:R-:W0:Y:S01]  /*0230*/  LDCU.64 UR6, c[0x0][0x390] ;  /* 0x00007200ff0677ac */ /* 0x000e220008000a00 */
[----:B------:R-:W-:Y:S01]  /*0240*/  LOP3.LUT R4, RZ, R0, RZ, 0x33, !PT ;  /* 0x00000000ff047212 */ /* 0x000fe200078e33ff */
[----:B------:R-:W1:Y:S01]  /*0250*/  LDC.U16 R8, c[0x0][0x398] ;  /* 0x0000e600ff087b82 */ /* 0x000e620000000400 */
[----:B------:R-:W-:-:S07]  /*0260*/  LOP3.LUT R2, RZ, R3, RZ, 0x33, !PT ;  /* 0x00000003ff027212 */ /* 0x000fce00078e33ff */
[----:B------:R-:W2:Y:S01]  /*0270*/  LDC.U16 R7, c[0x0][0x38c] ;  /* 0x0000e300ff077b82 */ /* 0x000ea20000000400 */
[----:B0-----:R-:W-:-:S07]  /*0280*/  IADD3 R4, P0, PT, R4, UR6, RZ ;  /* 0x0000000604047c10 */ /* 0x001fce000ff1e0ff */
[----:B------:R-:W0:Y:S01]  /*0290*/  LDC.U16 R6, c[0x0][0x38a] ;  /* 0x0000e280ff067b82 */ /* 0x000e220000000400 */
[----:B------:R-:W-:-:S04]  /*02a0*/  IADD3.X R5, PT, PT, R2, UR7, RZ, P0, !PT ;  /* 0x0000000702057c10 */ /* 0x000fc800087fe4ff */
[----:B------:R3:W4:Y:S01]  /*02b0*/  I2F.S64 R4, R4 ;  /* 0x0000000400047312 */ /* 0x0007220000301400 */
[----:B-1----:R-:W-:Y:S02]  /*02c0*/  HADD2.F32 R9, -RZ, R8.H0_H0 ;  /* 0x20000008ff097230 */ /* 0x002fe40000004100 */
[----:B--2---:R-:W-:-:S05]  /*02d0*/  HADD2.F32 R8, -RZ, R7.H0_H0 ;  /* 0x20000007ff087230 */ /* 0x004fca0000004100 */
[----:B---3--:R-:W1:Y:S01]  /*02e0*/  MUFU.LG2 R5, R8 ;  /* 0x0000000800057308 */ /* 0x008e620000000c00 */
[----:B----4-:R-:W-:Y:S01]  /*02f0*/  F2FP.F16.F32.PACK_AB R2, RZ, R4 ;  /* 0x00000004ff02723e */ /* 0x010fe200000000ff */
[----:B0-----:R-:W-:-:S04]  /*0300*/  HADD2.F32 R6, -RZ, R6.H0_H0 ;  /* 0x20000006ff067230 */ /* 0x001fc80000004100 */
[----:B------:R-:W-:-:S05]  /*0310*/  HADD2.F32 R2, -RZ, R2.H0_H0 ;  /* 0x20000002ff027230 */ /* 0x000fca0000004100 */
[----:B------:R-:W-:-:S05]  /*0320*/  FMUL.FTZ R2, R9, R2 ;  /* 0x0000000209027220 */ /* 0x000fca0000410000 */
[----:B------:R-:W-:-:S05]  /*0330*/  F2FP.F16.F32.PACK_AB R2, RZ, R2 ;  /* 0x00000002ff02723e */ /* 0x000fca00000000ff */
[----:B------:R-:W-:-:S05]  /*0340*/  HADD2.F32 R7, -RZ, R2.H0_H0 ;  /* 0x20000002ff077230 */ /* 0x000fca0000004100 */
[----:B------:R-:W-:-:S05]  /*0350*/  FADD.FTZ R6, R6, -R7 ;  /* 0x8000000706067221 */ /* 0x000fca0000010000 */
[----:B------:R-:W-:-:S05]  /*0360*/  F2FP.F16.F32.PACK_AB R6, RZ, R6 ;  /* 0x00000006ff06723e */ /* 0x000fca00000000ff */
[----:B------:R-:W-:-:S05]  /*0370*/  HADD2.F32 R6, -RZ, R6.H0_H0 ;  /* 0x20000006ff067230 */ /* 0x000fca0000004100 */
[----:B-1----:R-:W-:-:S04]  /*0380*/  FMUL.FTZ R6, R5, R6 ;  /* 0x0000000605067220 */ /* 0x002fc80000410000 */
[----:B------:R-:W0:Y:S02]  /*0390*/  MUFU.EX2 R5, R6 ;  /* 0x0000000600057308 */ /* 0x000e240000000800 */
[----:B0-----:R-:W-:-:S07]  /*03a0*/  F2FP.F16.F32.PACK_AB R5, RZ, R5 ;  /* 0x00000005ff05723e */ /* 0x001fce00000000ff */
.L_x_48:
[----:B------:R-:W-:Y:S05]  /*03b0*/  BSYNC.RECONVERGENT B0 ;  /* 0x0000000000007941 */ /* 0x000fea0003800200 */
.L_x_46:
[----:B------:R-:W0:Y:S02]  /*03c0*/  LDCU.64 UR6, c[0x0][0x3b0] ;  /* 0x00007600ff0677ac */ /* 0x000e240008000a00 */
[----:B0-----:R-:W-:-:S04]  /*03d0*/  LEA R2, P0, R0, UR6, 0x1 ;  /* 0x0000000600027c11 */ /* 0x001fc8000f8008ff */
[----:B------:R-:W-:-:S05]  /*03e0*/  LEA.HI.X R3, R0, UR7, R3, 0x1, P0 ;  /* 0x0000000700037c11 */ /* 0x000fca00080f0c03 */
[----:B------:R-:W-:Y:S01]  /*03f0*/  STG.E.U16 desc[UR4][R2.64], R5 ;  /* 0x0000000502007986 */ /* 0x000fe2000c101504 */
[----:B------:R-:W-:Y:S05]  /*0400*/  EXIT ;  /* 0x000000000000794d */ /* 0x000fea0003800000 */
.L_x_49:
        /* <DEDUP_REMOVED lines=15> */
.L_x_709:


//--------------------- .text._ZN50_GLOBAL__N__f31458b2_17_RangeFactories_cu_38772b0829elementwise_kernel_with_indexIlZZZN2at6native17logspace_cuda_outERKN3c106ScalarES6_ldRNS1_6TensorEENKUlvE0_clEvENKUlvE2_clEvEUllE_EEvT_T0_PN15function_traitsISD_E11result_typeE --------------------------
	.section	.text._ZN50_GLOBAL__N__f31458b2_17_RangeFactories_cu_38772b0829elementwise_kernel_with_indexIlZZZN2at6native17logspace_cuda_outERKN3c106ScalarES6_ldRNS1_6TensorEENKUlvE0_clEvENKUlvE2_clEvEUllE_EEvT_T0_PN15function_traitsISD_E11result_typeE,"ax",@progbits
	.align	128
.text._ZN50_GLOBAL__N__f31458b2_17_RangeFactories_cu_38772b0829elementwise_kernel_with_indexIlZZZN2at6native17logspace_cuda_outERKN3c106ScalarES6_ldRNS1_6TensorEENKUlvE0_clEvENKUlvE2_clEvEUllE_EEvT_T0_PN15function_traitsISD_E11result_typeE:
        .type           _ZN50_GLOBAL__N__f31458b2_17_RangeFactories_cu_38772b0829elementwise_kernel_with_indexIlZZZN2at6native17logspace_cuda_outERKN3c106ScalarES6_ldRNS1_6TensorEENKUlvE0_clEvENKUlvE2_clEvEUllE_EEvT_T0_PN15function_traitsISD_E11result_typeE,@function
        .size           _ZN50_GLOBAL__N__f31458b2_17_RangeFactories_cu_38772b0829elementwise_kernel_with_indexIlZZZN2at6native17logspace_cuda_outERKN3c106ScalarES6_ldRNS1_6TensorEENKUlvE0_clEvENKUlvE2_clEvEUllE_EEvT_T0_PN15function_traitsISD_E11result_typeE,(.L_x_710 - _ZN50_GLOBAL__N__f31458b2_17_RangeFactories_cu_38772b0829elementwise_kernel_with_indexIlZZZN2at6native17logspace_cuda_outERKN3c106ScalarES6_ldRNS1_6TensorEENKUlvE0_clEvENKUlvE2_clEvEUllE_EEvT_T0_PN15function_traitsISD_E11result_typeE)
        .other          _ZN50_GLOBAL__N__f31458b2_17_RangeFactories_cu_38772b0829elementwise_kernel_with_indexIlZZZN2at6native17logspace_cuda_outERKN3c106ScalarES6_ldRNS1_6TensorEENKUlvE0_clEvENKUlvE2_clEvEUllE_EEvT_T0_PN15function_traitsISD_E11result_typeE,@"STO_CUDA_ENTRY STV_DEFAULT"
_ZN50_GLOBAL__N__f31458b2_17_RangeFactories_cu_38772b0829elementwise_kernel_with_indexIlZZZN2at6native17logspace_cuda_outERKN3c106ScalarES6_ldRNS1_6TensorEENKUlvE0_clEvENKUlvE2_clEvEUllE_EEvT_T0_PN15function_traitsISD_E11result_typeE:
        /* <DEDUP_REMOVED lines=15> */
[----:B------:R-:W0:Y:S01]  /*00f0*/  LDC.64 R8, c[0x0][0x398] ;  /* 0x0000e600ff087b82 */ /* 0x000e220000000a00 */
[----:B------:R-:W1:Y:S01]  /*0100*/  LDCU.64 UR6, c[0x0][0x3a8] ;  /* 0x00007500ff0677ac */ /* 0x000e620008000a00 */
[----:B------:R-:W-:-:S06]  /*0110*/  I2FP.F32.U32 R5, R2 ;  /* 0x0000000200057245 */ /* 0x000fcc0000201000 */
[----:B------:R-:W1:Y:S01]  /*0120*/  LDC.64 R6, c[0x0][0x388] ;  /* 0x0000e200ff067b82 */ /* 0x000e620000000a00 */
[----:B0-----:R-:W-:Y:S01]  /*0130*/  FSETP.NAN.FTZ.AND P0, PT, R8, R9, PT ;  /* 0x000000090800720b */ /* 0x001fe20003f18000 */
[C---:B-1----:R-:W-:Y:S01]  /*0140*/  FFMA.FTZ R3, R5.reuse, UR6, R6 ;  /* 0x0000000605037c23 */ /* 0x042fe20008010006 */
[----:B------:R-:W-:-:S11]  /*0150*/  FFMA.FTZ R4, R5, UR7, R7 ;  /* 0x0000000705047c23 */ /* 0x000fd60008010007 */
[----:B------:R-:W-:Y:S05]  /*0160*/  @!P0 BRA `(.L_x_52) ;  /* 0x0000000000e88947 */ /* 0x000fea0003800000 */
[C---:B------:R-:W-:Y:S01]  /*0170*/  FSETP.GEU.FTZ.AND P0, PT, |R8|.reuse, 1.084202172485504434e-19, PT ;  /* 0x200000000800780b */ /* 0x040fe20003f1e200 */
[----:B------:R-:W-:Y:S01]  /*0180*/  FADD.FTZ R0, |R8|, -RZ ;  /* 0x800000ff08007221 */ /* 0x000fe20000010200 */
[C---:B------:R-:W-:Y:S01]  /*0190*/  FSETP.GEU.FTZ.AND P1, PT, |R9|.reuse, 1.084202172485504434e-19, PT ;  /* 0x200000000900780b */ /* 0x040fe20003f3e200 */
[C---:B------:R-:W-:Y:S01]  /*01a0*/  FADD.FTZ R5, |R9|.reuse, -RZ ;  /* 0x800000ff09057221 */ /* 0x040fe20000010200 */
[----:B------:R-:W-:Y:S02]  /*01b0*/  FSETP.GT.FTZ.AND P5, PT, |R9|, |R8|, PT ;  /* 0x400000080900720b */ /* 0x000fe40003fb4200 */
[----:B------:R-:W-:Y:S02]  /*01c0*/  PLOP3.LUT P0, PT, P0, P1, PT, 0xf8, 0x8f ;  /* 0x00000000008f781c */ /* 0x000fe40000703f70 */
[----:B------:R-:W-:Y:S02]  /*01d0*/  FSEL R7, R5, R0, P5 ;  /* 0x0000000005077208 */ /* 0x000fe40002800000 */
[----:B------:R-:W-:-:S02]  /*01e0*/  FSEL R0, R0, R5, P5 ;  /* 0x0000000500007208 */ /* 0x000fc40002800000 */
[----:B------:R-:W0:Y:S07]  /*01f0*/  MUFU.RCP R12, R7 ;  /* 0x00000007000c7308 */ /* 0x000e2e0000001000 */
[C---:B------:R-:W-:Y:S01]  /*0200*/  @!P0 FMUL.FTZ R10, R9.reuse, 4 ;  /* 0x40800000090a8820 */ /* 0x040fe20000410000 */
[----:B------:R-:W-:Y:S01]  /*0210*/  @!P0 FMUL.FTZ R6, R8, 4 ;  /* 0x4080000008068820 */ /* 0x000fe20000410000 */
[----:B------:R-:W-:Y:S02]  /*0220*/  @P0 FMUL.FTZ R9, R9, R9 ;  /* 0x0000000909090220 */ /* 0x000fe40000410000 */
[----:B------:R-:W-:-:S04]  /*0230*/  @!P0 FMUL.FTZ R11, R10, R10 ;  /* 0x0000000a0a0b8220 */ /* 0x000fc80000410000 */
[----:B------:R-:W-:-:S04]  /*0240*/  @!P0 FFMA.FTZ R11, R6, R6, R11 ;  /* 0x00000006060b8223 */ /* 0x000fc8000001000b */
[----:B------:R-:W-:Y:S01]  /*0250*/  @!P0 FMUL.FTZ R11, R11, 0.0625 ;  /* 0x3d8000000b0b8820 */ /* 0x000fe20000410000 */
[----:B------:R-:W-:Y:S01]  /*0260*/  @P0 FFMA.FTZ R11, R8, R8, R9 ;  /* 0x00000008080b0223 */ /* 0x000fe20000010009 */
[----:B0-----:R-:W-:Y:S01]  /*0270*/  FFMA R9, -R7, R12, 1 ;  /* 0x3f80000007097423 */ /* 0x001fe2000000010c */
[----:B------:R-:W-:Y:S03]  /*0280*/  FCHK P0, R0, R7 ;  /* 0x0000000700007302 */ /* 0x000fe60000000000 */
[----:B------:R-:W-:-:S04]  /*0290*/  FFMA R9, R12, R9, R12 ;  /* 0x000000090c097223 */ /* 0x000fc8000000000c */
[----:B------:R-:W-:Y:S01]  /*02a0*/  FFMA R6, R0, R9, RZ ;  /* 0x0000000900067223 */ /* 0x000fe200000000ff */
[----:B------:R-:W0:Y:S03]  /*02b0*/  MUFU.LG2 R11, R11 ;  /* 0x0000000b000b7308 */ /* 0x000e260000000c00 */
[----:B------:R-:W-:-:S04]  /*02c0*/  FFMA R5, -R7, R6, R0 ;  /* 0x0000000607057223 */ /* 0x000fc80000000100 */
[----:B------:R-:W-:Y:S01]  /*02d0*/  FFMA R6, R9, R5, R6 ;  /* 0x0000000509067223 */ /* 0x000fe20000000006 */
[----:B0-----:R-:W-:Y:S01]  /*02e0*/  FMUL.FTZ R5, R11, 0.69314718246459960938 ;  /* 0x3f3172180b057820 */ /* 0x001fe20000410000 */
[----:B------:R-:W-:Y:S06]  /*02f0*/  @!P0 BRA `(.L_x_53) ;  /* 0x0000000000108947 */ /* 0x000fec0003800000 */
[----:B------:R-:W-:Y:S02]  /*0300*/  MOV R15, R0 ;  /* 0x00000000000f7202 */ /* 0x000fe40000000f00 */
[----:B------:R-:W-:-:S07]  /*0310*/  MOV R6, 0x330 ;  /* 0x0000033000067802 */ /* 0x000fce0000000f00 */
[----:B------:R-:W-:Y:S05]  /*0320*/  CALL.REL.NOINC `($__internal_0_$__cuda_sm3x_div_rn_ftz_f32_slowpath) ;  /* 0x0000005000687944 */ /* 0x000fea0003c00000 */
[----:B------:R-:W-:-:S07]  /*0330*/  MOV R6, R10 ;  /* 0x0000000a00067202 */ /* 0x000fce0000000f00 */
.L_x_53:
[----:B------:R-:W-:Y:S02]  /*0340*/  HFMA2 R9, -RZ, RZ, 0.89990234375, 10328 ;  /* 0x3b33710bff097431 */ /* 0x000fe400000001ff */
[----:B------:R-:W-:Y:S01]  /*0350*/  FMUL.FTZ R0, R6, R6 ;  /* 0x0000000606007220 */ /* 0x000fe20000410000 */
[----:B------:R-:W-:Y:S02]  /*0360*/  MOV R13, 0x3f6ee581 ;  /* 0x3f6ee581000d7802 */ /* 0x000fe40000000f00 */
[----:B------:R-:W-:Y:S02]  /*0370*/  FSETP.NEU.FTZ.AND P1, PT, R7, RZ, PT ;  /* 0x000000ff0700720b */ /* 0x000fe40003f3d000 */
[----:B------:R-:W-:Y:S01]  /*0380*/  FSEL R7, R13, 1.8663789033889770508, P5 ;  /* 0x3feee5810d077808 */ /* 0x000fe20002800000 */
[----:B------:R-:W-:-:S04]  /*0390*/  FFMA.FTZ R9, R0, R9, -0.015681877732276916504 ;  /* 0xbc80774800097423 */ /* 0x000fc80000010009 */
[----:B------:R-:W-:-:S04]  /*03a0*/  FFMA.FTZ R9, R0, R9, 0.042200751602649688721 ;  /* 0x3d2cdab200097423 */ /* 0x000fc80000010009 */
[C---:B------:R-:W-:Y:S02]  /*03b0*/  FFMA.FTZ R11, R0.reuse, R9, -0.074792981147766113281 ;  /* 0xbd992d10000b7423 */ /* 0x040fe40000010009 */
[----:B------:R-:W0:Y:S02]  /*03c0*/  LDC.64 R8, c[0x0][0x398] ;  /* 0x0000e600ff087b82 */ /* 0x000e240000000a00 */
[----:B------:R-:W-:-:S04]  /*03d0*/  FFMA.FTZ R11, R0, R11, 0.10640415549278259277 ;  /* 0x3dd9ea6c000b7423 */ /* 0x000fc8000001000b */
[----:B------:R-:W-:-:S04]  /*03e0*/  FFMA.FTZ R11, R0, R11, -0.14207722246646881104 ;  /* 0xbe117cb1000b7423 */ /* 0x000fc8000001000b */
[----:B------:R-:W-:-:S04]  /*03f0*/  FFMA.FTZ R11, R0, R11, 0.19993925094604492188 ;  /* 0x3e4cbce0000b7423 */ /* 0x000fc8000001000b */
[----:B------:R-:W-:-:S04]  /*0400*/  FFMA.FTZ R11, R0, R11, -0.33333197236061096191 ;  /* 0xbeaaaa7d000b7423 */ /* 0x000fc8000001000b */
[----:B------:R-:W-:-:S04]  /*0410*/  FMUL.FTZ R11, R0, R11 ;  /* 0x0000000b000b7220 */ /* 0x000fc80000410000 */
[----:B------:R-:W-:Y:S01]  /*0420*/  FFMA.FTZ R6, R11, R6, R6 ;  /* 0x000000060b067223 */ /* 0x000fe20000010006 */
[----:B0-----:R-:W-:-:S03]  /*0430*/  ISETP.GE.AND P0, PT, R8, RZ, PT ;  /* 0x000000ff0800720c */ /* 0x001fc60003f06270 */
[----:B------:R-:W-:Y:S01]  /*0440*/  FFMA.FTZ R11, R13, 1.6832555532455444336, -R6 ;  /* 0x3fd774eb0d0b7823 */ /* 0x000fe20000010806 */
[C---:B------:R-:W-:Y:S01]  /*0450*/  FSETP.NEU.FTZ.AND P2, PT, |R8|.reuse, |R9|, PT ;  /* 0x400000090800720b */ /* 0x040fe20003f5d200 */
[----:B------:R-:W-:-:S03]  /*0460*/  FADD.FTZ R8, |R8|, |R9| ;  /* 0x4000000908087221 */ /* 0x000fc60000010200 */
[----:B------:R-:W-:Y:S01]  /*0470*/  FSEL R0, R11, R6, P5 ;  /* 0x000000060b007208 */ /* 0x000fe20002800000 */
[----:B------:R-:W-:-:S04]  /*0480*/  @!P5 FADD.FTZ R6, -R6, -RZ ;  /* 0x800000ff0606d221 */ /* 0x000fc80000010100 */
[----:B------:R-:W-:Y:S01]  /*0490*/  @!P0 FFMA.FTZ R0, R7, 1.6832555532455444336, R6 ;  /* 0x3fd774eb07008823 */ /* 0x000fe20000010006 */
[----:B------:R-:W-:-:S05]  /*04a0*/  HFMA2 R6, -RZ, RZ, 2.04296875, -15.78125 ;  /* 0x4016cbe4ff067431 */ /* 0x000fca00000001ff */
[----:B------:R-:W-:Y:S02]  /*04b0*/  @!P2 FSEL R0, R6, 0.78539818525314331055, !P0 ;  /* 0x3f490fdb0600a808 */ /* 0x000fe40004000000 */
[----:B------:R-:W-:Y:S02]  /*04c0*/  @!P1 FSEL R0, RZ, 3.1415927410125732422, P0 ;  /* 0x40490fdbff009808 */ /* 0x000fe40000000000 */
[----:B------:R-:W-:Y:S02]  /*04d0*/  FSETP.NAN.FTZ.AND P0, PT, |R8|, |R8|, PT ;  /* 0x400000080800720b */ /* 0x000fe40003f18200 */
[----:B------:R-:W-:-:S04]  /*04e0*/  LOP3.LUT R9, R0, 0x80000000, R9, 0xb8, !PT ;  /* 0x8000000000097812 */ /* 0x000fc800078eb809 */
[----:B------:R-:W-:Y:S01]  /*04f0*/  FSEL R8, R8, R9, P0 ;  /* 0x0000000908087208 */ /* 0x000fe20000000000 */
[----:B------:R-:W-:Y:S06]  /*0500*/  BRA `(.L_x_54) ;  /* 0x0000002000747947 */ /* 0x000fec0003800000 */
.L_x_52:
[C---:B------:R-:W-:Y:S01]  /*0510*/  FADD.FTZ R5, |R8|.reuse, -RZ ;  /* 0x800000ff08057221 */ /* 0x040fe20000010200 */
[----:B------:R-:W-:Y:S01]  /*0520*/  FADD.FTZ R10, |R9|, -RZ ;  /* 0x800000ff090a7221 */ /* 0x000fe20000010200 */
[----:B------:R-:W-:-:S04]  /*0530*/  FSETP.GEU.FTZ.AND P1, PT, |R8|, |R9|, PT ;  /* 0x400000090800720b */ /* 0x000fc80003f3e200 */
[----:B------:R-:W-:Y:S02]  /*0540*/  FSEL R0, R5, R10, !P1 ;  /* 0x0000000a05007208 */ /* 0x000fe40004800000 */
[----:B------:R-:W-:Y:S02]  /*0550*/  P2R R21, PR, RZ, 0x2 ;  /* 0x00000002ff157803 */ /* 0x000fe40000000000 */
[----:B------:R-:W-:Y:S02]  /*0560*/  FSETP.GT.FTZ.AND P0, PT, R0, 9.99999979021476795361e+33, PT ;  /* 0x77f684df0000780b */ /* 0x000fe40003f14000 */
[----:B------:R-:W-:-:S11]  /*0570*/  FSEL R7, R10, R5, !P1 ;  /* 0x000000050a077208 */ /* 0x000fd60004800000 */
[----:B------:R-:W-:Y:S05]  /*0580*/  @!P0 BRA `(.L_x_55) ;  /* 0x0000000000f88947 */ /* 0x000fea0003800000 */
[----:B------:R-:W-:Y:S01]  /*0590*/  FMUL.FTZ R8, R8, 0.36787945032119750977 ;  /* 0x3ebc5ab208087820 */ /* 0x000fe20000410000 */
[----:B------:R-:W-:Y:S01]  /*05a0*/  FMUL.FTZ R9, R9, 0.36787945032119750977 ;  /* 0x3ebc5ab209097820 */ /* 0x000fe20000410000 */
[----:B------:R-:W-:Y:S01]  /*05b0*/  MUFU.RCP R12, R7 ;  /* 0x00000007000c7308 */ /* 0x000fe20000001000 */
[----:B------:R-:W-:Y:S01]  /*05c0*/  MOV R11, 0x3f800000 ;  /* 0x3f800000000b7802 */ /* 0x000fe20000000f00 */
[----:B------:R-:W-:Y:S01]  /*05d0*/  FADD.FTZ R8, |R8|, -RZ ;  /* 0x800000ff08087221 */ /* 0x000fe20000010200 */
[----:B------:R-:W-:-:S05]  /*05e0*/  FADD.FTZ R9, |R9|, -RZ ;  /* 0x800000ff09097221 */ /* 0x000fca0000010200 */
[CC--:B------:R-:W-:Y:S02]  /*05f0*/  VIMNMX R5, PT, PT, R8.reuse, R9.reuse, !PT ;  /* 0x0000000908057248 */ /* 0x0c0fe40007fe0100 */
[----:B------:R-:W-:Y:S02]  /*0600*/  VIMNMX R8, PT, PT, R8, R9, PT ;  /* 0x0000000908087248 */ /* 0x000fe40003fe0100 */
[----:B------:R-:W-:Y:S02]  /*0610*/  LOP3.LUT R6, R5, 0xfe000000, RZ, 0xc0, !PT ;  /* 0xfe00000005067812 */ /* 0x000fe400078ec0ff */
[----:B------:R-:W-:Y:S02]  /*0620*/  FSETP.NEU.FTZ.AND P0, PT, R8, RZ, PT ;  /* 0x000000ff0800720b */ /* 0x000fe40003f1d000 */
[----:B------:R-:W-:-:S05]  /*0630*/  LOP3.LUT R9, R6, 0x7e800000, RZ, 0x3c, !PT ;  /* 0x7e80000006097812 */ /* 0x000fca00078e3cff */
[-C--:B------:R-:W-:Y:S01]  /*0640*/  FMUL.FTZ R10, R8, R9.reuse ;  /* 0x00000009080a7220 */ /* 0x080fe20000410000 */
[----:B------:R-:W-:-:S03]  /*0650*/  FMUL.FTZ R9, R5, R9 ;  /* 0x0000000905097220 */ /* 0x000fc60000410000 */
[----:B------:R-:W-:-:S04]  /*0660*/  FMUL.FTZ R10, R10, R10 ;  /* 0x0000000a0a0a7220 */ /* 0x000fc80000410000 */
[----:B------:R-:W-:Y:S01]  /*0670*/  FFMA.FTZ R10, R9, R9, R10 ;  /* 0x00000009090a7223 */ /* 0x000fe2000001000a */
[----:B------:R-:W-:-:S05]  /*0680*/  LOP3.LUT R9, R6, 0x800000, RZ, 0xfc, !PT ;  /* 0x0080000006097812 */ /* 0x000fca00078efcff */
[----:B------:R-:W0:Y:S02]  /*0690*/  MUFU.SQRT R10, R10 ;  /* 0x0000000a000a7308 */ /* 0x000e240000002000 */
[----:B0-----:R-:W-:Y:S01]  /*06a0*/  @P0 FMUL.FTZ R5, R10, R9 ;  /* 0x000000090a050220 */ /* 0x001fe20000410000 */
[----:B------:R-:W-:-:S04]  /*06b0*/  FSETP.NEU.FTZ.AND P0, PT, R8, +INF , PT ;  /* 0x7f8000000800780b */ /* 0x000fc80003f1d000 */
[----:B------:R-:W-:Y:S01]  /*06c0*/  FSEL R6, R5, +INF , P0 ;  /* 0x7f80000005067808 */ /* 0x000fe20000000000 */
[----:B------:R-:W-:-:S04]  /*06d0*/  FFMA R5, -R7, R12, 1 ;  /* 0x3f80000007057423 */ /* 0x000fc8000000010c */
[----:B------:R-:W-:Y:S01]  /*06e0*/  FFMA R5, R12, R5, R12 ;  /* 0x000000050c057223 */ /* 0x000fe2000000000c */
[----:B------:R-:W0:Y:S03]  /*06f0*/  MUFU.LG2 R6, R6 ;  /* 0x0000000600067308 */ /* 0x000e260000000c00 */
[----:B------:R-:W-:-:S04]  /*0700*/  FFMA R8, R0, R5, RZ ;  /* 0x0000000500087223 */ /* 0x000fc800000000ff */
[----:B------:R-:W-:Y:S01]  /*0710*/  FFMA R9, -R7, R8, R0 ;  /* 0x0000000807097223 */ /* 0x000fe20000000100 */
[----:B------:R-:W1:Y:S03]  /*0720*/  FCHK P0, R0, R7 ;  /* 0x0000000700007302 */ /* 0x000e660000000000 */
[----:B------:R-:W-:Y:S01]  /*0730*/  FFMA R10, R5, R9, R8 ;  /* 0x00000009050a7223 */ /* 0x000fe20000000008 */
[----:B0-----:R-:W-:Y:S01]  /*0740*/  FFMA.FTZ R5, R6, 0.69314718246459960938, R11 ;  /* 0x3f31721806057823 */ /* 0x001fe2000001000b */
[----:B-1----:R-:W-:Y:S06]  /*0750*/  @!P0 BRA `(.L_x_56) ;  /* 0x00000000000c8947 */ /* 0x002fec0003800000 */
[----:B------:R-:W-:Y:S02]  /*0760*/  MOV R15, R0 ;  /* 0x00000000000f7202 */ /* 0x000fe40000000f00 */
[----:B------:R-:W-:-:S07]  /*0770*/  MOV R6, 0x790 ;  /* 0x0000079000067802 */ /* 0x000fce0000000f00 */
[----:B------:R-:W-:Y:S05]  /*0780*/  CALL.REL.NOINC `($__internal_0_$__cuda_sm3x_div_rn_ftz_f32_slowpath) ;  /* 0x0000004c00507944 */ /* 0x000fea0003c00000 */
.L_x_56:
[----:B------:R-:W-:Y:S02]  /*0790*/  IMAD.MOV.U32 R9, RZ, RZ, 0x3b33710b ;  /* 0x3b33710bff097424 */ /* 0x000fe400078e00ff */
[----:B------:R-:W-:Y:S01]  /*07a0*/  FMUL.FTZ R0, R10, R10 ;  /* 0x0000000a0a007220 */ /* 0x000fe20000410000 */
[----:B------:R-:W-:Y:S01]  /*07b0*/  HFMA2 R13, -RZ, RZ, 1.857421875, -1409 ;  /* 0x3f6ee581ff0d7431 */ /* 0x000fe200000001ff */
[----:B------:R-:W-:Y:S02]  /*07c0*/  ISETP.NE.AND P3, PT, R21, RZ, PT ;  /* 0x000000ff1500720c */ /* 0x000fe40003f65270 */
[C---:B------:R-:W-:Y:S01]  /*07d0*/  FFMA.FTZ R9, R0.reuse, R9, -0.015681877732276916504 ;  /* 0xbc80774800097423 */ /* 0x040fe20000010009 */
[----:B------:R-:W-:Y:S02]  /*07e0*/  FSETP.NEU.FTZ.AND P0, PT, R7, RZ, PT ;  /* 0x000000ff0700720b */ /* 0x000fe40003f1d000 */
[----:B------:R-:W-:Y:S01]  /*07f0*/  MOV R6, 0x4016cbe4 ;  /* 0x4016cbe400067802 */ /* 0x000fe20000000f00 */
[----:B------:R-:W-:Y:S01]  /*0800*/  FFMA.FTZ R9, R0, R9, 0.042200751602649688721 ;  /* 0x3d2cdab200097423 */ /* 0x000fe20000010009 */
[----:B------:R-:W-:-:S03]  /*0810*/  FSEL R7, R13, 1.8663789033889770508, !P3 ;  /* 0x3feee5810d077808 */ /* 0x000fc60005800000 */
        /* <DEDUP_REMOVED lines=8> */
[C---:B0-----:R-:W-:Y:S02]  /*08a0*/  ISETP.GE.AND P1, PT, R8.reuse, RZ, PT ;  /* 0x000000ff0800720c */ /* 0x041fe40003f26270 */
[----:B------:R-:W-:Y:S01]  /*08b0*/  FSETP.NEU.FTZ.AND P2, PT, |R8|, |R9|, PT ;  /* 0x400000090800720b */ /* 0x000fe20003f5d200 */
[----:B------:R-:W-:-:S05]  /*08c0*/  FFMA.FTZ R11, R13, 1.6832555532455444336, -R10 ;  /* 0x3fd774eb0d0b7823 */ /* 0x000fca000001080a */
[----:B------:R-:W-:Y:S01]  /*08d0*/  FSEL R0, R11, R10, !P3 ;  /* 0x0000000a0b007208 */ /* 0x000fe20005800000 */
[----:B------:R-:W-:-:S04]  /*08e0*/  @P3 FADD.FTZ R10, -R10, -RZ ;  /* 0x800000ff0a0a3221 */ /* 0x000fc80000010100 */
[----:B------:R-:W-:Y:S01]  /*08f0*/  @!P1 FFMA.FTZ R0, R7, 1.6832555532455444336, R10 ;  /* 0x3fd774eb07009823 */ /* 0x000fe2000001000a */
[--C-:B------:R-:W-:Y:S01]  /*0900*/  FADD.FTZ R7, |R8|, |R9|.reuse ;  /* 0x4000000908077221 */ /* 0x100fe20000010200 */
[----:B------:R-:W-:Y:S02]  /*0910*/  @!P2 FSEL R0, R6, 0.78539818525314331055, !P1 ;  /* 0x3f490fdb0600a808 */ /* 0x000fe40004800000 */
[----:B------:R-:W-:Y:S02]  /*0920*/  @!P0 FSEL R0, RZ, 3.1415927410125732422, P1 ;  /* 0x40490fdbff008808 */ /* 0x000fe40000800000 */
[----:B------:R-:W-:Y:S02]  /*0930*/  FSETP.NAN.FTZ.AND P0, PT, |R7|, |R7|, PT ;  /* 0x400000070700720b */ /* 0x000fe40003f18200 */
[----:B------:R-:W-:-:S04]  /*0940*/  LOP3.LUT R0, R0, 0x80000000, R9, 0xb8, !PT ;  /* 0x8000000000007812 */ /* 0x000fc800078eb809 */
[----:B------:R-:W-:Y:S01]  /*0950*/  FSEL R8, R7, R0, P0 ;  /* 0x0000000007087208 */ /* 0x000fe20000000000 */
[----:B------:R-:W-:Y:S06]  /*0960*/  BRA `(.L_x_54) ;  /* 0x0000001c005c7947 */ /* 0x000fec0003800000 */
.L_x_55:
[----:B------:R-:W-:-:S13]  /*0970*/  FSETP.NEU.FTZ.AND P0, PT, R7, 1, PT ;  /* 0x3f8000000700780b */ /* 0x000fda0003f1d000 */
[----:B------:R-:W-:Y:S05]  /*0980*/  @P0 BRA `(.L_x_57) ;  /* 0x0000000400cc0947 */ /* 0x000fea0003800000 */
[----:B------:R-:W-:-:S13]  /*0990*/  FSETP.GEU.FTZ.AND P0, PT, R0, 9.999999682655225389e-20, PT ;  /* 0x1fec1e4a0000780b */ /* 0x000fda0003f1e000 */
[----:B------:R-:W-:Y:S05]  /*09a0*/  @P0 BRA `(.L_x_58) ;  /* 0x0000000000ac0947 */ /* 0x000fea0003800000 */
[----:B------:R-:W-:Y:S01]  /*09b0*/  HFMA2 R6, -RZ, RZ, 1.875, 0 ;  /* 0x3f800000ff067431 */ /* 0x000fe200000001ff */
[----:B------:R-:W0:Y:S04]  /*09c0*/  FCHK P0, R0, 1 ;  /* 0x3f80000000007902 */ /* 0x000e280000000000 */
[----:B------:R-:W-:-:S04]  /*09d0*/  FFMA R5, R6, -R6, 1 ;  /* 0x3f80000006057423 */ /* 0x000fc80000000806 */
[----:B------:R-:W-:Y:S01]  /*09e0*/  FFMA R7, R5, R6, 1 ;  /* 0x3f80000005077423 */ /* 0x000fe20000000006 */
[----:B------:R-:W-:-:S03]  /*09f0*/  FMUL.FTZ R5, R0, 0.5 ;  /* 0x3f00000000057820 */ /* 0x000fc60000410000 */
[C---:B------:R-:W-:Y:S01]  /*0a00*/  FFMA R6, R0.reuse, R7, RZ ;  /* 0x0000000700067223 */ /* 0x040fe200000000ff */
[----:B------:R-:W-:-:S03]  /*0a10*/  FMUL.FTZ R5, R0, R5 ;  /* 0x0000000500057220 */ /* 0x000fc60000410000 */
[----:B------:R-:W-:-:S04]  /*0a20*/  FFMA R8, R6, -1, R0 ;  /* 0xbf80000006087823 */ /* 0x000fc80000000000 */
[----:B------:R-:W-:Y:S01]  /*0a30*/  FFMA R8, R7, R8, R6 ;  /* 0x0000000807087223 */ /* 0x000fe20000000006 */
[----:B0-----:R-:W-:Y:S06]  /*0a40*/  @!P0 BRA `(.L_x_59) ;  /* 0x0000000000148947 */ /* 0x001fec0003800000 */
[----:B------:R-:W-:Y:S02]  /*0a50*/  MOV R15, R0 ;  /* 0x00000000000f7202 */ /* 0x000fe40000000f00 */
[----:B------:R-:W-:Y:S02]  /*0a60*/  MOV R7, 0x3f800000 ;  /* 0x3f80000000077802 */ /* 0x000fe40000000f00 */
[----:B------:R-:W-:-:S07]  /*0a70*/  MOV R6, 0xa90 ;  /* 0x00000a9000067802 */ /* 0x000fce0000000f00 */
[----:B------:R-:W-:Y:S05]  /*0a80*/  CALL.REL.NOINC `($__internal_0_$__cuda_sm3x_div_rn_ftz_f32_slowpath) ;  /* 0x0000004800907944 */ /* 0x000fea0003c00000 */
[----:B------:R-:W-:-:S07]  /*0a90*/  MOV R8, R10 ;  /* 0x0000000a00087202 */ /* 0x000fce0000000f00 */
.L_x_59:
[----:B------:R-:W-:Y:S01]  /*0aa0*/  MOV R7, 0x3b33710b ;  /* 0x3b33710b00077802 */ /* 0x000fe20000000f00 */
[----:B------:R-:W-:Y:S01]  /*0ab0*/  FMUL.FTZ R0, R8, R8 ;  /* 0x0000000808007220 */ /* 0x000fe20000410000 */
[----:B------:R-:W-:Y:S01]  /*0ac0*/  ISETP.NE.AND P2, PT, R21, RZ, PT ;  /* 0x000000ff1500720c */ /* 0x000fe20003f45270 */
[----:B------:R-:W-:Y:S02]  /*0ad0*/  IMAD.MOV.U32 R11, RZ, RZ, 0x3f6ee581 ;  /* 0x3f6ee581ff0b7424 */ /* 0x000fe400078e00ff */
        /* <DEDUP_REMOVED lines=11> */
[C---:B------:R-:W-:Y:S01]  /*0b90*/  FFMA.FTZ R9, R11.reuse, 1.6832555532455444336, -R8 ;  /* 0x3fd774eb0b097823 */ /* 0x040fe20000010808 */
[----:B------:R-:W-:Y:S02]  /*0ba0*/  FSETP.NEU.FTZ.AND P1, PT, |R6|, |R7|, PT ;  /* 0x400000070600720b */ /* 0x000fe40003f3d200 */
[----:B------:R-:W-:Y:S02]  /*0bb0*/  FSEL R11, R11, 1.8663789033889770508, !P2 ;  /* 0x3feee5810b0b7808 */ /* 0x000fe40005000000 */
[----:B------:R-:W-:Y:S01]  /*0bc0*/  FSEL R0, R9, R8, !P2 ;  /* 0x0000000809007208 */ /* 0x000fe20005000000 */
[----:B------:R-:W-:Y:S01]  /*0bd0*/  @P2 FADD.FTZ R8, -R8, -RZ ;  /* 0x800000ff08082221 */ /* 0x000fe20000010100 */
[----:B------:R-:W-:-:S03]  /*0be0*/  FADD.FTZ R9, |R6|, |R7| ;  /* 0x4000000706097221 */ /* 0x000fc60000010200 */
[----:B------:R-:W-:Y:S01]  /*0bf0*/  @!P0 FFMA.FTZ R0, R11, 1.6832555532455444336, R8 ;  /* 0x3fd774eb0b008823 */ /* 0x000fe20000010008 */
[----:B------:R-:W-:-:S04]  /*0c00*/  MOV R8, 0x4016cbe4 ;  /* 0x4016cbe400087802 */ /* 0x000fc80000000f00 */
[----:B------:R-:W-:Y:S02]  /*0c10*/  @!P1 FSEL R0, R8, 0.78539818525314331055, !P0 ;  /* 0x3f490fdb08009808 */ /* 0x000fe40004000000 */
[----:B------:R-:W-:Y:S02]  /*0c20*/  FSETP.NAN.FTZ.AND P0, PT, |R9|, |R9|, PT ;  /* 0x400000090900720b */ /* 0x000fe40003f18200 */
[----:B------:R-:W-:-:S04]  /*0c30*/  LOP3.LUT R0, R0, 0x80000000, R7, 0xb8, !PT ;  /* 0x8000000000007812 */ /* 0x000fc800078eb807 */
[----:B------:R-:W-:Y:S01]  /*0c40*/  FSEL R8, R9, R0, P0 ;  /* 0x0000000009087208 */ /* 0x000fe20000000000 */
[----:B------:R-:W-:Y:S06]  /*0c50*/  BRA `(.L_x_54) ;  /* 0x0000001800a07947 */ /* 0x000fec0003800000 */
.L_x_58:
[----:B------:R-:W-:Y:S01]  /*0c60*/  FMUL.FTZ R5, R0, R0 ;  /* 0x0000000000057220 */ /* 0x000fe20000410000 */
[----:B------:R-:W-:Y:S01]  /*0c70*/  HFMA2 R9, -RZ, RZ, 1.875, 0 ;  /* 0x3f800000ff097431 */ /* 0x000fe200000001ff */
[----:B------:R-:W-:Y:S01]  /*0c80*/  MOV R10, 0x3d39bf78 ;  /* 0x3d39bf78000a7802 */ /* 0x000fe20000000f00 */
[----:B------:R-:W0:Y:S01]  /*0c90*/  FCHK P2, R0, 1 ;  /* 0x3f80000000007902 */ /* 0x000e220000040000 */
[C---:B------:R-:W-:Y:S01]  /*0ca0*/  FADD.FTZ.RZ R6, R5.reuse, 1 ;  /* 0x3f80000005067421 */ /* 0x040fe2000001c000 */
[----:B------:R-:W-:-:S04]  /*0cb0*/  ISETP.GE.U32.AND P0, PT, R5, 0x7f800000, PT ;  /* 0x7f8000000500780c */ /* 0x000fc80003f06070 */
[----:B------:R-:W-:Y:S02]  /*0cc0*/  IADD3 R6, PT, PT, R6, -0x3f400000, RZ ;  /* 0xc0c0000006067810 */ /* 0x000fe40007ffe0ff */
[----:B------:R-:W-:Y:S02]  /*0cd0*/  ISETP.GT.AND P1, PT, R5, -0x40800000, P0 ;  /* 0xbf8000000500780c */ /* 0x000fe40000724270 */
[----:B------:R-:W-:-:S04]  /*0ce0*/  LOP3.LUT R6, R6, 0xff800000, RZ, 0xc0, !PT ;  /* 0xff80000006067812 */ /* 0x000fc800078ec0ff */
[----:B------:R-:W-:Y:S02]  /*0cf0*/  IADD3 R8, PT, PT, -R6, 0x40800000, RZ ;  /* 0x4080000006087810 */ /* 0x000fe40007ffe1ff */
[-C--:B------:R-:W-:Y:S02]  /*0d00*/  IADD3 R7, PT, PT, R5, -R6.reuse, RZ ;  /* 0x8000000605077210 */ /* 0x080fe40007ffe0ff */
[----:B------:R-:W-:Y:S01]  /*0d10*/  I2FP.F32.S32 R6, R6 ;  /* 0x0000000600067245 */ /* 0x000fe20000201400 */
[----:B------:R-:W-:-:S04]  /*0d20*/  FFMA.FTZ R8, R8, 0.25, -R9 ;  /* 0x3e80000008087823 */ /* 0x000fc80000010809 */
[----:B------:R-:W-:Y:S01]  /*0d30*/  FADD.FTZ R7, R7, R8 ;  /* 0x0000000807077221 */ /* 0x000fe20000010000 */
[----:B------:R-:W-:-:S03]  /*0d40*/  FMUL.FTZ R6, R6, 1.1920928955078125e-07 ;  /* 0x3400000006067820 */ /* 0x000fc60000410000 */
[----:B------:R-:W-:Y:S01]  /*0d50*/  FFMA.FTZ R8, R7, -R10, 0.10546888411045074463 ;  /* 0x3dd8001207087423 */ /* 0x000fe2000001080a */
[----:B------:R-:W-:-:S03]  /*0d60*/  FFMA R10, R9, -R9, 1 ;  /* 0x3f800000090a7423 */ /* 0x000fc60000000809 */
[----:B------:R-:W-:Y:S01]  /*0d70*/  FFMA.FTZ R8, R7, R8, -0.13229703903198242188 ;  /* 0xbe0778e007087423 */ /* 0x000fe20000010008 */
[----:B------:R-:W-:-:S03]  /*0d80*/  FFMA R9, R10, R9, 1 ;  /* 0x3f8000000a097423 */ /* 0x000fc60000000009 */
[----:B------:R-:W-:-:S04]  /*0d90*/  FFMA.FTZ R8, R7, R8, 0.14491446316242218018 ;  /* 0x3e14647507087423 */ /* 0x000fc80000010008 */
[----:B------:R-:W-:-:S04]  /*0da0*/  FFMA.FTZ R8, R7, R8, -0.16641564667224884033 ;  /* 0xbe2a68dd07087423 */ /* 0x000fc80000010008 */
[----:B------:R-:W-:-:S04]  /*0db0*/  FFMA.FTZ R8, R7, R8, 0.19988867640495300293 ;  /* 0x3e4caf9e07087423 */ /* 0x000fc80000010008 */
[----:B------:R-:W-:-:S04]  /*0dc0*/  FFMA.FTZ R8, R7, R8, -0.25000196695327758789 ;  /* 0xbe80004207087423 */ /* 0x000fc80000010008 */
[----:B------:R-:W-:-:S04]  /*0dd0*/  FFMA.FTZ R8, R7, R8, 0.33333510160446166992 ;  /* 0x3eaaaae607087423 */ /* 0x000fc80000010008 */
[----:B------:R-:W-:-:S04]  /*0de0*/  FFMA.FTZ R8, R7, R8, -0.5 ;  /* 0xbf00000007087423 */ /* 0x000fc80000010008 */
[----:B------:R-:W-:-:S04]  /*0df0*/  FMUL.FTZ R8, R7, R8 ;  /* 0x0000000807087220 */ /* 0x000fc80000410000 */
[----:B------:R-:W-:Y:S01]  /*0e00*/  FFMA.FTZ R7, R7, R8, R7 ;  /* 0x0000000807077223 */ /* 0x000fe20000010007 */
[----:B------:R-:W-:-:S03]  /*0e10*/  @P0 MOV R8, 0x7f800000 ;  /* 0x7f80000000080802 */ /* 0x000fc60000000f00 */
[----:B------:R-:W-:Y:S01]  /*0e20*/  FFMA.FTZ R6, R6, 0.69314718246459960938, R7 ;  /* 0x3f31721806067823 */ /* 0x000fe20000010007 */
[----:B------:R-:W-:Y:S01]  /*0e30*/  FFMA R7, R0, R9, RZ ;  /* 0x0000000900077223 */ /* 0x000fe200000000ff */
[C---:B------:R-:W-:Y:S01]  /*0e40*/  @P1 FFMA.FTZ R6, R5.reuse, R8, +INF ;  /* 0x7f80000005061423 */ /* 0x040fe20000010008 */
[----:B------:R-:W-:Y:S02]  /*0e50*/  @P0 FSETP.NEU.FTZ.AND P1, PT, R5, RZ, PT ;  /* 0x000000ff0500020b */ /* 0x000fe40003f3d000 */
[----:B------:R-:W-:Y:S02]  /*0e60*/  FFMA R8, R7, -1, R0 ;  /* 0xbf80000007087823 */ /* 0x000fe40000000000 */
[----:B------:R-:W-:Y:S02]  /*0e70*/  @P0 FSEL R6, R6, -RZ, P1 ;  /* 0x800000ff06060208 */ /* 0x000fe40000800000 */
[----:B------:R-:W-:-:S03]  /*0e80*/  FFMA R8, R9, R8, R7 ;  /* 0x0000000809087223 */ /* 0x000fc60000000007 */
[----:B------:R-:W-:Y:S01]  /*0e90*/  FMUL.FTZ R5, R6, 0.5 ;  /* 0x3f00000006057820 */ /* 0x000fe20000410000 */
[----:B0-----:R-:W-:Y:S06]  /*0ea0*/  @!P2 BRA `(.L_x_60) ;  /* 0x000000000014a947 */ /* 0x001fec0003800000 */
[----:B------:R-:W-:Y:S01]  /*0eb0*/  MOV R15, R0 ;  /* 0x00000000000f7202 */ /* 0x000fe20000000f00 */
[----:B------:R-:W-:Y:S01]  /*0ec0*/  IMAD.MOV.U32 R7, RZ, RZ, 0x3f800000 ;  /* 0x3f800000ff077424 */ /* 0x000fe200078e00ff */
[----:B------:R-:W-:-:S07]  /*0ed0*/  MOV R6, 0xef0 ;  /* 0x00000ef000067802 */ /* 0x000fce0000000f00 */
[----:B------:R-:W-:Y:S05]  /*0ee0*/  CALL.REL.NOINC `($__internal_0_$__cuda_sm3x_div_rn_ftz_f32_slowpath) ;  /* 0x0000004400787944 */ /* 0x000fea0003c00000 */
[----:B------:R-:W-:-:S07]  /*0ef0*/  MOV R8, R10 ;  /* 0x0000000a00087202 */ /* 0x000fce0000000f00 */
.L_x_60:
[----:B------:R-:W-:Y:S01]  /*0f00*/  MOV R7, 0x3b33710b ;  /* 0x3b33710b00077802 */ /* 0x000fe20000000f00 */
[----:B------:R-:W-:Y:S01]  /*0f10*/  FMUL.FTZ R0, R8, R8 ;  /* 0x0000000808007220 */ /* 0x000fe20000410000 */
[----:B------:R-:W-:Y:S02]  /*0f20*/  ISETP.NE.AND P2, PT, R21, RZ, PT ;  /* 0x000000ff1500720c */ /* 0x000fe40003f45270 */
[----:B------:R-:W-:Y:S01]  /*0f30*/  MOV R11, 0x3f6ee581 ;  /* 0x3f6ee581000b7802 */ /* 0x000fe20000000f00 */
        /* <DEDUP_REMOVED lines=24> */
.L_x_57:
[CC--:B------:R-:W-:Y:S02]  /*10c0*/  FMNMX.FTZ R6, R7.reuse, R0.reuse, PT ;  /* 0x0000000007067209 */ /* 0x0c0fe40003810000 */
[----:B------:R-:W-:Y:S02]  /*10d0*/  FMNMX.FTZ R8, R7, R0, !PT ;  /* 0x0000000007087209 */ /* 0x000fe40007810000 */
[----:B------:R-:W-:Y:S02]  /*10e0*/  FSETP.GEU.FTZ.AND P0, PT, R6, 9.9999999747524270788e-07, PT ;  /* 0x358637bd0600780b */ /* 0x000fe40003f1e000 */
[----:B------:R-:W-:-:S13]  /*10f0*/  FSETP.GT.FTZ.AND P1, PT, R8, 1000000, PT ;  /* 0x497424000800780b */ /* 0x000fda0003f34000 */
[----:B------:R-:W-:Y:S05]  /*1100*/  @P0 BRA !P1, `(.L_x_61) ;  /* 0x0000000000e40947 */ /* 0x000fea0004800000 */
[CC--:B------:R-:W-:Y:S01]  /*1110*/  VIMNMX R6, PT, PT, R5.reuse, R10.reuse, !PT ;  /* 0x0000000a05067248 */ /* 0x0c0fe20007fe0100 */
[----:B------:R-:W-:Y:S01]  /*1120*/  MUFU.RCP R12, R7 ;  /* 0x00000007000c7308 */ /* 0x000fe20000001000 */
        /* <DEDUP_REMOVED lines=11> */
[----:B------:R-:W-:Y:S01]  /*11e0*/  FSETP.NEU.FTZ.AND P0, PT, R5, +INF , PT ;  /* 0x7f8000000500780b */ /* 0x000fe20003f1d000 */
[----:B------:R-:W-:-:S03]  /*11f0*/  FFMA R5, -R7, R12, 1 ;  /* 0x3f80000007057423 */ /* 0x000fc6000000010c */
[----:B------:R-:W-:Y:S01]  /*1200*/  FSEL R6, R6, +INF , P0 ;  /* 0x7f80000006067808 */ /* 0x000fe20000000000 */
[----:B------:R-:W-:-:S04]  /*1210*/  FFMA R5, R12, R5, R12 ;  /* 0x000000050c057223 */ /* 0x000fc8000000000c */
[----:B------:R-:W-:Y:S01]  /*1220*/  FFMA R8, R0, R5, RZ ;  /* 0x0000000500087223 */ /* 0x000fe200000000ff */
[----:B------:R-:W0:Y:S03]  /*1230*/  MUFU.LG2 R6, R6 ;  /* 0x0000000600067308 */ /* 0x000e260000000c00 */
[----:B------:R-:W-:-:S04]  /*1240*/  FFMA R10, -R7, R8, R0 ;  /* 0x00000008070a7223 */ /* 0x000fc80000000100 */
[----:B------:R-:W-:Y:S01]  /*1250*/  FFMA R10, R5, R10, R8 ;  /* 0x0000000a050a7223 */ /* 0x000fe20000000008 */
[----:B------:R-:W1:Y:S01]  /*1260*/  FCHK P0, R0, R7 ;  /* 0x0000000700007302 */ /* 0x000e620000000000 */
[----:B0-----:R-:W-:Y:S01]  /*1270*/  FMUL.FTZ R5, R6, 0.69314718246459960938 ;  /* 0x3f31721806057820 */ /* 0x001fe20000410000 */
[----:B-1----:R-:W-:Y:S06]  /*1280*/  @!P0 BRA `(.L_x_62) ;  /* 0x00000000000c8947 */ /* 0x002fec0003800000 */
[----:B------:R-:W-:Y:S02]  /*1290*/  MOV R15, R0 ;  /* 0x00000000000f7202 */ /* 0x000fe40000000f00 */
[----:B------:R-:W-:-:S07]  /*12a0*/  MOV R6, 0x12c0 ;  /* 0x000012c000067802 */ /* 0x000fce0000000f00 */
[----:B------:R-:W-:Y:S05]  /*12b0*/  CALL.REL.NOINC `($__internal_0_$__cuda_sm3x_div_rn_ftz_f32_slowpath) ;  /* 0x0000004000847944 */ /* 0x000fea0003c00000 */
.L_x_62:
[----:B------:R-:W-:Y:S02]  /*12c0*/  HFMA2 R9, -RZ, RZ, 0.89990234375, 10328 ;  /* 0x3b33710bff097431 */ /* 0x000fe400000001ff */
[----:B------:R-:W-:Y:S01]  /*12d0*/  FMUL.FTZ R0, R10, R10 ;  /* 0x0000000a0a007220 */ /* 0x000fe20000410000 */
[----:B------:R-:W-:Y:S01]  /*12e0*/  ISETP.NE.AND P3, PT, R21, RZ, PT ;  /* 0x000000ff1500720c */ /* 0x000fe20003f65270 */
[----:B------:R-:W-:Y:S01]  /*12f0*/  IMAD.MOV.U32 R6, RZ, RZ, 0x4016cbe4 ;  /* 0x4016cbe4ff067424 */ /* 0x000fe200078e00ff */
[----:B------:R-:W-:Y:S02]  /*1300*/  MOV R13, 0x3f6ee581 ;  /* 0x3f6ee581000d7802 */ /* 0x000fe40000000f00 */
[----:B------:R-:W-:Y:S01]  /*1310*/  FSETP.NEU.FTZ.AND P1, PT, R7, RZ, PT ;  /* 0x000000ff0700720b */ /* 0x000fe20003f3d000 */
        /* <DEDUP_REMOVED lines=10> */
[C---:B0-----:R-:W-:Y:S01]  /*13c0*/  ISETP.GE.AND P0, PT, R8.reuse, RZ, PT ;  /* 0x000000ff0800720c */ /* 0x041fe20003f06270 */
[C---:B------:R-:W-:Y:S01]  /*13d0*/  FADD.FTZ R7, |R8|.reuse, |R9| ;  /* 0x4000000908077221 */ /* 0x040fe20000010200 */
[----:B------:R-:W-:Y:S01]  /*13e0*/  FSETP.NEU.FTZ.AND P2, PT, |R8|, |R9|, PT ;  /* 0x400000090800720b */ /* 0x000fe20003f5d200 */
[C---:B------:R-:W-:Y:S01]  /*13f0*/  FFMA.FTZ R11, R13.reuse, 1.6832555532455444336, -R10 ;  /* 0x3fd774eb0d0b7823 */ /* 0x040fe2000001080a */
[----:B------:R-:W-:-:S04]  /*1400*/  FSEL R13, R13, 1.8663789033889770508, !P3 ;  /* 0x3feee5810d0d7808 */ /* 0x000fc80005800000 */
[----:B------:R-:W-:Y:S01]  /*1410*/  FSEL R0, R11, R10, !P3 ;  /* 0x0000000a0b007208 */ /* 0x000fe20005800000 */
[----:B------:R-:W-:-:S04]  /*1420*/  @P3 FADD.FTZ R10, -R10, -RZ ;  /* 0x800000ff0a0a3221 */ /* 0x000fc80000010100 */
[----:B------:R-:W-:Y:S02]  /*1430*/  @!P0 FFMA.FTZ R0, R13, 1.6832555532455444336, R10 ;  /* 0x3fd774eb0d008823 */ /* 0x000fe4000001000a */
[----:B------:R-:W-:Y:S02]  /*1440*/  @!P2 FSEL R0, R6, 0.78539818525314331055, !P0 ;  /* 0x3f490fdb0600a808 */ /* 0x000fe40004000000 */
[----:B------:R-:W-:Y:S02]  /*1450*/  @!P1 FSEL R0, RZ, 3.1415927410125732422, P0 ;  /* 0x40490fdbff009808 */ /* 0x000fe40000000000 */
[----:B------:R-:W-:Y:S02]  /*1460*/  FSETP.NAN.FTZ.AND P0, PT, |R7|, |R7|, PT ;  /* 0x400000070700720b */ /* 0x000fe40003f18200 */
[----:B------:R-:W-:-:S04]  /*1470*/  LOP3.LUT R0, R0, 0x80000000, R9, 0xb8, !PT ;  /* 0x8000000000007812 */ /* 0x000fc800078eb809 */
[----:B------:R-:W-:Y:S01]  /*1480*/  FSEL R8, R7, R0, P0 ;  /* 0x0000000007087208 */ /* 0x000fe20000000000 */
[----:B------:R-:W-:Y:S06]  /*1490*/  BRA `(.L_x_54) ;  /* 0x0000001000907947 */ /* 0x000fec0003800000 */
.L_x_61:
[----:B------:R-:W-:-:S13]  /*14a0*/  FSETP.GE.FTZ.AND P0, PT, R7, 1, PT ;  /* 0x3f8000000700780b */ /* 0x000fda0003f16000 */
[----:B------:R-:W-:Y:S05]  /*14b0*/  @!P0 BRA `(.L_x_63) ;  /* 0x0000000400288947 */ /* 0x000fea0003800000 */
[C---:B------:R-:W-:Y:S01]  /*14c0*/  FADD.FTZ R5, R7.reuse, -1 ;  /* 0xbf80000007057421 */ /* 0x040fe20000010000 */
[----:B------:R-:W-:Y:S01]  /*14d0*/  FADD.FTZ R6, R7, 1 ;  /* 0x3f80000007067421 */ /* 0x000fe20000010000 */
[----:B------:R-:W-:Y:S01]  /*14e0*/  HFMA2 R10, -RZ, RZ, 1.875, 0 ;  /* 0x3f800000ff0a7431 */ /* 0x000fe200000001ff */
[----:B------:R-:W-:Y:S01]  /*14f0*/  MOV R11, 0x3d39bf78 ;  /* 0x3d39bf78000b7802 */ /* 0x000fe20000000f00 */
[----:B------:R-:W-:Y:S01]  /*1500*/  FCHK P2, R0, R7 ;  /* 0x0000000700007302 */ /* 0x000fe20000040000 */
[----:B------:R-:W-:-:S04]  /*1510*/  FMUL.FTZ R5, R5, R6 ;  /* 0x0000000605057220 */ /* 0x000fc80000410000 */
[----:B------:R-:W-:-:S04]  /*1520*/  FFMA.FTZ R5, R0, R0, R5 ;  /* 0x0000000000057223 */ /* 0x000fc80000010005 */
        /* <DEDUP_REMOVED lines=8> */
[----:B------:R-:W-:Y:S02]  /*15b0*/  FFMA.FTZ R9, R9, 0.25, -R10 ;  /* 0x3e80000009097823 */ /* 0x000fe4000001080a */
[----:B------:R-:W0:Y:S02]  /*15c0*/  MUFU.RCP R10, R7 ;  /* 0x00000007000a7308 */ /* 0x000e240000001000 */
[----:B------:R-:W-:Y:S01]  /*15d0*/  FADD.FTZ R8, R8, R9 ;  /* 0x0000000908087221 */ /* 0x000fe20000010000 */
[----:B------:R-:W-:-:S03]  /*15e0*/  FMUL.FTZ R6, R6, 1.1920928955078125e-07 ;  /* 0x3400000006067820 */ /* 0x000fc60000410000 */
[----:B------:R-:W-:-:S04]  /*15f0*/  FFMA.FTZ R9, R8, -R11, 0.10546888411045074463 ;  /* 0x3dd8001208097423 */ /* 0x000fc8000001080b */
[----:B------:R-:W-:-:S04]  /*1600*/  FFMA.FTZ R9, R8, R9, -0.13229703903198242188 ;  /* 0xbe0778e008097423 */ /* 0x000fc80000010009 */
[----:B------:R-:W-:Y:S01]  /*1610*/  FFMA.FTZ R9, R8, R9, 0.14491446316242218018 ;  /* 0x3e14647508097423 */ /* 0x000fe20000010009 */
[----:B0-----:R-:W-:-:S03]  /*1620*/  FFMA R11, -R7, R10, 1 ;  /* 0x3f800000070b7423 */ /* 0x001fc6000000010a */
[----:B------:R-:W-:Y:S01]  /*1630*/  FFMA.FTZ R9, R8, R9, -0.16641564667224884033 ;  /* 0xbe2a68dd08097423 */ /* 0x000fe20000010009 */
[----:B------:R-:W-:-:S03]  /*1640*/  FFMA R11, R10, R11, R10 ;  /* 0x0000000b0a0b7223 */ /* 0x000fc6000000000a */
[----:B------:R-:W-:Y:S01]  /*1650*/  FFMA.FTZ R9, R8, R9, 0.19988867640495300293 ;  /* 0x3e4caf9e08097423 */ /* 0x000fe20000010009 */
[----:B------:R-:W-:-:S03]  /*1660*/  FFMA R10, R0, R11, RZ ;  /* 0x0000000b000a7223 */ /* 0x000fc600000000ff */
[----:B------:R-:W-:-:S04]  /*1670*/  FFMA.FTZ R9, R8, R9, -0.25000196695327758789 ;  /* 0xbe80004208097423 */ /* 0x000fc80000010009 */
[----:B------:R-:W-:-:S04]  /*1680*/  FFMA.FTZ R9, R8, R9, 0.33333510160446166992 ;  /* 0x3eaaaae608097423 */ /* 0x000fc80000010009 */
[----:B------:R-:W-:-:S04]  /*1690*/  FFMA.FTZ R9, R8, R9, -0.5 ;  /* 0xbf00000008097423 */ /* 0x000fc80000010009 */
[----:B------:R-:W-:-:S04]  /*16a0*/  FMUL.FTZ R9, R8, R9 ;  /* 0x0000000908097220 */ /* 0x000fc80000410000 */
[----:B------:R-:W-:Y:S01]  /*16b0*/  FFMA.FTZ R9, R8, R9, R8 ;  /* 0x0000000908097223 */ /* 0x000fe20000010008 */
[----:B------:R-:W-:-:S03]  /*16c0*/  @P0 MOV R8, 0x7f800000 ;  /* 0x7f80000000080802 */ /* 0x000fc60000000f00 */
[----:B------:R-:W-:Y:S02]  /*16d0*/  FFMA.FTZ R6, R6, 0.69314718246459960938, R9 ;  /* 0x3f31721806067823 */ /* 0x000fe40000010009 */
[C---:B------:R-:W-:Y:S01]  /*16e0*/  @P1 FFMA.FTZ R6, R5.reuse, R8, +INF ;  /* 0x7f80000005061423 */ /* 0x040fe20000010008 */
[----:B------:R-:W-:Y:S01]  /*16f0*/  @P0 FSETP.NEU.FTZ.AND P1, PT, R5, RZ, PT ;  /* 0x000000ff0500020b */ /* 0x000fe20003f3d000 */
[----:B------:R-:W-:-:S03]  /*1700*/  FFMA R5, -R7, R10, R0 ;  /* 0x0000000a07057223 */ /* 0x000fc60000000100 */
[----:B------:R-:W-:Y:S01]  /*1710*/  @P0 FSEL R6, R6, -RZ, P1 ;  /* 0x800000ff06060208 */ /* 0x000fe20000800000 */
[----:B------:R-:W-:-:S04]  /*1720*/  FFMA R10, R11, R5, R10 ;  /* 0x000000050b0a7223 */ /* 0x000fc8000000000a */
[----:B------:R-:W-:Y:S01]  /*1730*/  FMUL.FTZ R5, R6, 0.5 ;  /* 0x3f00000006057820 */ /* 0x000fe20000410000 */
[----:B------:R-:W-:Y:S06]  /*1740*/  @!P2 BRA `(.L_x_64) ;  /* 0x00000000000ca947 */ /* 0x000fec0003800000 */
[----:B------:R-:W-:Y:S02]  /*1750*/  MOV R15, R0 ;  /* 0x00000000000f7202 */ /* 0x000fe40000000f00 */
[----:B------:R-:W-:-:S07]  /*1760*/  MOV R6, 0x1780 ;  /* 0x0000178000067802 */ /* 0x000fce0000000f00 */
[----:B------:R-:W-:Y:S05]  /*1770*/  CALL.REL.NOINC `($__internal_0_$__cuda_sm3x_div_rn_ftz_f32_slowpath) ;  /* 0x0000003c00547944 */ /* 0x000fea0003c00000 */
.L_x_64:
[----:B------:R-:W-:Y:S01]  /*1780*/  MOV R9, 0x3b33710b ;  /* 0x3b33710b00097802 */ /* 0x000fe20000000f00 */
[----:B------:R-:W-:Y:S01]  /*1790*/  FMUL.FTZ R0, R10, R10 ;  /* 0x0000000a0a007220 */ /* 0x000fe20000410000 */
[----:B------:R-:W-:Y:S01]  /*17a0*/  ISETP.NE.AND P3, PT, R21, RZ, PT ;  /* 0x000000ff1500720c */ /* 0x000fe20003f65270 */
[----:B------:R-:W-:Y:S01]  /*17b0*/  IMAD.MOV.U32 R13, RZ, RZ, 0x3f6ee581 ;  /* 0x3f6ee581ff0d7424 */ /* 0x000fe200078e00ff */
[----:B------:R-:W-:Y:S01]  /*17c0*/  FSETP.NEU.FTZ.AND P1, PT, R7, RZ, PT ;  /* 0x000000ff0700720b */ /* 0x000fe20003f3d000 */
[----:B------:R-:W-:Y:S01]  /*17d0*/  FFMA.FTZ R9, R0, R9, -0.015681877732276916504 ;  /* 0xbc80774800097423 */ /* 0x000fe20000010009 */
[----:B------:R-:W-:-:S03]  /*17e0*/  MOV R6, 0x4016cbe4 ;  /* 0x4016cbe400067802 */ /* 0x000fc60000000f00 */
        /* <DEDUP_REMOVED lines=23> */
.L_x_63:
[----:B------:R-:W-:-:S04]  /*1960*/  FMUL.FTZ R6, R0, R0 ;  /* 0x0000000000067220 */ /* 0x000fc80000410000 */
[----:B------:R-:W-:-:S05]  /*1970*/  FFMA.FTZ R6, R7, R7, R6 ;  /* 0x0000000707067223 */ /* 0x000fca0000010006 */
[----:B------:R-:W-:-:S13]  /*1980*/  FSETP.GTU.FTZ.AND P0, PT, R6, 0.69999998807907104492, PT ;  /* 0x3f3333330600780b */ /* 0x000fda0003f1c000 */
[----:B------:R-:W-:Y:S05]  /*1990*/  @P0 BRA `(.L_x_65) ;  /* 0x0000000000ac0947 */ /* 0x000fea0003800000 */
[----:B------:R-:W0:Y:S08]  /*19a0*/  MUFU.RCP R8, R7 ;  /* 0x0000000700087308 */ /* 0x000e300000001000 */
[----:B------:R-:W1:Y:S08]  /*19b0*/  MUFU.LG2 R5, R6 ;  /* 0x0000000600057308 */ /* 0x000e700000000c00 */
[----:B------:R-:W2:Y:S01]  /*19c0*/  FCHK P0, R0, R7 ;  /* 0x0000000700007302 */ /* 0x000ea20000000000 */
[----:B0-----:R-:W-:-:S04]  /*19d0*/  FFMA R9, -R7, R8, 1 ;  /* 0x3f80000007097423 */ /* 0x001fc80000000108 */
[----:B------:R-:W-:-:S04]  /*19e0*/  FFMA R9, R8, R9, R8 ;  /* 0x0000000908097223 */ /* 0x000fc80000000008 */
[----:B------:R-:W-:Y:S01]  /*19f0*/  FFMA R10, R0, R9, RZ ;  /* 0x00000009000a7223 */ /* 0x000fe200000000ff */
[----:B-1----:R-:W-:-:S03]  /*1a00*/  FMUL.FTZ.D2 R5, R5, 0.69314718246459960938 ;  /* 0x3f31721805057820 */ /* 0x002fc60000310000 */
[----:B------:R-:W-:-:S04]  /*1a10*/  FFMA R8, -R7, R10, R0 ;  /* 0x0000000a07087223 */ /* 0x000fc80000000100 */
[----:B------:R-:W-:Y:S01]  /*1a20*/  FFMA R10, R9, R8, R10 ;  /* 0x00000008090a7223 */ /* 0x000fe2000000000a */
[----:B--2---:R-:W-:Y:S06]  /*1a30*/  @!P0 BRA `(.L_x_66) ;  /* 0x00000000000c8947 */ /* 0x004fec0003800000 */
[----:B------:R-:W-:Y:S02]  /*1a40*/  MOV R15, R0 ;  /* 0x00000000000f7202 */ /* 0x000fe40000000f00 */
[----:B------:R-:W-:-:S07]  /*1a50*/  MOV R6, 0x1a70 ;  /* 0x00001a7000067802 */ /* 0x000fce0000000f00 */
[----:B------:R-:W-:Y:S05]  /*1a60*/  CALL.REL.NOINC `($__internal_0_$__cuda_sm3x_div_rn_ftz_f32_slowpath) ;  /* 0x0000003800987944 */ /* 0x000fea0003c00000 */
.L_x_66:
[----:B------:R-:W-:Y:S02]  /*1a70*/  HFMA2 R9, -RZ, RZ, 0.89990234375, 10328 ;  /* 0x3b33710bff097431 */ /* 0x000fe400000001ff */
[----:B------:R-:W-:Y:S01]  /*1a80*/  FMUL.FTZ R0, R10, R10 ;  /* 0x0000000a0a007220 */ /* 0x000fe20000410000 */
[----:B------:R-:W-:Y:S01]  /*1a90*/  ISETP.NE.AND P3, PT, R21, RZ, PT ;  /* 0x000000ff1500720c */ /* 0x000fe20003f65270 */
[----:B------:R-:W-:Y:S01]  /*1aa0*/  HFMA2 R6, -RZ, RZ, 2.04296875, -15.78125 ;  /* 0x4016cbe4ff067431 */ /* 0x000fe200000001ff */
        /* <DEDUP_REMOVED lines=26> */
.L_x_65:
[----:B------:R-:W-:Y:S02]  /*1c50*/  LOP3.LUT R9, R0, 0xffff0000, RZ, 0xc0, !PT ;  /* 0xffff000000097812 */ /* 0x000fe400078ec0ff */
[----:B------:R-:W-:-:S03]  /*1c60*/  LOP3.LUT R6, R7, 0xffff0000, RZ, 0xc0, !PT ;  /* 0xffff000007067812 */ /* 0x000fc600078ec0ff */
[--C-:B------:R-:W-:Y:S01]  /*1c70*/  FADD.FTZ R10, R0, -R9.reuse ;  /* 0x80000009000a7221 */ /* 0x100fe20000010000 */
[----:B------:R-:W-:Y:S01]  /*1c80*/  FADD.FTZ R14, R9, R9 ;  /* 0x00000009090e7221 */ /* 0x000fe20000010000 */
[--C-:B------:R-:W-:Y:S01]  /*1c90*/  FADD.FTZ R8, R7, -R6.reuse ;  /* 0x8000000607087221 */ /* 0x100fe20000010000 */
[C---:B------:R-:W-:Y:S01]  /*1ca0*/  FADD.FTZ R12, R6.reuse, R6 ;  /* 0x00000006060c7221 */ /* 0x040fe20000010000 */
[----:B------:R-:W-:Y:S01]  /*1cb0*/  FMUL.FTZ R5, R6, R6 ;  /* 0x0000000606057220 */ /* 0x000fe20000410000 */
[----:B------:R-:W-:Y:S01]  /*1cc0*/  LOP3.LUT R13, R10, 0xffff0000, RZ, 0xc0, !PT ;  /* 0xffff00000a0d7812 */ /* 0x000fe200078ec0ff */
[----:B------:R-:W-:Y:S01]  /*1cd0*/  FMUL.FTZ R6, R9, R9 ;  /* 0x0000000909067220 */ /* 0x000fe20000410000 */
[----:B------:R-:W-:-:S03]  /*1ce0*/  LOP3.LUT R11, R8, 0xffff0000, RZ, 0xc0, !PT ;  /* 0xffff0000080b7812 */ /* 0x000fc600078ec0ff */
[--C-:B------:R-:W-:Y:S01]  /*1cf0*/  FADD.FTZ R18, R10, -R13.reuse ;  /* 0x8000000d0a127221 */ /* 0x100fe20000010000 */
[----:B------:R-:W-:Y:S01]  /*1d00*/  FADD.FTZ R17, R13, R13 ;  /* 0x0000000d0d117221 */ /* 0x000fe20000010000 */
[--C-:B------:R-:W-:Y:S01]  /*1d10*/  FADD.FTZ R15, R8, -R11.reuse ;  /* 0x8000000b080f7221 */ /* 0x100fe20000010000 */
[C---:B------:R-:W-:Y:S01]  /*1d20*/  FADD.FTZ R16, R11.reuse, R11 ;  /* 0x0000000b0b107221 */ /* 0x040fe20000010000 */
[C---:B------:R-:W-:Y:S01]  /*1d30*/  FMUL.FTZ R9, R11.reuse, R12 ;  /* 0x0000000c0b097220 */ /* 0x040fe20000410000 */
[----:B------:R-:W-:Y:S01]  /*1d40*/  FMUL.FTZ R8, R11, R11 ;  /* 0x0000000b0b087220 */ /* 0x000fe20000410000 */
[CC--:B------:R-:W-:Y:S01]  /*1d50*/  FMUL.FTZ R11, R13.reuse, R14.reuse ;  /* 0x0000000e0d0b7220 */ /* 0x0c0fe20000410000 */
[----:B------:R-:W-:Y:S01]  /*1d60*/  FMUL.FTZ R10, R13, R13 ;  /* 0x0000000d0d0a7220 */ /* 0x000fe20000410000 */
[C---:B------:R-:W-:Y:S01]  /*1d70*/  FMUL.FTZ R13, R18.reuse, R14 ;  /* 0x0000000e120d7220 */ /* 0x040fe20000410000 */
[C---:B------:R-:W-:Y:S01]  /*1d80*/  FMUL.FTZ R14, R15.reuse, R16 ;  /* 0x000000100f0e7220 */ /* 0x040fe20000410000 */
[C---:B------:R-:W-:Y:S01]  /*1d90*/  FMUL.FTZ R12, R15.reuse, R12 ;  /* 0x0000000c0f0c7220 */ /* 0x040fe20000410000 */
[C---:B------:R-:W-:Y:S01]  /*1da0*/  FMUL.FTZ R16, R18.reuse, R17 ;  /* 0x0000001112107220 */ /* 0x040fe20000410000 */
[----:B------:R-:W-:Y:S01]  /*1db0*/  FMUL.FTZ R15, R15, R15 ;  /* 0x0000000f0f0f7220 */ /* 0x000fe20000410000 */
[----:B------:R-:W-:-:S07]  /*1dc0*/  FMUL.FTZ R18, R18, R18 ;  /* 0x0000001212127220 */ /* 0x000fce0000410000 */
.L_x_67:
[----:B------:R-:W-:-:S04]  /*1dd0*/  FSETP.GEU.FTZ.AND P4, PT, R5, R6, PT ;  /* 0x000000060500720b */ /* 0x000fc80003f9e000 */
[----:B------:R-:W-:Y:S02]  /*1de0*/  FSEL R22, R6, R5, P4 ;  /* 0x0000000506167208 */ /* 0x000fe40002000000 */
[----:B------:R-:W-:Y:S02]  /*1df0*/  P2R R33, PR, RZ, 0x10 ;  /* 0x00000010ff217803 */ /* 0x000fe40000000000 */
[----:B------:R-:W-:Y:S02]  /*1e00*/  FSETP.GEU.FTZ.AND P0, PT, R22, R9, PT ;  /* 0x000000091600720b */ /* 0x000fe40003f1e000 */
[----:B------:R-:W-:Y:S02]  /*1e10*/  FSEL R5, R5, R6, P4 ;  /* 0x0000000605057208 */ /* 0x000fe40002000000 */
[----:B------:R-:W-:-:S04]  /*1e20*/  FSEL R24, R9, R22, P0 ;  /* 0x0000001609187208 */ /* 0x000fc80000000000 */
[----:B------:R-:W-:-:S04]  /*1e30*/  FSETP.GEU.FTZ.AND P0, PT, R24, R11, PT ;  /* 0x0000000b1800720b */ /* 0x000fc80003f1e000 */
[----:B------:R-:W-:-:S04]  /*1e40*/  FSEL R23, R11, R24, P0 ;  /* 0x000000180b177208 */ /* 0x000fc80000000000 */
[----:B------:R-:W-:-:S04]  /*1e50*/  FSETP.GEU.FTZ.AND P0, PT, R23, R8, PT ;  /* 0x000000081700720b */ /* 0x000fc80003f1e000 */
[----:B------:R-:W-:-:S04]  /*1e60*/  FSEL R25, R8, R23, P0 ;  /* 0x0000001708197208 */ /* 0x000fc80000000000 */
[----:B------:R-:W-:-:S04]  /*1e70*/  FSETP.GEU.FTZ.AND P0, PT, R25, R10, PT ;  /* 0x0000000a1900720b */ /* 0x000fc80003f1e000 */
[----:B------:R-:W-:Y:S02]  /*1e80*/  FSEL R27, R10, R25, P0 ;  /* 0x000000190a1b7208 */ /* 0x000fe40000000000 */
[----:B------:R-:W-:Y:S02]  /*1e90*/  P2R R31, PR, RZ, 0x1 ;  /* 0x00000001ff1f7803 */ /* 0x000fe40000000000 */
[----:B------:R-:W-:-:S04]  /*1ea0*/  FSETP.GEU.FTZ.AND P1, PT, R27, R12, PT ;  /* 0x0000000c1b00720b */ /* 0x000fc80003f3e000 */
[----:B------:R-:W-:Y:S02]  /*1eb0*/  FSEL R26, R12, R27, P1 ;  /* 0x0000001b0c1a7208 */ /* 0x000fe40000800000 */
[----:B------:R-:W-:Y:S02]  /*1ec0*/  P2R R32, PR, RZ, 0x2 ;  /* 0x00000002ff207803 */ /* 0x000fe40000000000 */
[----:B------:R-:W-:-:S04]  /*1ed0*/  FSETP.GEU.FTZ.AND P2, PT, R26, R13, PT ;  /* 0x0000000d1a00720b */ /* 0x000fc80003f5e000 */
[----:B------:R-:W-:Y:S02]  /*1ee0*/  FSEL R29, R13, R26, P2 ;  /* 0x0000001a0d1d7208 */ /* 0x000fe40001000000 */
[----:B------:R-:W-:Y:S02]  /*1ef0*/  PLOP3.LUT P6, PT, P2, P0, P1, 0x80, 0x0 ;  /* 0x000000000000781c */ /* 0x000fe400017c1010 */
[----:B------:R-:W-:Y:S02]  /*1f00*/  FSETP.GEU.FTZ.AND P3, PT, R29, R14, PT ;  /* 0x0000000e1d00720b */ /* 0x000fe40003f7e000 */
[----:B------:R-:W-:Y:S02]  /*1f10*/  FSETP.GEU.FTZ.AND P1, PT, R23, R8, PT ;  /* 0x000000081700720b */ /* 0x000fe40003f3e000 */
[----:B------:R-:W-:Y:S02]  /*1f20*/  FSEL R17, R14, R29, P3 ;  /* 0x0000001d0e117208 */ /* 0x000fe40001800000 */
[----:B------:R-:W-:-:S02]  /*1f30*/  P2R R30, PR, RZ, 0x4 ;  /* 0x00000004ff1e7803 */ /* 0x000fc40000000000 */
[----:B------:R-:W-:Y:S02]  /*1f40*/  FSETP.GEU.FTZ.AND P4, PT, R17, R16, PT ;  /* 0x000000101100720b */ /* 0x000fe40003f9e000 */
[----:B------:R-:W-:Y:S02]  /*1f50*/  P2R R28, PR, RZ, 0x8 ;  /* 0x00000008ff1c7803 */ /* 0x000fe40000000000 */
[----:B------:R-:W-:Y:S02]  /*1f60*/  FSEL R20, R16, R17, P4 ;  /* 0x0000001110147208 */ /* 0x000fe40002000000 */
[----:B------:R-:W-:Y:S02]  /*1f70*/  PLOP3.LUT P0, PT, P4, P6, P3, 0x80, 0x0 ;  /* 0x000000000000781c */ /* 0x000fe4000270d030 */
[----:B------:R-:W-:Y:S02]  /*1f80*/  FSETP.GEU.FTZ.AND P5, PT, R20, R15, PT ;  /* 0x0000000f1400720b */ /* 0x000fe40003fbe000 */
[----:B------:R-:W-:-:S02]  /*1f90*/  P2R R6, PR, RZ, 0x10 ;  /* 0x00000010ff067803 */ /* 0x000fc40000000000 */
[----:B------:R-:W-:Y:S02]  /*1fa0*/  FSEL R19, R15, R20, P5 ;  /* 0x000000140f137208 */ /* 0x000fe40002800000 */
[----:B------:R-:W-:Y:S02]  /*1fb0*/  FSETP.GEU.FTZ.AND P4, PT, R24, R11, PT ;  /* 0x0000000b1800720b */ /* 0x000fe40003f9e000 */
[----:B------:R-:W-:Y:S02]  /*1fc0*/  FSETP.GEU.FTZ.AND P6, PT, R19, R18, PT ;  /* 0x000000121300720b */ /* 0x000fe40003fde000 */
[----:B------:R-:W-:Y:S02]  /*1fd0*/  ISETP.NE.AND P3, PT, R33, RZ, PT ;  /* 0x000000ff2100720c */ /* 0x000fe40003f65270 */
[----:B------:R-:W-:Y:S02]  /*1fe0*/  PLOP3.LUT P0, PT, P6, P0, P5, 0x80, 0x0 ;  /* 0x000000000000781c */ /* 0x000fe40003701050 */
[----:B------:R-:W-:-:S02]  /*1ff0*/  FSETP.GEU.FTZ.AND P2, PT, R22, R9, PT ;  /* 0x000000091600720b */ /* 0x000fc40003f5e000 */
[----:B------:R-:W-:Y:S02]  /*2000*/  PLOP3.LUT P0, PT, P0, P4, P1, 0x80, 0x0 ;  /* 0x000000000000781c */ /* 0x000fe40000709010 */
[----:B------:R-:W-:Y:S02]  /*2010*/  ISETP.NE.AND P4, PT, R6, RZ, PT ;  /* 0x000000ff0600720c */ /* 0x000fe40003f85270 */
[----:B------:R-:W-:Y:S02]  /*2020*/  PLOP3.LUT P0, PT, P0, P2, P3, 0x80, 0x0 ;  /* 0x000000000000781c */ /* 0x000fe40000705030 */
[----:B------:R-:W-:Y:S02]  /*2030*/  ISETP.NE.AND P3, PT, R28, RZ, PT ;  /* 0x000000ff1c00720c */ /* 0x000fe40003f65270 */
[----:B------:R-:W-:Y:S02]  /*2040*/  ISETP.NE.AND P2, PT, R30, RZ, PT ;  /* 0x000000ff1e00720c */ /* 0x000fe40003f45270 */
[----:B------:R-:W-:-:S02]  /*2050*/  P2R R28, PR, RZ, 0x10 ;  /* 0x00000010ff1c7803 */ /* 0x000fc40000000000 */
[----:B------:R-:W-:Y:S02]  /*2060*/  FSETP.GEU.FTZ.AND P4, PT, R22, R9, PT ;  /* 0x000000091600720b */ /* 0x000fe40003f9e000 */
[----:B------:R-:W-:Y:S02]  /*2070*/  P2R R30, PR, RZ, 0x20 ;  /* 0x00000020ff1e7803 */ /* 0x000fe40000000000 */
[----:B------:R-:W-:Y:S02]  /*2080*/  FSETP.GEU.FTZ.AND P5, PT, R24, R11, PT ;  /* 0x0000000b1800720b */ /* 0x000fe40003fbe000 */
[----:B------:R-:W-:Y:S02]  /*2090*/  P2R R33, PR, RZ, 0x1 ;  /* 0x00000001ff217803 */ /* 0x000fe40000000000 */
[----:B------:R-:W-:Y:S02]  /*20a0*/  ISETP.NE.AND P0, PT, R31, RZ, PT ;  /* 0x000000ff1f00720c */ /* 0x000fe40003f05270 */
[----:B------:R-:W-:-:S02]  /*20b0*/  FSEL R6, R22, R9, P4 ;  /* 0x0000000916067208 */ /* 0x000fc40002000000 */
[----:B------:R-:W-:Y:S02]  /*20c0*/  FSEL R9, R24, R11, P5 ;  /* 0x0000000b18097208 */ /* 0x000fe40002800000 */
[----:B------:R-:W-:Y:S02]  /*20d0*/  FSEL R11, R23, R8, P1 ;  /* 0x00000008170b7208 */ /* 0x000fe40000800000 */
[----:B------:R-:W-:Y:S02]  /*20e0*/  FSEL R8, R25, R10, P0 ;  /* 0x0000000a19087208 */ /* 0x000fe40000000000 */
[----:B------:R-:W-:Y:S02]  /*20f0*/  ISETP.NE.AND P0, PT, R33, RZ, PT ;  /* 0x000000ff2100720c */ /* 0x000fe40003f05270 */
[----:B------:R-:W-:Y:S02]  /*2100*/  ISETP.NE.AND P1, PT, R32, RZ, PT ;  /* 0x000000ff2000720c */ /* 0x000fe40003f25270 */
[----:B------:R-:W-:-:S02]  /*2110*/  ISETP.NE.AND P4, PT, R28, RZ, PT ;  /* 0x000000ff1c00720c */ /* 0x000fc40003f85270 */
[----:B------:R-:W-:Y:S02]  /*2120*/  ISETP.NE.AND P5, PT, R30, RZ, PT ;  /* 0x000000ff1e00720c */ /* 0x000fe40003fa5270 */
[----:B------:R-:W-:Y:S02]  /*2130*/  FSEL R10, R27, R12, P1 ;  /* 0x0000000c1b0a7208 */ /* 0x000fe40000800000 */
[----:B------:R-:W-:Y:S02]  /*2140*/  FSEL R12, R26, R13, P2 ;  /* 0x0000000d1a0c7208 */ /* 0x000fe40001000000 */
[----:B------:R-:W-:Y:S02]  /*2150*/  FSEL R13, R29, R14, P3 ;  /* 0x0000000e1d0d7208 */ /* 0x000fe40001800000 */
[----:B------:R-:W-:Y:S02]  /*2160*/  FSEL R23, R18, R19, P6 ;  /* 0x0000001312177208 */ /* 0x000fe40003000000 */
[----:B------:R-:W-:-:S02]  /*2170*/  FSEL R14, R17, R16, P4 ;  /* 0x00000010110e7208 */ /* 0x000fc40002000000 */
[----:B------:R-:W-:Y:S02]  /*2180*/  FSEL R16, R20, R15, P5 ;  /* 0x0000000f14107208 */ /* 0x000fe40002800000 */
[----:B------:R-:W-:Y:S02]  /*2190*/  FSEL R15, R19, R18, P6 ;  /* 0x00000012130f7208 */ /* 0x000fe40003000000 */
[----:B------:R-:W-:Y:S01]  /*21a0*/  MOV R18, R23 ;  /* 0x0000001700127202 */ /* 0x000fe20000000f00 */
[----:B------:R-:W-:Y:S06]  /*21b0*/  @!P0 BRA `(.L_x_67) ;  /* 0xfffffffc00048947 */ /* 0x000fec000383ffff */
[----:B------:R-:W-:Y:S01]  /*21c0*/  FADD.FTZ R5, R5, -1 ;  /* 0xbf80000005057421 */ /* 0x000fe20000010000 */
[----:B------:R-:W-:Y:S03]  /*21d0*/  FCHK P2, R0, R7 ;  /* 0x0000000700007302 */ /* 0x000fe60000040000 */
[----:B------:R-:W-:-:S04]  /*21e0*/  FADD.FTZ R6, R6, R5 ;  /* 0x0000000506067221 */ /* 0x000fc80000010000 */
[----:B------:R-:W-:Y:S01]  /*21f0*/  FADD.FTZ R6, R9, R6 ;  /* 0x0000000609067221 */ /* 0x000fe20000010000 */
[----:B------:R-:W-:-:S03]  /*2200*/  IMAD.MOV.U32 R9, RZ, RZ, 0x3e800000 ;  /* 0x3e800000ff097424 */ /* 0x000fc600078e00ff */
[----:B------:R-:W-:-:S04]  /*2210*/  FADD.FTZ R11, R11, R6 ;  /* 0x000000060b0b7221 */ /* 0x000fc80000010000 */
[----:B------:R-:W-:-:S04]  /*2220*/  FADD.FTZ R11, R8, R11 ;  /* 0x0000000b080b7221 */ /* 0x000fc80000010000 */
[----:B------:R-:W-:-:S04]  /*2230*/  FADD.FTZ R11, R10, R11 ;  /* 0x0000000b0a0b7221 */ /* 0x000fc80000010000 */
[----:B------:R-:W-:Y:S01]  /*2240*/  FADD.FTZ R12, R12, R11 ;  /* 0x0000000b0c0c7221 */ /* 0x000fe20000010000 */
[----:B------:R-:W-:-:S03]  /*2250*/  HFMA2 R11, -RZ, RZ, 1.3056640625, -1.8671875 ;  /* 0x3d39bf78ff0b7431 */ /* 0x000fc600000001ff */
[----:B------:R-:W-:-:S04]  /*2260*/  FADD.FTZ R13, R13, R12 ;  /* 0x0000000c0d0d7221 */ /* 0x000fc80000010000 */
[----:B------:R-:W-:-:S04]  /*2270*/  FADD.FTZ R13, R14, R13 ;  /* 0x0000000d0e0d7221 */ /* 0x000fc80000010000 */
[----:B------:R-:W-:-:S04]  /*2280*/  FADD.FTZ R16, R16, R13 ;  /* 0x0000000d10107221 */ /* 0x000fc80000010000 */
[----:B------:R-:W-:-:S04]  /*2290*/  FADD.FTZ R16, R15, R16 ;  /* 0x000000100f107221 */ /* 0x000fc80000010000 */
[----:B------:R-:W-:-:S04]  /*22a0*/  FADD.FTZ R16, R23, R16 ;  /* 0x0000001017107221 */ /* 0x000fc80000010000 */
        /* <DEDUP_REMOVED lines=8> */
[----:B------:R-:W-:Y:S02]  /*2330*/  FFMA.FTZ R9, R8, R9, -1 ;  /* 0xbf80000008097423 */ /* 0x000fe40000010009 */
        /* <DEDUP_REMOVED lines=20> */
[----:B------:R-:W-:Y:S02]  /*2480*/  FFMA R8, -R7, R6, R0 ;  /* 0x0000000607087223 */ /* 0x000fe40000000100 */
[----:B------:R-:W-:Y:S02]  /*2490*/  @P0 FSEL R5, R5, -RZ, P1 ;  /* 0x800000ff05050208 */ /* 0x000fe40000800000 */
[----:B------:R-:W-:-:S03]  /*24a0*/  FFMA R6, R11, R8, R6 ;  /* 0x000000080b067223 */ /* 0x000fc60000000006 */
[----:B------:R-:W-:Y:S01]  /*24b0*/  FMUL.FTZ R5, R5, 0.5 ;  /* 0x3f00000005057820 */ /* 0x000fe20000410000 */
[----:B------:R-:W-:Y:S06]  /*24c0*/  @!P2 BRA `(.L_x_68) ;  /* 0x000000000010a947 */ /* 0x000fec0003800000 */
[----:B------:R-:W-:Y:S02]  /*24d0*/  MOV R15, R0 ;  /* 0x00000000000f7202 */ /* 0x000fe40000000f00 */
[----:B------:R-:W-:-:S07]  /*24e0*/  MOV R6, 0x2500 ;  /* 0x0000250000067802 */ /* 0x000fce0000000f00 */
[----:B------:R-:W-:Y:S05]  /*24f0*/  CALL.REL.NOINC `($__internal_0_$__cuda_sm3x_div_rn_ftz_f32_slowpath) ;  /* 0x0000002c00f47944 */ /* 0x000fea0003c00000 */
[----:B------:R-:W-:-:S07]  /*2500*/  MOV R6, R10 ;  /* 0x0000000a00067202 */ /* 0x000fce0000000f00 */
.L_x_68:
[----:B------:R-:W-:Y:S01]  /*2510*/  MOV R9, 0x3b33710b ;  /* 0x3b33710b00097802 */ /* 0x000fe20000000f00 */
[----:B------:R-:W-:Y:S01]  /*2520*/  FMUL.FTZ R0, R6, R6 ;  /* 0x0000000606007220 */ /* 0x000fe20000410000 */
[----:B------:R-:W-:Y:S02]  /*2530*/  ISETP.NE.AND P3, PT, R21, RZ, PT ;  /* 0x000000ff1500720c */ /* 0x000fe40003f65270 */
[----:B------:R-:W-:Y:S01]  /*2540*/  MOV R13, 0x3f6ee581 ;  /* 0x3f6ee581000d7802 */ /* 0x000fe20000000f00 */
[----:B------:R-:W-:Y:S01]  /*2550*/  FFMA.FTZ R9, R0, R9, -0.015681877732276916504 ;  /* 0xbc80774800097423 */ /* 0x000fe20000010009 */
[----:B------:R-:W-:-:S03]  /*2560*/  FSETP.NEU.FTZ.AND P1, PT, R7, RZ, PT ;  /* 0x000000ff0700720b */ /* 0x000fc60003f3d000 */
        /* <DEDUP_REMOVED lines=10> */
[C---:B------:R-:W-:Y:S02]  /*2610*/  FADD.FTZ R7, |R8|.reuse, |R9| ;  /* 0x4000000908077221 */ /* 0x040fe40000010200 */
[C---:B------:R-:W-:Y:S01]  /*2620*/  FFMA.FTZ R11, R13.reuse, 1.6832555532455444336, -R6 ;  /* 0x3fd774eb0d0b7823 */ /* 0x040fe20000010806 */
[----:B------:R-:W-:Y:S02]  /*2630*/  FSETP.NEU.FTZ.AND P2, PT, |R8|, |R9|, PT ;  /* 0x400000090800720b */ /* 0x000fe40003f5d200 */
[----:B------:R-:W-:Y:S02]  /*2640*/  FSEL R13, R13, 1.8663789033889770508, !P3 ;  /* 0x3feee5810d0d7808 */ /* 0x000fe40005800000 */
[----:B------:R-:W-:Y:S01]  /*2650*/  FSEL R0, R11, R6, !P3 ;  /* 0x000000060b007208 */ /* 0x000fe20005800000 */
[----:B------:R-:W-:-:S04]  /*2660*/  @P3 FADD.FTZ R6, -R6, -RZ ;  /* 0x800000ff06063221 */ /* 0x000fc80000010100 */
[----:B------:R-:W-:Y:S01]  /*2670*/  @!P0 FFMA.FTZ R0, R13, 1.6832555532455444336, R6 ;  /* 0x3fd774eb0d008823 */ /* 0x000fe20000010006 */
[----:B------:R-:W-:-:S05]  /*2680*/  IMAD.MOV.U32 R6, RZ, RZ, 0x4016cbe4 ;  /* 0x4016cbe4ff067424 */ /* 0x000fca00078e00ff */
[----:B------:R-:W-:Y:S02]  /*2690*/  @!P2 FSEL R0, R6, 0.78539818525314331055, !P0 ;  /* 0x3f490fdb0600a808 */ /* 0x000fe40004000000 */
[----:B------:R-:W-:Y:S02]  /*26a0*/  @!P1 FSEL R0, RZ, 3.1415927410125732422, P0 ;  /* 0x40490fdbff009808 */ /* 0x000fe40000000000 */
[----:B------:R-:W-:Y:S02]  /*26b0*/  FSETP.NAN.FTZ.AND P0, PT, |R7|, |R7|, PT ;  /* 0x400000070700720b */ /* 0x000fe40003f18200 */
[----:B------:R-:W-:-:S04]  /*26c0*/  LOP3.LUT R0, R0, 0x80000000, R9, 0xb8, !PT ;  /* 0x8000000000007812 */ /* 0x000fc800078eb809 */
[----:B------:R-:W-:-:S07]  /*26d0*/  FSEL R8, R7, R0, P0 ;  /* 0x0000000007087208 */ /* 0x000fce0000000000 */
.L_x_54:
[----:B------:R-:W-:-:S04]  /*26e0*/  FMUL.FTZ R7, R3, R8 ;  /* 0x0000000803077220 */ /* 0x000fc80000410000 */
[C---:B------:R-:W-:Y:S01]  /*26f0*/  FFMA.FTZ R7, R4.reuse, R5, R7 ;  /* 0x0000000504077223 */ /* 0x040fe20000010007 */
[----:B------:R-:W-:-:S04]  /*2700*/  FMUL.FTZ R4, R4, R8 ;  /* 0x0000000804047220 */ /* 0x000fc80000410000 */
[----:B------:R-:W-:Y:S01]  /*2710*/  LOP3.LUT P0, R9, R7, 0x7fffffff, RZ, 0xc0, !PT ;  /* 0x7fffffff07097812 */ /* 0x000fe2000780c0ff */
[----:B------:R-:W-:-:S12]  /*2720*/  FFMA.FTZ R4, R3, R5, -R4 ;  /* 0x0000000503047223 */ /* 0x000fd80000010804 */
[----:B------:R-:W-:-:S06]  /*2730*/  @!P0 FMUL.FTZ R6, R4, 1.4426950216293334961 ;  /* 0x3fb8aa3b04068820 */ /* 0x000fcc0000410000 */
[----:B------:R-:W0:Y:S01]  /*2740*/  @!P0 MUFU.EX2 R6, R6 ;  /* 0x0000000600068308 */ /* 0x000e220000000800 */
[----:B------:R-:W-:Y:S05]  /*2750*/  @!P0 BRA `(.L_x_69) ;  /* 0x0000002c00448947 */ /* 0x000fea0003800000 */
[----:B------:R-:W-:-:S13]  /*2760*/  LOP3.LUT P0, R3, R4, 0x7fffffff, RZ, 0xc0, !PT ;  /* 0x7fffffff04037812 */ /* 0x000fda000780c0ff */
[----:B------:R-:W-:-:S04]  /*2770*/  @!P0 FMUL.RZ R0, R7, 0.15915493667125701904 ;  /* 0x3e22f98307008820 */ /* 0x000fc8000040c000 */
[----:B------:R1:W2:Y:S08]  /*2780*/  @!P0 MUFU.SIN R7, R0 ;  /* 0x0000000000078308 */ /* 0x0002b00000000400 */
[----:B0-----:R1:W3:Y:S01]  /*2790*/  @!P0 MUFU.COS R6, R0 ;  /* 0x0000000000068308 */ /* 0x0012e20000000000 */
[----:B------:R-:W-:Y:S05]  /*27a0*/  @!P0 BRA `(.L_x_69) ;  /* 0x0000002c00308947 */ /* 0x000fea0003800000 */
[----:B------:R-:W-:-:S13]  /*27b0*/  ISETP.GE.U32.AND P0, PT, R9, 0x7f800000, PT ;  /* 0x7f8000000900780c */ /* 0x000fda0003f06070 */
[----:B------:R-:W-:Y:S05]  /*27c0*/  @!P0 BRA `(.L_x_70) ;  /* 0x0000000000208947 */ /* 0x000fea0003800000 */
[----:B------:R-:W-:-:S13]  /*27d0*/  ISETP.NE.AND P1, PT, R3, 0x7f800000, PT ;  /* 0x7f8000000300780c */ /* 0x000fda0003f25270 */
[----:B--2---:R-:W-:Y:S01]  /*27e0*/  @P1 FADD.FTZ R7, R7, -R7 ;  /* 0x8000000707071221 */ /* 0x004fe20000010000 */
[----:B------:R-:W-:-:S03]  /*27f0*/  @!P1 ISETP.GT.AND P0, PT, R4, -0x1, PT ;  /* 0xffffffff0400980c */ /* 0x000fc60003f04270 */
[----:B-1----:R-:W-:Y:S01]  /*2800*/  @!P1 FADD.FTZ R0, R7, -R7 ;  /* 0x8000000707009221 */ /* 0x002fe20000010000 */
[----:B---3--:R-:W-:Y:S02]  /*2810*/  @P1 MOV R6, R7 ;  /* 0x0000000700061202 */ /* 0x008fe40000000f00 */
[----:B------:R-:W-:Y:S02]  /*2820*/  @!P1 FSEL R6, R4, RZ, P0 ;  /* 0x000000ff04069208 */ /* 0x000fe40000000000 */
[----:B------:R-:W-:Y:S01]  /*2830*/  @!P1 FSEL R7, R0, RZ, P0 ;  /* 0x000000ff00079208 */ /* 0x000fe20000000000 */
[----:B------:R-:W-:Y:S06]  /*2840*/  BRA `(.L_x_69) ;  /* 0x0000002c00087947 */ /* 0x000fec0003800000 */
.L_x_70:
[----:B-1----:R-:W-:-:S04]  /*2850*/  IADD3 R0, PT, PT, R4, -0x42b17218, RZ ;  /* 0xbd4e8de804007810 */ /* 0x002fc80007ffe0ff */
[----:B------:R-:W-:-:S13]  /*2860*/  ISETP.GT.U32.AND P0, PT, R0, 0x8e8e5c, PT ;  /* 0x008e8e5c0000780c */ /* 0x000fda0003f04070 */
[----:B------:R-:W-:Y:S05]  /*2870*/  @P0 BRA `(.L_x_71) ;  /* 0x0000000000600947 */ /* 0x000fea0003800000 */
[----:B------:R-:W-:Y:S01]  /*2880*/  FADD.FTZ R0, R4, -162.88958740234375 ;  /* 0xc322e3bc04007421 */ /* 0x000fe20000010000 */
[----:B--23--:R-:W-:-:S03]  /*2890*/  FMUL.RZ R6, R7, 0.15915493667125701904 ;  /* 0x3e22f98307067820 */ /* 0x00cfc6000040c000 */
[----:B------:R-:W-:Y:S01]  /*28a0*/  FMUL.FTZ R0, R0, 1.4426950216293334961 ;  /* 0x3fb8aa3b00007820 */ /* 0x000fe20000410000 */
[----:B------:R-:W-:Y:S08]  /*28b0*/  MUFU.COS R5, R6 ;  /* 0x0000000600057308 */ /* 0x000ff00000000000 */
[----:B------:R-:W0:Y:S08]  /*28c0*/  MUFU.EX2 R0, R0 ;  /* 0x0000000000007308 */ /* 0x000e300000000800 */
[----:B------:R-:W1:Y:S01]  /*28d0*/  MUFU.SIN R7, R6 ;  /* 0x0000000600077308 */ /* 0x000e620000000400 */
[----:B0-----:R-:W-:-:S02]  /*28e0*/  LEA.HI R3, R0, 0xffffffed, RZ, 0x9 ;  /* 0xffffffed00037811 */ /* 0x001fc400078f48ff */
[----:B------:R-:W-:Y:S02]  /*28f0*/  LOP3.LUT R0, R0, 0x7fffff, RZ, 0xc0, !PT ;  /* 0x007fffff00007812 */ /* 0x000fe400078ec0ff */
[----:B------:R-:W-:Y:S02]  /*2900*/  LOP3.LUT R4, R3, 0xffff, RZ, 0xc0, !PT ;  /* 0x0000ffff03047812 */ /* 0x000fe400078ec0ff */
[----:B------:R-:W-:Y:S02]  /*2910*/  LOP3.LUT R0, R0, 0x7f000000, RZ, 0xfc, !PT ;  /* 0x7f00000000007812 */ /* 0x000fe400078efcff */
[----:B------:R-:W-:-:S03]  /*2920*/  LEA.HI R4, R4, R3, RZ, 0x11 ;  /* 0x0000000304047211 */ /* 0x000fc600078f88ff */
[-C--:B------:R-:W-:Y:S01]  /*2930*/  FMUL.FTZ R5, R5, R0.reuse ;  /* 0x0000000005057220 */ /* 0x080fe20000410000 */
[----:B------:R-:W-:Y:S01]  /*2940*/  PRMT R4, R4, 0x9910, RZ ;  /* 0x0000991004047816 */ /* 0x000fe200000000ff */
[----:B-1----:R-:W-:-:S03]  /*2950*/  FMUL.FTZ R7, R7, R0 ;  /* 0x0000000007077220 */ /* 0x002fc60000410000 */
[----:B------:R-:W-:-:S04]  /*2960*/  SHF.R.S32.HI R4, RZ, 0x1, R4 ;  /* 0x00000001ff047819 */ /* 0x000fc80000011404 */
[----:B------:R-:W-:-:S04]  /*2970*/  PRMT R4, R4, 0x9910, RZ ;  /* 0x0000991004047816 */ /* 0x000fc800000000ff */
[----:B------:R-:W-:Y:S02]  /*2980*/  IADD3 R3, PT, PT, R3, -R4, RZ ;  /* 0x8000000403037210 */ /* 0x000fe40007ffe0ff */
[----:B------:R-:W-:Y:S02]  /*2990*/  LEA R4, R4, 0x3f800000, 0x17 ;  /* 0x3f80000004047811 */ /* 0x000fe400078eb8ff */
[----:B------:R-:W-:-:S03]  /*29a0*/  LEA R3, R3, 0x3f800000, 0x17 ;  /* 0x3f80000003037811 */ /* 0x000fc600078eb8ff */
[C---:B------:R-:W-:Y:S01]  /*29b0*/  FMUL.FTZ R6, R4.reuse, R5 ;  /* 0x0000000504067220 */ /* 0x040fe20000410000 */
[----:B------:R-:W-:-:S03]  /*29c0*/  FMUL.FTZ R4, R4, R7 ;  /* 0x0000000704047220 */ /* 0x000fc60000410000 */
[C---:B------:R-:W-:Y:S01]  /*29d0*/  FMUL.FTZ R6, R3.reuse, R6 ;  /* 0x0000000603067220 */ /* 0x040fe20000410000 */
[----:B------:R-:W-:Y:S01]  /*29e0*/  FMUL.FTZ R7, R3, R4 ;  /* 0x0000000403077220 */ /* 0x000fe20000410000 */
[----:B------:R-:W-:Y:S06]  /*29f0*/  BRA `(.L_x_69) ;  /* 0x00000028009c7947 */ /* 0x000fec0003800000 */
.L_x_71:
[----:B------:R-:W-:Y:S01]  /*2a00*/  FMUL.FTZ R4, R4, 1.4426950216293334961 ;  /* 0x3fb8aa3b04047820 */ /* 0x000fe20000410000 */
[----:B--2---:R-:W-:-:S04]  /*2a10*/  FMUL.RZ R0, R7, 0.15915493667125701904 ;  /* 0x3e22f98307007820 */ /* 0x004fc8000040c000 */
[----:B------:R-:W-:Y:S08]  /*2a20*/  MUFU.COS R3, R0 ;  /* 0x0000000000037308 */ /* 0x000ff00000000000 */
[----:B------:R-:W3:Y:S08]  /*2a30*/  MUFU.EX2 R4, R4 ;  /* 0x0000000400047308 */ /* 0x000ef00000000800 */
[----:B------:R-:W0:Y:S01]  /*2a40*/  MUFU.SIN R7, R0 ;  /* 0x0000000000077308 */ /* 0x000e220000000400 */
[C---:B---3--:R-:W-:Y:S01]  /*2a50*/  FMUL.FTZ R6, R4.reuse, R3 ;  /* 0x0000000304067220 */ /* 0x048fe20000410000 */
[----:B0-----:R-:W-:Y:S01]  /*2a60*/  FMUL.FTZ R7, R4, R7 ;  /* 0x0000000704077220 */ /* 0x001fe20000410000 */
[----:B------:R-:W-:Y:S06]  /*2a70*/  BRA `(.L_x_69) ;  /* 0x00000028007c7947 */ /* 0x000fec0003800000 */
.L_x_51:
[----:B------:R-:W0:Y:S01]  /*2a80*/  LDC.64 R4, c[0x0][0x3a0] ;  /* 0x0000e800ff047b82 */ /* 0x000e220000000a00 */
[----:B------:R-:W-:-:S07]  /*2a90*/  LOP3.LUT R7, RZ, R2, RZ, 0x33, !PT ;  /* 0x00000002ff077212 */ /* 0x000fce00078e33ff */
[----:B------:R-:W1:Y:S08]  /*2aa0*/  LDC.64 R8, c[0x0][0x398] ;  /* 0x0000e600ff087b82 */ /* 0x000e700000000a00 */
[----:B------:R-:W2:Y:S01]  /*2ab0*/  LDC.64 R12, c[0x0][0x3a8] ;  /* 0x0000ea00ff0c7b82 */ /* 0x000ea20000000a00 */
[----:B0-----:R-:W-:-:S07]  /*2ac0*/  IADD3 R6, P0, PT, R7, R4, RZ ;  /* 0x0000000407067210 */ /* 0x001fce0007f1e0ff */
[----:B------:R-:W2:Y:S01]  /*2ad0*/  LDC.64 R10, c[0x0][0x390] ;  /* 0x0000e400ff0a7b82 */ /* 0x000ea20000000a00 */
[----:B------:R-:W-:Y:S02]  /*2ae0*/  IADD3.X R7, PT, PT, R5, -0x1, RZ, P0, !PT ;  /* 0xffffffff05077810 */ /* 0x000fe400007fe4ff */
[----:B-1----:R-:W-:-:S04]  /*2af0*/  FSETP.NAN.FTZ.AND P0, PT, R8, R9, PT ;  /* 0x000000090800720b */ /* 0x002fc80003f18000 */
[----:B------:R-:W2:Y:S02]  /*2b00*/  I2F.S64 R7, R6 ;  /* 0x0000000600077312 */ /* 0x000ea40000301400 */
[C---:B--2---:R-:W-:Y:S01]  /*2b10*/  FFMA.FTZ R4, -R7.reuse, R12, R10 ;  /* 0x0000000c07047223 */ /* 0x044fe2000001010a */
[----:B------:R-:W-:-:S06]  /*2b20*/  FFMA.FTZ R3, -R7, R13, R11 ;  /* 0x0000000d07037223 */ /* 0x000fcc000001010b */
        /* <DEDUP_REMOVED lines=29> */
.L_x_73:
[----:B------:R-:W-:Y:S02]  /*2d00*/  HFMA2 R9, -RZ, RZ, 0.89990234375, 10328 ;  /* 0x3b33710bff097431 */ /* 0x000fe400000001ff */
[----:B------:R-:W-:Y:S01]  /*2d10*/  FMUL.FTZ R0, R10, R10 ;  /* 0x0000000a0a007220 */ /* 0x000fe20000410000 */
[----:B------:R-:W-:Y:S01]  /*2d20*/  MOV R13, 0x3f6ee581 ;  /* 0x3f6ee581000d7802 */ /* 0x000fe20000000f00 */
[----:B------:R-:W-:Y:S01]  /*2d30*/  HFMA2 R6, -RZ, RZ, 2.04296875, -15.78125 ;  /* 0x4016cbe4ff067431 */ /* 0x000fe200000001ff */
        /* <DEDUP_REMOVED lines=15> */
[----:B------:R-:W-:-:S04]  /*2e30*/  FSEL R13, R13, 1.8663789033889770508, P5 ;  /* 0x3feee5810d0d7808 */ /* 0x000fc80002800000 */
[----:B------:R-:W-:Y:S01]  /*2e40*/  FSEL R0, R11, R10, P5 ;  /* 0x0000000a0b007208 */ /* 0x000fe20002800000 */
[----:B------:R-:W-:-:S04]  /*2e50*/  @!P5 FADD.FTZ R10, -R10, -RZ ;  /* 0x800000ff0a0ad221 */ /* 0x000fc80000010100 */
[----:B------:R-:W-:Y:S02]  /*2e60*/  @!P0 FFMA.FTZ R0, R13, 1.6832555532455444336, R10 ;  /* 0x3fd774eb0d008823 */ /* 0x000fe4000001000a */
[----:B------:R-:W-:Y:S02]  /*2e70*/  @!P2 FSEL R0, R6, 0.78539818525314331055, !P0 ;  /* 0x3f490fdb0600a808 */ /* 0x000fe40004000000 */
[----:B------:R-:W-:Y:S02]  /*2e80*/  @!P1 FSEL R0, RZ, 3.1415927410125732422, P0 ;  /* 0x40490fdbff009808 */ /* 0x000fe40000000000 */
[----:B------:R-:W-:Y:S02]  /*2e90*/  FSETP.NAN.FTZ.AND P0, PT, |R7|, |R7|, PT ;  /* 0x400000070700720b */ /* 0x000fe40003f18200 */
[----:B------:R-:W-:-:S04]  /*2ea0*/  LOP3.LUT R0, R0, 0x80000000, R9, 0xb8, !PT ;  /* 0x8000000000007812 */ /* 0x000fc800078eb809 */
[----:B------:R-:W-:Y:S01]  /*2eb0*/  FSEL R0, R7, R0, P0 ;  /* 0x0000000007007208 */ /* 0x000fe20000000000 */
[----:B------:R-:W-:Y:S06]  /*2ec0*/  BRA `(.L_x_74) ;  /* 0x0000002000847947 */ /* 0x000fec0003800000 */
.L_x_72:
        /* <DEDUP_REMOVED lines=10> */
[----:B------:R-:W-:Y:S02]  /*2f70*/  MUFU.RCP R12, R7 ;  /* 0x00000007000c7308 */ /* 0x000fe40000001000 */
        /* <DEDUP_REMOVED lines=18> */
[----:B------:R-:W0:Y:S01]  /*30a0*/  MUFU.LG2 R8, R8 ;  /* 0x0000000800087308 */ /* 0x000e220000000c00 */
[----:B------:R-:W-:Y:S02]  /*30b0*/  IMAD.MOV.U32 R5, RZ, RZ, 0x3f800000 ;  /* 0x3f800000ff057424 */ /* 0x000fe400078e00ff */
        /* <DEDUP_REMOVED lines=9> */
[----:B------:R-:W-:-:S07]  /*3150*/  MOV R6, R10 ;  /* 0x0000000a00067202 */ /* 0x000fce0000000f00 */
.L_x_76:
[----:B------:R-:W-:Y:S02]  /*3160*/  HFMA2 R9, -RZ, RZ, 0.89990234375, 10328 ;  /* 0x3b33710bff097431 */ /* 0x000fe400000001ff */
[----:B------:R-:W-:Y:S01]  /*3170*/  FMUL.FTZ R0, R6, R6 ;  /* 0x0000000606007220 */ /* 0x000fe20000410000 */
[----:B------:R-:W-:Y:S02]  /*3180*/  ISETP.NE.AND P3, PT, R22, RZ, PT ;  /* 0x000000ff1600720c */ /* 0x000fe40003f65270 */
        /* <DEDUP_REMOVED lines=15> */
[----:B------:R-:W-:Y:S02]  /*3280*/  FSEL R13, R13, 1.8663789033889770508, !P3 ;  /* 0x3feee5810d0d7808 */ /* 0x000fe40005800000 */
[----:B------:R-:W-:Y:S02]  /*3290*/  FSETP.NEU.FTZ.AND P2, PT, |R8|, |R9|, PT ;  /* 0x400000090800720b */ /* 0x000fe40003f5d200 */
[----:B------:R-:W-:Y:S01]  /*32a0*/  FSEL R0, R11, R6, !P3 ;  /* 0x000000060b007208 */ /* 0x000fe20005800000 */
[----:B------:R-:W-:-:S04]  /*32b0*/  @P3 FADD.FTZ R6, -R6, -RZ ;  /* 0x800000ff06063221 */ /* 0x000fc80000010100 */
        /* <DEDUP_REMOVED lines=8> */
.L_x_75:
[----:B------:R-:W-:-:S13]  /*3340*/  FSETP.NEU.FTZ.AND P0, PT, R7, 1, PT ;  /* 0x3f8000000700780b */ /* 0x000fda0003f1d000 */
[----:B------:R-:W-:Y:S05]  /*3350*/  @P0 BRA `(.L_x_77) ;  /* 0x0000000400cc0947 */ /* 0x000fea0003800000 */
[----:B------:R-:W-:-:S13]  /*3360*/  FSETP.GEU.FTZ.AND P0, PT, R0, 9.999999682655225389e-20, PT ;  /* 0x1fec1e4a0000780b */ /* 0x000fda0003f1e000 */
[----:B------:R-:W-:Y:S05]  /*3370*/  @P0 BRA `(.L_x_78) ;  /* 0x0000000000ac0947 */ /* 0x000fea0003800000 */
[----:B------:R-:W-:Y:S01]  /*3380*/  MOV R5, 0x3f800000 ;  /* 0x3f80000000057802 */ /* 0x000fe20000000f00 */
        /* <DEDUP_REMOVED lines=9> */
[----:B------:R-:W-:Y:S01]  /*3420*/  MOV R15, R0 ;  /* 0x00000000000f7202 */ /* 0x000fe20000000f00 */
[----:B------:R-:W-:Y:S01]  /*3430*/  IMAD.MOV.U32 R7, RZ, RZ, 0x3f800000 ;  /* 0x3f800000ff077424 */ /* 0x000fe200078e00ff */
[----:B------:R-:W-:-:S07]  /*3440*/  MOV R6, 0x3460 ;  /* 0x0000346000067802 */ /* 0x000fce0000000f00 */
[----:B------:R-:W-:Y:S05]  /*3450*/  CALL.REL.NOINC `($__internal_0_$__cuda_sm3x_div_rn_ftz_f32_slowpath) ;  /* 0x00000020001c7944 */ /* 0x000fea0003c00000 */
[----:B------:R-:W-:-:S07]  /*3460*/  MOV R8, R10 ;  /* 0x0000000a00087202 */ /* 0x000fce0000000f00 */
.L_x_79:
[----:B------:R-:W-:Y:S02]  /*3470*/  HFMA2 R7, -RZ, RZ, 0.89990234375, 10328 ;  /* 0x3b33710bff077431 */ /* 0x000fe400000001ff */
        /* <DEDUP_REMOVED lines=15> */
[----:B------:R-:W-:Y:S02]  /*3570*/  FSEL R11, R11, 1.8663789033889770508, !P2 ;  /* 0x3feee5810b0b7808 */ /* 0x000fe40005000000 */
[----:B------:R-:W-:Y:S02]  /*3580*/  FSETP.NEU.FTZ.AND P1, PT, |R6|, |R7|, PT ;  /* 0x400000070600720b */ /* 0x000fe40003f3d200 */
[----:B------:R-:W-:Y:S01]  /*3590*/  FSEL R0, R9, R8, !P2 ;  /* 0x0000000809007208 */ /* 0x000fe20005000000 */
[----:B------:R-:W-:Y:S01]  /*35a0*/  @P2 FADD.FTZ R8, -R8, -RZ ;  /* 0x800000ff08082221 */ /* 0x000fe20000010100 */
[----:B------:R-:W-:-:S03]  /*35b0*/  FADD.FTZ R9, |R6|, |R7| ;  /* 0x4000000706097221 */ /* 0x000fc60000010200 */
[----:B------:R-:W-:Y:S01]  /*35c0*/  @!P0 FFMA.FTZ R0, R11, 1.6832555532455444336, R8 ;  /* 0x3fd774eb0b008823 */ /* 0x000fe20000010008 */
[----:B------:R-:W-:-:S05]  /*35d0*/  HFMA2 R8, -RZ, RZ, 2.04296875, -15.78125 ;  /* 0x4016cbe4ff087431 */ /* 0x000fca00000001ff */
[----:B------:R-:W-:Y:S02]  /*35e0*/  @!P1 FSEL R0, R8, 0.78539818525314331055, !P0 ;  /* 0x3f490fdb08009808 */ /* 0x000fe40004000000 */
[----:B------:R-:W-:Y:S02]  /*35f0*/  FSETP.NAN.FTZ.AND P0, PT, |R9|, |R9|, PT ;  /* 0x400000090900720b */ /* 0x000fe40003f18200 */
[----:B------:R-:W-:-:S04]  /*3600*/  LOP3.LUT R0, R0, 0x80000000, R7, 0xb8, !PT ;  /* 0x8000000000007812 */ /* 0x000fc800078eb807 */
[----:B------:R-:W-:Y:S01]  /*3610*/  FSEL R0, R9, R0, P0 ;  /* 0x0000000009007208 */ /* 0x000fe20000000000 */
[----:B------:R-:W-:Y:S06]  /*3620*/  BRA `(.L_x_74) ;  /* 0x0000001800ac7947 */ /* 0x000fec0003800000 */
.L_x_78:
[----:B------:R-:W-:Y:S01]  /*3630*/  FMUL.FTZ R6, R0, R0 ;  /* 0x0000000000067220 */ /* 0x000fe20000410000 */
[----:B------:R-:W-:Y:S01]  /*3640*/  MOV R9, 0x3f800000 ;  /* 0x3f80000000097802 */ /* 0x000fe20000000f00 */
[----:B------:R-:W-:Y:S01]  /*3650*/  IMAD.MOV.U32 R10, RZ, RZ, 0x3d39bf78 ;  /* 0x3d39bf78ff0a7424 */ /* 0x000fe200078e00ff */
        /* <DEDUP_REMOVED lines=11> */
[-C--:B------:R-:W-:Y:S01]  /*3710*/  FFMA R8, R9, -R9.reuse, 1 ;  /* 0x3f80000009087423 */ /* 0x080fe20000000809 */
[----:B------:R-:W-:Y:S02]  /*3720*/  FMUL.FTZ R5, R5, 1.1920928955078125e-07 ;  /* 0x3400000005057820 */ /* 0x000fe40000410000 */
[----:B------:R-:W-:Y:S01]  /*3730*/  FFMA.FTZ R10, R7, -R10, 0.10546888411045074463 ;  /* 0x3dd80012070a7423 */ /* 0x000fe2000001080a */
[----:B------:R-:W-:-:S03]  /*3740*/  FFMA R9, R8, R9, 1 ;  /* 0x3f80000008097423 */ /* 0x000fc60000000009 */
[----:B------:R-:W-:Y:S01]  /*3750*/  FFMA.FTZ R10, R7, R10, -0.13229703903198242188 ;  /* 0xbe0778e0070a7423 */ /* 0x000fe2000001000a */
[----:B------:R-:W-:-:S03]  /*3760*/  FFMA R8, R0, R9, RZ ;  /* 0x0000000900087223 */ /* 0x000fc600000000ff */
        /* <DEDUP_REMOVED lines=12> */
[----:B------:R-:W-:-:S03]  /*3830*/  FFMA R6, R8, -1, R0 ;  /* 0xbf80000008067823 */ /* 0x000fc60000000000 */
[----:B------:R-:W-:Y:S01]  /*3840*/  @P0 FSEL R5, R5, -RZ, P1 ;  /* 0x800000ff05050208 */ /* 0x000fe20000800000 */
[----:B------:R-:W-:-:S04]  /*3850*/  FFMA R8, R9, R6, R8 ;  /* 0x0000000609087223 */ /* 0x000fc80000000008 */
[----:B------:R-:W-:Y:S01]  /*3860*/  FMUL.FTZ R5, R5, 0.5 ;  /* 0x3f00000005057820 */ /* 0x000fe20000410000 */
[----:B0-----:R-:W-:Y:S06]  /*3870*/  @!P2 BRA `(.L_x_80) ;  /* 0x000000000014a947 */ /* 0x001fec0003800000 */
[----:B------:R-:W-:Y:S01]  /*3880*/  HFMA2 R7, -RZ, RZ, 1.875, 0 ;  /* 0x3f800000ff077431 */ /* 0x000fe200000001ff */
[----:B------:R-:W-:Y:S02]  /*3890*/  MOV R15, R0 ;  /* 0x00000000000f7202 */ /* 0x000fe40000000f00 */
[----:B------:R-:W-:-:S07]  /*38a0*/  MOV R6, 0x38c0 ;  /* 0x000038c000067802 */ /* 0x000fce0000000f00 */
[----:B------:R-:W-:Y:S05]  /*38b0*/  CALL.REL.NOINC `($__internal_0_$__cuda_sm3x_div_rn_ftz_f32_slowpath) ;  /* 0x0000001c00047944 */ /* 0x000fea0003c00000 */
[----:B------:R-:W-:-:S07]  /*38c0*/  MOV R8, R10 ;  /* 0x0000000a00087202 */ /* 0x000fce0000000f00 */
.L_x_80:
        /* <DEDUP_REMOVED lines=28> */
.L_x_77:
[CC--:B------:R-:W-:Y:S02]  /*3a90*/  FMNMX.FTZ R8, R7.reuse, R0.reuse, PT ;  /* 0x0000000007087209 */ /* 0x0c0fe40003810000 */
[----:B------:R-:W-:Y:S02]  /*3aa0*/  FMNMX.FTZ R9, R7, R0, !PT ;  /* 0x0000000007097209 */ /* 0x000fe40007810000 */
[----:B------:R-:W-:Y:S02]  /*3ab0*/  FSETP.GEU.FTZ.AND P0, PT, R8, 9.9999999747524270788e-07, PT ;  /* 0x358637bd0800780b */ /* 0x000fe40003f1e000 */
[----:B------:R-:W-:-:S13]  /*3ac0*/  FSETP.GT.FTZ.AND P1, PT, R9, 1000000, PT ;  /* 0x497424000900780b */ /* 0x000fda0003f34000 */
[----:B------:R-:W-:Y:S05]  /*3ad0*/  @P0 BRA !P1, `(.L_x_81) ;  /* 0x0000000000e80947 */ /* 0x000fea0004800000 */
[CC--:B------:R-:W-:Y:S02]  /*3ae0*/  VIMNMX R8, PT, PT, R5.reuse, R6.reuse, !PT ;  /* 0x0000000605087248 */ /* 0x0c0fe40007fe0100 */
[----:B------:R-:W-:Y:S02]  /*3af0*/  VIMNMX R5, PT, PT, R5, R6, PT ;  /* 0x0000000605057248 */ /* 0x000fe40003fe0100 */
[----:B------:R-:W-:Y:S02]  /*3b00*/  LOP3.LUT R9, R8, 0xfe000000, RZ, 0xc0, !PT ;  /* 0xfe00000008097812 */ /* 0x000fe400078ec0ff */
[----:B------:R-:W-:Y:S02]  /*3b10*/  FSETP.NEU.FTZ.AND P0, PT, R5, RZ, PT ;  /* 0x000000ff0500720b */ /* 0x000fe40003f1d000 */
[----:B------:R-:W-:-:S05]  /*3b20*/  LOP3.LUT R6, R9, 0x7e800000, RZ, 0x3c, !PT ;  /* 0x7e80000009067812 */ /* 0x000fca00078e3cff */
[-C--:B------:R-:W-:Y:S01]  /*3b30*/  FMUL.FTZ R10, R5, R6.reuse ;  /* 0x00000006050a7220 */ /* 0x080fe20000410000 */
[----:B------:R-:W-:-:S03]  /*3b40*/  FMUL.FTZ R6, R8, R6 ;  /* 0x0000000608067220 */ /* 0x000fc60000410000 */
[----:B------:R-:W-:Y:S02]  /*3b50*/  FMUL.FTZ R11, R10, R10 ;  /* 0x0000000a0a0b7220 */ /* 0x000fe40000410000 */
[----:B------:R-:W-:Y:S02]  /*3b60*/  MUFU.RCP R10, R7 ;  /* 0x00000007000a7308 */ /* 0x000fe40000001000 */
        /* <DEDUP_REMOVED lines=15> */
[----:B------:R-:W-:Y:S01]  /*3c60*/  IMAD.MOV.U32 R15, RZ, RZ, R0 ;  /* 0x000000ffff0f7224 */ /* 0x000fe200078e0000 */
[----:B------:R-:W-:-:S07]  /*3c70*/  MOV R6, 0x3c90 ;  /* 0x00003c9000067802 */ /* 0x000fce0000000f00 */
[----:B------:R-:W-:Y:S05]  /*3c80*/  CALL.REL.NOINC `($__internal_0_$__cuda_sm3x_div_rn_ftz_f32_slowpath) ;  /* 0x0000001800107944 */ /* 0x000fea0003c00000 */
[----:B------:R-:W-:-:S07]  /*3c90*/  MOV R6, R10 ;  /* 0x0000000a00067202 */ /* 0x000fce0000000f00 */
.L_x_82:
        /* <DEDUP_REMOVED lines=30> */
.L_x_81:
[----:B------:R-:W-:-:S13]  /*3e80*/  FSETP.GE.FTZ.AND P0, PT, R7, 1, PT ;  /* 0x3f8000000700780b */ /* 0x000fda0003f16000 */
[----:B------:R-:W-:Y:S05]  /*3e90*/  @!P0 BRA `(.L_x_83) ;  /* 0x00000004002c8947 */ /* 0x000fea0003800000 */
[C---:B------:R-:W-:Y:S01]  /*3ea0*/  FADD.FTZ R5, R7.reuse, -1 ;  /* 0xbf80000007057421 */ /* 0x040fe20000010000 */
[----:B------:R-:W-:Y:S01]  /*3eb0*/  FADD.FTZ R6, R7, 1 ;  /* 0x3f80000007067421 */ /* 0x000fe20000010000 */
[----:B------:R-:W-:Y:S01]  /*3ec0*/  MOV R10, 0x3f800000 ;  /* 0x3f800000000a7802 */ /* 0x000fe20000000f00 */
[----:B------:R-:W-:Y:S01]  /*3ed0*/  HFMA2 R11, -RZ, RZ, 1.3056640625, -1.8671875 ;  /* 0x3d39bf78ff0b7431 */ /* 0x000fe200000001ff */
        /* <DEDUP_REMOVED lines=19> */
[----:B------:R-:W-:-:S04]  /*4010*/  FFMA.FTZ R11, R8, R11, -0.16641564667224884033 ;  /* 0xbe2a68dd080b7423 */ /* 0x000fc8000001000b */
[----:B------:R-:W-:-:S04]  /*4020*/  FFMA.FTZ R11, R8, R11, 0.19988867640495300293 ;  /* 0x3e4caf9e080b7423 */ /* 0x000fc8000001000b */
[----:B------:R-:W-:-:S04]  /*4030*/  FFMA.FTZ R11, R8, R11, -0.25000196695327758789 ;  /* 0xbe800042080b7423 */ /* 0x000fc8000001000b */
[----:B------:R-:W-:-:S04]  /*4040*/  FFMA.FTZ R11, R8, R11, 0.33333510160446166992 ;  /* 0x3eaaaae6080b7423 */ /* 0x000fc8000001000b */
[----:B------:R-:W-:-:S04]  /*4050*/  FFMA.FTZ R11, R8, R11, -0.5 ;  /* 0xbf000000080b7423 */ /* 0x000fc8000001000b */
[----:B------:R-:W-:-:S04]  /*4060*/  FMUL.FTZ R11, R8, R11 ;  /* 0x0000000b080b7220 */ /* 0x000fc80000410000 */
[----:B------:R-:W-:Y:S01]  /*4070*/  FFMA.FTZ R8, R8, R11, R8 ;  /* 0x0000000b08087223 */ /* 0x000fe20000010008 */
[----:B------:R-:W-:Y:S01]  /*4080*/  FFMA R11, R10, R9, R10 ;  /* 0x000000090a0b7223 */ /* 0x000fe2000000000a */
[----:B------:R-:W-:Y:S02]  /*4090*/  @P0 IMAD.MOV.U32 R9, RZ, RZ, 0x7f800000 ;  /* 0x7f800000ff090424 */ /* 0x000fe400078e00ff */
[----:B------:R-:W-:Y:S01]  /*40a0*/  FFMA.FTZ R5, R5, 0.69314718246459960938, R8 ;  /* 0x3f31721805057823 */ /* 0x000fe20000010008 */
[----:B------:R-:W-:Y:S01]  /*40b0*/  FFMA R8, R0, R11, RZ ;  /* 0x0000000b00087223 */ /* 0x000fe200000000ff */
[C---:B------:R-:W-:Y:S01]  /*40c0*/  @P1 FFMA.FTZ R5, R6.reuse, R9, +INF ;  /* 0x7f80000006051423 */ /* 0x040fe20000010009 */
[----:B------:R-:W-:Y:S02]  /*40d0*/  @P0 FSETP.NEU.FTZ.AND P1, PT, R6, RZ, PT ;  /* 0x000000ff0600020b */ /* 0x000fe40003f3d000 */
[----:B------:R-:W-:Y:S02]  /*40e0*/  FFMA R6, -R7, R8, R0 ;  /* 0x0000000807067223 */ /* 0x000fe40000000100 */
[----:B------:R-:W-:-:S02]  /*40f0*/  @P0 FSEL R5, R5, -RZ, P1 ;  /* 0x800000ff05050208 */ /* 0x000fc40000800000 */
[----:B------:R-:W-:-:S03]  /*4100*/  FFMA R6, R11, R6, R8 ;  /* 0x000000060b067223 */ /* 0x000fc60000000008 */
[----:B------:R-:W-:Y:S01]  /*4110*/  FMUL.FTZ R5, R5, 0.5 ;  /* 0x3f00000005057820 */ /* 0x000fe20000410000 */
[----:B------:R-:W-:Y:S06]  /*4120*/  @!P2 BRA `(.L_x_84) ;  /* 0x000000000010a947 */ /* 0x000fec0003800000 */
[----:B------:R-:W-:Y:S02]  /*4130*/  MOV R15, R0 ;  /* 0x00000000000f7202 */ /* 0x000fe40000000f00 */
[----:B------:R-:W-:-:S07]  /*4140*/  MOV R6, 0x4160 ;  /* 0x0000416000067802 */ /* 0x000fce0000000f00 */
[----:B------:R-:W-:Y:S05]  /*4150*/  CALL.REL.NOINC `($__internal_0_$__cuda_sm3x_div_rn_ftz_f32_slowpath) ;  /* 0x0000001000dc7944 */ /* 0x000fea0003c00000 */
[----:B------:R-:W-:-:S07]  /*4160*/  MOV R6, R10 ;  /* 0x0000000a00067202 */ /* 0x000fce0000000f00 */
.L_x_84:
        /* <DEDUP_REMOVED lines=23> */
[----:B------:R-:W-:-:S04]  /*42e0*/  MOV R6, 0x4016cbe4 ;  /* 0x4016cbe400067802 */ /* 0x000fc80000000f00 */
[----:B------:R-:W-:Y:S02]  /*42f0*/  @!P2 FSEL R0, R6, 0.78539818525314331055, !P0 ;  /* 0x3f490fdb0600a808 */ /* 0x000fe40004000000 */
[----:B------:R-:W-:Y:S02]  /*4300*/  @!P1 FSEL R0, RZ, 3.1415927410125732422, P0 ;  /* 0x40490fdbff009808 */ /* 0x000fe40000000000 */
[----:B------:R-:W-:Y:S02]  /*4310*/  FSETP.NAN.FTZ.AND P0, PT, |R7|, |R7|, PT ;  /* 0x400000070700720b */ /* 0x000fe40003f18200 */
[----:B------:R-:W-:-:S04]  /*4320*/  LOP3.LUT R0, R0, 0x80000000, R9, 0xb8, !PT ;  /* 0x8000000000007812 */ /* 0x000fc800078eb809 */
[----:B------:R-:W-:Y:S01]  /*4330*/  FSEL R0, R7, R0, P0 ;  /* 0x0000000007007208 */ /* 0x000fe20000000000 */
[----:B------:R-:W-:Y:S06]  /*4340*/  BRA `(.L_x_74) ;  /* 0x0000000c00647947 */ /* 0x000fec0003800000 */
.L_x_83:
        /* <DEDUP_REMOVED lines=17> */
[----:B------:R-:W-:-:S07]  /*4460*/  MOV R6, R10 ;  /* 0x0000000a00067202 */ /* 0x000fce0000000f00 */
.L_x_86:
[----:B------:R-:W-:Y:S02]  /*4470*/  HFMA2 R9, -RZ, RZ, 0.89990234375, 10328 ;  /* 0x3b33710bff097431 */ /* 0x000fe400000001ff */
[----:B------:R-:W-:Y:S01]  /*4480*/  FMUL.FTZ R0, R6, R6 ;  /* 0x0000000606007220 */ /* 0x000fe20000410000 */
[----:B------:R-:W-:Y:S01]  /*4490*/  ISETP.NE.AND P3, PT, R22, RZ, PT ;  /* 0x000000ff1600720c */ /* 0x000fe20003f65270 */
[----:B------:R-:W-:Y:S01]  /*44a0*/  IMAD.MOV.U32 R13, RZ, RZ, 0x3f6ee581 ;  /* 0x3f6ee581ff0d7424 */ /* 0x000fe200078e00ff */
        /* <DEDUP_REMOVED lines=26> */
.L_x_85:
[----:B------:R-:W-:Y:S02]  /*4650*/  LOP3.LUT R9, R0, 0xffff0000, RZ, 0xc0, !PT ;  /* 0xffff000000097812 */ /* 0x000fe400078ec0ff */
[----:B------:R-:W-:-:S03]  /*4660*/  LOP3.LUT R6, R7, 0xffff0000, RZ, 0xc0, !PT ;  /* 0xffff000007067812 */ /* 0x000fc600078ec0ff */
[--C-:B------:R-:W-:Y:S01]  /*4670*/  FADD.FTZ R10, R0, -R9.reuse ;  /* 0x80000009000a7221 */ /* 0x100fe20000010000 */
[----:B------:R-:W-:Y:S01]  /*4680*/  FMUL.FTZ R12, R9, R9 ;  /* 0x00000009090c7220 */ /* 0x000fe20000410000 */
[--C-:B------:R-:W-:Y:S01]  /*4690*/  FADD.FTZ R5, R7, -R6.reuse ;  /* 0x8000000607057221 */ /* 0x100fe20000010000 */
[C---:B------:R-:W-:Y:S01]  /*46a0*/  FMUL.FTZ R13, R6.reuse, R6 ;  /* 0x00000006060d7220 */ /* 0x040fe20000410000 */
[----:B------:R-:W-:Y:S01]  /*46b0*/  FADD.FTZ R6, R6, R6 ;  /* 0x0000000606067221 */ /* 0x000fe20000010000 */
[----:B------:R-:W-:Y:S01]  /*46c0*/  LOP3.LUT R17, R10, 0xffff0000, RZ, 0xc0, !PT ;  /* 0xffff00000a117812 */ /* 0x000fe200078ec0ff */
[----:B------:R-:W-:Y:S01]  /*46d0*/  FADD.FTZ R9, R9, R9 ;  /* 0x0000000909097221 */ /* 0x000fe20000010000 */
[----:B------:R-:W-:-:S03]  /*46e0*/  LOP3.LUT R8, R5, 0xffff0000, RZ, 0xc0, !PT ;  /* 0xffff000005087812 */ /* 0x000fc600078ec0ff */
[--C-:B------:R-:W-:Y:S01]  /*46f0*/  FADD.FTZ R18, R10, -R17.reuse ;  /* 0x800000110a127221 */ /* 0x100fe20000010000 */
[----:B------:R-:W-:Y:S01]  /*4700*/  FMUL.FTZ R15, R17, R9 ;  /* 0x00000009110f7220 */ /* 0x000fe20000410000 */
[--C-:B------:R-:W-:Y:S01]  /*4710*/  FADD.FTZ R5, R5, -R8.reuse ;  /* 0x8000000805057221 */ /* 0x100fe20000010000 */
[C---:B------:R-:W-:Y:S01]  /*4720*/  FMUL.FTZ R16, R8.reuse, R6 ;  /* 0x0000000608107220 */ /* 0x040fe20000410000 */
[C---:B------:R-:W-:Y:S01]  /*4730*/  FMUL.FTZ R11, R8.reuse, R8 ;  /* 0x00000008080b7220 */ /* 0x040fe20000410000 */
[C---:B------:R-:W-:Y:S01]  /*4740*/  FMUL.FTZ R10, R17.reuse, R17 ;  /* 0x00000011110a7220 */ /* 0x040fe20000410000 */
[----:B------:R-:W-:Y:S01]  /*4750*/  FADD.FTZ R8, R8, R8 ;  /* 0x0000000808087221 */ /* 0x000fe20000010000 */
[----:B------:R-:W-:Y:S01]  /*4760*/  FADD.FTZ R17, R17, R17 ;  /* 0x0000001111117221 */ /* 0x000fe20000010000 */
[C---:B------:R-:W-:Y:S01]  /*4770*/  FMUL.FTZ R14, R5.reuse, R6 ;  /* 0x00000006050e7220 */ /* 0x040fe20000410000 */
[C---:B------:R-:W-:Y:S01]  /*4780*/  FMUL.FTZ R9, R18.reuse, R9 ;  /* 0x0000000912097220 */ /* 0x040fe20000410000 */
[C---:B------:R-:W-:Y:S01]  /*4790*/  FMUL.FTZ R8, R5.reuse, R8 ;  /* 0x0000000805087220 */ /* 0x040fe20000410000 */
[C---:B------:R-:W-:Y:S01]  /*47a0*/  FMUL.FTZ R6, R18.reuse, R17 ;  /* 0x0000001112067220 */ /* 0x040fe20000410000 */
[----:B------:R-:W-:Y:S01]  /*47b0*/  FMUL.FTZ R5, R5, R5 ;  /* 0x0000000505057220 */ /* 0x000fe20000410000 */
[----:B------:R-:W-:-:S07]  /*47c0*/  FMUL.FTZ R18, R18, R18 ;  /* 0x0000001212127220 */ /* 0x000fce0000410000 */
.L_x_87:
        /* <DEDUP_REMOVED lines=41> */
[-C--:B------:R-:W-:Y:S02]  /*4a60*/  FSETP.GEU.FTZ.AND P4, PT, R21, R16.reuse, PT ;  /* 0x000000101500720b */ /* 0x080fe40003f9e000 */
        /* <DEDUP_REMOVED lines=24> */
[----:B------:R-:W-:-:S04]  /*4bf0*/  FADD.FTZ R16, R16, R13 ;  /* 0x0000000d10107221 */ /* 0x000fc80000010000 */
[----:B------:R-:W-:-:S04]  /*4c00*/  FADD.FTZ R16, R15, R16 ;  /* 0x000000100f107221 */ /* 0x000fc80000010000 */
[----:B------:R-:W-:-:S04]  /*4c10*/  FADD.FTZ R11, R11, R16 ;  /* 0x000000100b0b7221 */ /* 0x000fc80000010000 */
[----:B------:R-:W-:-:S04]  /*4c20*/  FADD.FTZ R11, R10, R11 ;  /* 0x0000000b0a0b7221 */ /* 0x000fc80000010000 */
[----:B------:R-:W-:Y:S01]  /*4c30*/  FADD.FTZ R14, R14, R11 ;  /* 0x0000000b0e0e7221 */ /* 0x000fe20000010000 */
[----:B------:R-:W-:-:S03]  /*4c40*/  MOV R11, 0x3d39bf78 ;  /* 0x3d39bf78000b7802 */ /* 0x000fc60000000f00 */
[----:B------:R-:W-:-:S04]  /*4c50*/  FADD.FTZ R9, R9, R14 ;  /* 0x0000000e09097221 */ /* 0x000fc80000010000 */
[----:B------:R-:W-:-:S04]  /*4c60*/  FADD.FTZ R9, R8, R9 ;  /* 0x0000000908097221 */ /* 0x000fc80000010000 */
[----:B------:R-:W-:Y:S01]  /*4c70*/  FADD.FTZ R6, R6, R9 ;  /* 0x0000000906067221 */ /* 0x000fe20000010000 */
[----:B------:R-:W-:-:S03]  /*4c80*/  HFMA2 R9, -RZ, RZ, 1.625, 0 ;  /* 0x3e800000ff097431 */ /* 0x000fc600000001ff */
        /* <DEDUP_REMOVED lines=39> */
[----:B------:R-:W-:-:S07]  /*4f00*/  IMAD.MOV.U32 R6, RZ, RZ, R10 ;  /* 0x000000ffff067224 */ /* 0x000fce00078e000a */
.L_x_88:
        /* <DEDUP_REMOVED lines=28> */
[----:B------:R-:W-:-:S07]  /*50d0*/  FSEL R0, R7, R0, P0 ;  /* 0x0000000007007208 */ /* 0x000fce0000000000 */
.L_x_74:
[----:B------:R-:W-:-:S04]  /*50e0*/  FMUL.FTZ R6, R4, R0 ;  /* 0x0000000004067220 */ /* 0x000fc80000410000 */
[C---:B------:R-:W-:Y:S01]  /*50f0*/  FFMA.FTZ R7, R3.reuse, R5, R6 ;  /* 0x0000000503077223 */ /* 0x040fe20000010006 */
[----:B------:R-:W-:-:S04]  /*5100*/  FMUL.FTZ R3, R3, R0 ;  /* 0x0000000003037220 */ /* 0x000fc80000410000 */
[----:B------:R-:W-:Y:S01]  /*5110*/  LOP3.LUT P0, R8, R7, 0x7fffffff, RZ, 0xc0, !PT ;  /* 0x7fffffff07087812 */ /* 0x000fe2000780c0ff */
[----:B------:R-:W-:-:S12]  /*5120*/  FFMA.FTZ R3, R4, R5, -R3 ;  /* 0x0000000504037223 */ /* 0x000fd80000010803 */
[----:B------:R-:W-:-:S06]  /*5130*/  @!P0 FMUL.FTZ R6, R3, 1.4426950216293334961 ;  /* 0x3fb8aa3b03068820 */ /* 0x000fcc0000410000 */
[----:B------:R-:W4:Y:S01]  /*5140*/  @!P0 MUFU.EX2 R6, R6 ;  /* 0x0000000600068308 */ /* 0x000f220000000800 */
[----:B------:R-:W-:Y:S05]  /*5150*/  @!P0 BRA `(.L_x_69) ;  /* 0x0000000000c48947 */ /* 0x000fea0003800000 */
[----:B------:R-:W-:-:S13]  /*5160*/  LOP3.LUT P0, R4, R3, 0x7fffffff, RZ, 0xc0, !PT ;  /* 0x7fffffff03047812 */ /* 0x000fda000780c0ff */
[----:B------:R-:W-:-:S04]  /*5170*/  @!P0 FMUL.RZ R0, R7, 0.15915493667125701904 ;  /* 0x3e22f98307008820 */ /* 0x000fc8000040c000 */
[----:B------:R5:W0:Y:S08]  /*5180*/  @!P0 MUFU.SIN R7, R0 ;  /* 0x0000000000078308 */ /* 0x000a300000000400 */
[----:B----4-:R5:W1:Y:S01]  /*5190*/  @!P0 MUFU.COS R6, R0 ;  /* 0x0000000000068308 */ /* 0x010a620000000000 */
[----:B------:R-:W-:Y:S05]  /*51a0*/  @!P0 BRA `(.L_x_69) ;  /* 0x0000000000b08947 */ /* 0x000fea0003800000 */
[----:B------:R-:W-:-:S13]  /*51b0*/  ISETP.GE.U32.AND P0, PT, R8, 0x7f800000, PT ;  /* 0x7f8000000800780c */ /* 0x000fda0003f06070 */
[----:B------:R-:W-:Y:S05]  /*51c0*/  @!P0 BRA `(.L_x_89) ;  /* 0x0000000000208947 */ /* 0x000fea0003800000 */
[----:B------:R-:W-:-:S13]  /*51d0*/  ISETP.NE.AND P1, PT, R4, 0x7f800000, PT ;  /* 0x7f8000000400780c */ /* 0x000fda0003f25270 */
[----:B0-----:R-:W-:Y:S01]  /*51e0*/  @P1 FADD.FTZ R7, R7, -R7 ;  /* 0x8000000707071221 */ /* 0x001fe20000010000 */
[----:B------:R-:W-:-:S03]  /*51f0*/  @!P1 ISETP.GT.AND P0, PT, R3, -0x1, PT ;  /* 0xffffffff0300980c */ /* 0x000fc60003f04270 */
[----:B-----5:R-:W-:Y:S01]  /*5200*/  @!P1 FADD.FTZ R0, R7, -R7 ;  /* 0x8000000707009221 */ /* 0x020fe20000010000 */
[----:B-1----:R-:W-:Y:S02]  /*5210*/  @P1 MOV R6, R7 ;  /* 0x0000000700061202 */ /* 0x002fe40000000f00 */
[----:B------:R-:W-:Y:S02]  /*5220*/  @!P1 FSEL R6, R3, RZ, P0 ;  /* 0x000000ff03069208 */ /* 0x000fe40000000000 */
[----:B------:R-:W-:Y:S01]  /*5230*/  @!P1 FSEL R7, R0, RZ, P0 ;  /* 0x000000ff00079208 */ /* 0x000fe20000000000 */
[----:B------:R-:W-:Y:S06]  /*5240*/  BRA `(.L_x_69) ;  /* 0x0000000000887947 */ /* 0x000fec0003800000 */
.L_x_89:
[----:B-----5:R-:W-:-:S04]  /*5250*/  IADD3 R0, PT, PT, R3, -0x42b17218, RZ ;  /* 0xbd4e8de803007810 */ /* 0x020fc80007ffe0ff */
[----:B------:R-:W-:-:S13]  /*5260*/  ISETP.GT.U32.AND P0, PT, R0, 0x8e8e5c, PT ;  /* 0x008e8e5c0000780c */ /* 0x000fda0003f04070 */
[----:B------:R-:W-:Y:S05]  /*5270*/  @P0 BRA `(.L_x_90) ;  /* 0x0000000000600947 */ /* 0x000fea0003800000 */
[----:B------:R-:W-:Y:S01]  /*5280*/  FADD.FTZ R0, R3, -162.88958740234375 ;  /* 0xc322e3bc03007421 */ /* 0x000fe20000010000 */
[----:B01----:R-:W-:-:S03]  /*5290*/  FMUL.RZ R6, R7, 0.15915493667125701904 ;  /* 0x3e22f98307067820 */ /* 0x003fc6000040c000 */
        /* <DEDUP_REMOVED lines=22> */
.L_x_90:
[----:B------:R-:W-:Y:S01]  /*5400*/  FMUL.FTZ R3, R3, 1.4426950216293334961 ;  /* 0x3fb8aa3b03037820 */ /* 0x000fe20000410000 */
[----:B0-----:R-:W-:-:S04]  /*5410*/  FMUL.RZ R0, R7, 0.15915493667125701904 ;  /* 0x3e22f98307007820 */ /* 0x001fc8000040c000 */
[----:B-1----:R-:W-:Y:S08]  /*5420*/  MUFU.COS R6, R0 ;  /* 0x0000000000067308 */ /* 0x002ff00000000000 */
[----:B------:R-:W0:Y:S08]  /*5430*/  MUFU.EX2 R3, R3 ;  /* 0x0000000300037308 */ /* 0x000e300000000800 */
[----:B------:R-:W1:Y:S01]  /*5440*/  MUFU.SIN R4, R0 ;  /* 0x0000000000047308 */ /* 0x000e620000000400 */
[-C--:B0-----:R-:W-:Y:S01]  /*5450*/  FMUL.FTZ R6, R6, R3.reuse ;  /* 0x0000000306067220 */ /* 0x081fe20000410000 */
[----:B-1----:R-:W-:-:S07]  /*5460*/  FMUL.FTZ R7, R4, R3 ;  /* 0x0000000304077220 */ /* 0x002fce0000410000 */
.L_x_69:
[----:B------:R-:W-:Y:S05]  /*5470*/  BSYNC.RECONVERGENT B1 ;  /* 0x0000000000017941 */ /* 0x000fea0003800200 */
.L_x_50:
[----:B------:R-:W2:Y:S02]  /*5480*/  LDCU.64 UR6, c[0x0][0x3c0] ;  /* 0x00007800ff0677ac */ /* 0x000ea40008000a00 */
[----:B--2---:R-:W-:-:S04]  /*5490*/  LEA R4, P0, R2, UR6, 0x3 ;  /* 0x0000000602047c11 */ /* 0x004fc8000f8018ff */
[----:B------:R-:W-:-:S05]  /*54a0*/  LEA.HI.X R5, R2, UR7, RZ, 0x3, P0 ;  /* 0x0000000702057c11 */ /* 0x000fca00080f1cff */
[----:B01-34-:R-:W-:Y:S01]  /*54b0*/  STG.E.64 desc[UR4][R4.64], R6 ;  /* 0x0000000604007986 */ /* 0x01bfe2000c101b04 */
[----:B------:R-:W-:Y:S05]  /*54c0*/  EXIT ;  /* 0x000000000000794d */ /* 0x000fea0003800000 */
        .weak           $__internal_0_$__cuda_sm3x_div_rn_ftz_f32_slowpath
        .type           $__internal_0_$__cuda_sm3x_div_rn_ftz_f32_slowpath,@function
        .size           $__internal_0_$__cuda_sm3x_div_rn_ftz_f32_slowpath,(.L_x_710 - $__internal_0_$__cuda_sm3x_div_rn_ftz_f32_slowpath)
$__internal_0_$__cuda_sm3x_div_rn_ftz_f32_slowpath:
[----:B------:R-:W-:Y:S01]  /*54d0*/  SHF.R.U32.HI R8, RZ, 0x17, R7 ;  /* 0x00000017ff087819 */ /* 0x000fe20000011607 */
[----:B------:R-:W-:Y:S01]  /*54e0*/  BSSY.RECONVERGENT B0, `(.L_x_91) ;  /* 0x0000046000007945 */ /* 0x000fe20003800200 */
[----:B------:R-:W-:-:S03]  /*54f0*/  SHF.R.U32.HI R0, RZ, 0x17, R15 ;  /* 0x00000017ff007819 */ /* 0x000fc6000001160f */
[----:B------:R-:W-:Y:S01]  /*5500*/  BSSY.RELIABLE B2, `(.L_x_92) ;  /* 0x000001d000027945 */ /* 0x000fe20003800100 */
[----:B------:R-:W-:Y:S02]  /*5510*/  LOP3.LUT R8, R8, 0xff, RZ, 0xc0, !PT ;  /* 0x000000ff08087812 */ /* 0x000fe400078ec0ff */
[----:B------:R-:W-:Y:S02]  /*5520*/  LOP3.LUT R0, R0, 0xff, RZ, 0xc0, !PT ;  /* 0x000000ff00007812 */ /* 0x000fe400078ec0ff */
[----:B------:R-:W-:Y:S02]  /*5530*/  IADD3 R10, PT, PT, R8, -0x1, RZ ;  /* 0xffffffff080a7810 */ /* 0x000fe40007ffe0ff */
[----:B------:R-:W-:Y:S02]  /*5540*/  IADD3 R9, PT, PT, R0, -0x1, RZ ;  /* 0xffffffff00097810 */ /* 0x000fe40007ffe0ff */
[----:B------:R-:W-:-:S04]  /*5550*/  ISETP.GT.U32.AND P0, PT, R10, 0xfd, PT ;  /* 0x000000fd0a00780c */ /* 0x000fc80003f04070 */
[----:B------:R-:W-:-:S13]  /*5560*/  ISETP.GT.U32.OR P0, PT, R9, 0xfd, P0 ;  /* 0x000000fd0900780c */ /* 0x000fda0000704470 */
[----:B------:R-:W-:Y:S05]  /*5570*/  @!P0 BRA `(.L_x_93) ;  /* 0x0000000000548947 */ /* 0x000fea0003800000 */
[----:B------:R-:W-:Y:S02]  /*5580*/  FSETP.GTU.FTZ.AND P0, PT, |R15|, +INF , PT ;  /* 0x7f8000000f00780b */ /* 0x000fe40003f1c200 */
[----:B------:R-:W-:-:S04]  /*5590*/  FSETP.GTU.FTZ.AND P1, PT, |R7|, +INF , PT ;  /* 0x7f8000000700780b */ /* 0x000fc80003f3c200 */
[----:B------:R-:W-:-:S13]  /*55a0*/  PLOP3.LUT P0, PT, P0, P1, PT, 0xf8, 0x8f ;  /* 0x00000000008f781c */ /* 0x000fda0000703f70 */
[----:B------:R-:W-:Y:S05]  /*55b0*/  @P0 BREAK.RELIABLE B2 ;  /* 0x0000000000020942 */ /* 0x000fea0003800100 */
[----:B------:R-:W-:Y:S05]  /*55c0*/  @P0 BRA `(.L_x_94) ;  /* 0x0000000000d80947 */ /* 0x000fea0003800000 */
[----:B------:R-:W-:Y:S02]  /*55d0*/  FSETP.NEU.FTZ.AND P0, PT, R15, RZ, PT ;  /* 0x000000ff0f00720b */ /* 0x000fe40003f1d000 */
[----:B------:R-:W-:Y:S02]  /*55e0*/  FSETP.NEU.FTZ.AND P1, PT, R7, RZ, PT ;  /* 0x000000ff0700720b */ /* 0x000fe40003f3d000 */
[----:B------:R-:W-:-:S11]  /*55f0*/  FSETP.NEU.FTZ.AND P6, PT, R15, RZ, PT ;  /* 0x000000ff0f00720b */ /* 0x000fd60003fdd000 */
[----:B------:R-:W-:Y:S05]  /*5600*/  @!P1 BREAK.RELIABLE !P0, B2 ;  /* 0x0000000000029942 */ /* 0x000fea0004000100 */
[----:B------:R-:W-:Y:S05]  /*5610*/  @!P1 BRA !P0, `(.L_x_95) ;  /* 0x0000000000bc9947 */ /* 0x000fea0004000000 */
[----:B------:R-:W-:Y:S02]  /*5620*/  FSETP.NEU.FTZ.AND P3, PT, |R15|, +INF , PT ;  /* 0x7f8000000f00780b */ /* 0x000fe40003f7d200 */
[----:B------:R-:W-:Y:S02]  /*5630*/  FSETP.NEU.FTZ.AND P0, PT, |R7|, +INF , PT ;  /* 0x7f8000000700780b */ /* 0x000fe40003f1d200 */
[----:B------:R-:W-:-:S11]  /*5640*/  FSETP.NEU.FTZ.AND P2, PT, |R15|, +INF , PT ;  /* 0x7f8000000f00780b */ /* 0x000fd60003f5d200 */
[----:B------:R-:W-:Y:S05]  /*5650*/  @!P0 BREAK.RELIABLE !P3, B2 ;  /* 0x0000000000028942 */ /* 0x000fea0005800100 */
[----:B------:R-:W-:Y:S05]  /*5660*/  @!P0 BRA !P3, `(.L_x_95) ;  /* 0x0000000000a88947 */ /* 0x000fea0005800000 */
[----:B------:R-:W-:-:S13]  /*5670*/  PLOP3.LUT P6, PT, P0, P6, PT, 0x2f, 0xf2 ;  /* 0x0000000000f2781c */ /* 0x000fda00007cc577 */
[----:B------:R-:W-:Y:S05]  /*5680*/  @P6 BREAK.RELIABLE B2 ;  /* 0x0000000000026942 */ /* 0x000fea0003800100 */
[----:B------:R-:W-:Y:S05]  /*5690*/  @P6 BRA `(.L_x_96) ;  /* 0x0000000000946947 */ /* 0x000fea0003800000 */
[----:B------:R-:W-:-:S13]  /*56a0*/  PLOP3.LUT P2, PT, P2, P1, PT, 0x2f, 0xf2 ;  /* 0x0000000000f2781c */ /* 0x000fda0001742577 */
[----:B------:R-:W-:Y:S05]  /*56b0*/  @P2 BREAK.RELIABLE B2 ;  /* 0x0000000000022942 */ /* 0x000fea0003800100 */
[----:B------:R-:W-:Y:S05]  /*56c0*/  @P2 BRA `(.L_x_97) ;  /* 0x00000000007c2947 */ /* 0x000fea0003800000 */
.L_x_93:
[----:B------:R-:W-:Y:S05]  /*56d0*/  BSYNC.RELIABLE B2 ;  /* 0x0000000000027941 */ /* 0x000fea0003800100 */
.L_x_92:
[----:B------:R-:W-:Y:S01]  /*56e0*/  VIADD R9, R8, 0xffffff81 ;  /* 0xffffff8108097836 */ /* 0x000fe20000000000 */
[----:B------:R-:W-:Y:S01]  /*56f0*/  IADD3 R8, PT, PT, R0, -0x7f, RZ ;  /* 0xffffff8100087810 */ /* 0x000fe20007ffe0ff */
[----:B------:R-:W-:Y:S02]  /*5700*/  BSSY.RECONVERGENT B2, `(.L_x_98) ;  /* 0x000001a000027945 */ /* 0x000fe40003800200 */
[----:B------:R-:W-:Y:S02]  /*5710*/  IMAD R10, R9, -0x800000, R7 ;  /* 0xff800000090a7824 */ /* 0x000fe400078e0207 */
[C---:B------:R-:W-:Y:S01]  /*5720*/  IMAD R0, R8.reuse, -0x800000, R15 ;  /* 0xff80000008007824 */ /* 0x040fe200078e020f */
[----:B------:R-:W-:Y:S01]  /*5730*/  IADD3 R8, PT, PT, R8, -R9, RZ ;  /* 0x8000000908087210 */ /* 0x000fe20007ffe0ff */
[----:B------:R-:W0:Y:S01]  /*5740*/  MUFU.RCP R11, R10 ;  /* 0x0000000a000b7308 */ /* 0x000e220000001000 */
[----:B------:R-:W-:-:S04]  /*5750*/  FADD.FTZ R13, -R10, -RZ ;  /* 0x800000ff0a0d7221 */ /* 0x000fc80000010100 */
[----:B0-----:R-:W-:-:S04]  /*5760*/  FFMA R12, R11, R13, 1 ;  /* 0x3f8000000b0c7423 */ /* 0x001fc8000000000d */
[----:B------:R-:W-:-:S04]  /*5770*/  FFMA R11, R11, R12, R11 ;  /* 0x0000000c0b0b7223 */ /* 0x000fc8000000000b */
[----:B------:R-:W-:-:S04]  /*5780*/  FFMA R12, R0, R11, RZ ;  /* 0x0000000b000c7223 */ /* 0x000fc800000000ff */
[----:B------:R-:W-:-:S04]  /*5790*/  FFMA R14, R13, R12, R0 ;  /* 0x0000000c0d0e7223 */ /* 0x000fc80000000000 */
[----:B------:R-:W-:-:S04]  /*57a0*/  FFMA R15, R11, R14, R12 ;  /* 0x0000000e0b0f7223 */ /* 0x000fc8000000000c */
[----:B------:R-:W-:-:S04]  /*57b0*/  FFMA R0, R13, R15, R0 ;  /* 0x0000000f0d007223 */ /* 0x000fc80000000000 */
[----:B------:R-:W-:-:S05]  /*57c0*/  FFMA.FTZ R11, R11, R0, R15 ;  /* 0x000000000b0b7223 */ /* 0x000fca000001000f */
[----:B------:R-:W-:-:S04]  /*57d0*/  SHF.R.U32.HI R0, RZ, 0x17, R11 ;  /* 0x00000017ff007819 */ /* 0x000fc8000001160b */
[----:B------:R-:W-:-:S04]  /*57e0*/  LOP3.LUT R0, R0, 0xff, RZ, 0xc0, !PT ;  /* 0x000000ff00007812 */ /* 0x000fc800078ec0ff */
[----:B------:R-:W-:-:S04]  /*57f0*/  IADD3 R0, PT, PT, R0, R8, RZ ;  /* 0x0000000800007210 */ /* 0x000fc80007ffe0ff */
[----:B------:R-:W-:-:S04]  /*5800*/  IADD3 R9, PT, PT, R0, -0x1, RZ ;  /* 0xffffffff00097810 */ /* 0x000fc80007ffe0ff */
[----:B------:R-:W-:-:S13]  /*5810*/  ISETP.GE.U32.AND P0, PT, R9, 0xfe, PT ;  /* 0x000000fe0900780c */ /* 0x000fda0003f06070 */
[----:B------:R-:W-:Y:S05]  /*5820*/  @!P0 BRA `(.L_x_99) ;  /* 0x0000000000188947 */ /* 0x000fea0003800000 */
[----:B------:R-:W-:Y:S02]  /*5830*/  ISETP.GT.AND P0, PT, R0, 0xfe, PT ;  /* 0x000000fe0000780c */ /* 0x000fe40003f04270 */
[----:B------:R-:W-:-:S11]  /*5840*/  LOP3.LUT R8, R11, 0x80000000, RZ, 0xc0, !PT ;  /* 0x800000000b087812 */ /* 0x000fd600078ec0ff */
[----:B------:R-:W-:-:S04]  /*5850*/  @!P0 ISETP.GE.AND P1, PT, R0, 0x1, PT ;  /* 0x000000010000880c */ /* 0x000fc80003f26270 */
[C---:B------:R-:W-:Y:S02]  /*5860*/  @!P0 SEL R0, R8.reuse, R11, !P1 ;  /* 0x0000000b08008207 */ /* 0x040fe40004800000 */
[----:B------:R-:W-:Y:S01]  /*5870*/  @P0 LOP3.LUT R0, R8, 0x7f800000, RZ, 0xfc, !PT ;  /* 0x7f80000008000812 */ /* 0x000fe200078efcff */
[----:B------:R-:W-:Y:S06]  /*5880*/  BRA `(.L_x_100) ;  /* 0x0000000000047947 */ /* 0x000fec0003800000 */
.L_x_99:
[----:B------:R-:W-:-:S07]  /*5890*/  LEA R0, R8, R11, 0x17 ;  /* 0x0000000b08007211 */ /* 0x000fce00078eb8ff */
.L_x_100:
[----:B------:R-:W-:Y:S05]  /*58a0*/  BSYNC.RECONVERGENT B2 ;  /* 0x0000000000027941 */ /* 0x000fea0003800200 */
.L_x_98:
[----:B------:R-:W-:Y:S05]  /*58b0*/  BRA `(.L_x_101) ;  /* 0x0000000000207947 */ /* 0x000fea0003800000 */
.L_x_97:
[----:B------:R-:W-:-:S04]  /*58c0*/  LOP3.LUT R0, R7, 0x80000000, R15, 0x48, !PT ;  /* 0x8000000007007812 */ /* 0x000fc800078e480f */
[----:B------:R-:W-:Y:S01]  /*58d0*/  LOP3.LUT R0, R0, 0x7f800000, RZ, 0xfc, !PT ;  /* 0x7f80000000007812 */ /* 0x000fe200078efcff */
[----:B------:R-:W-:Y:S06]  /*58e0*/  BRA `(.L_x_101) ;  /* 0x0000000000147947 */ /* 0x000fec0003800000 */
.L_x_96:
[----:B------:R-:W-:Y:S01]  /*58f0*/  LOP3.LUT R0, R7, 0x80000000, R15, 0x48, !PT ;  /* 0x8000000007007812 */ /* 0x000fe200078e480f */
[----:B------:R-:W-:Y:S06]  /*5900*/  BRA `(.L_x_101) ;  /* 0x00000000000c7947 */ /* 0x000fec0003800000 */
.L_x_95:
[----:B------:R-:W0:Y:S01]  /*5910*/  MUFU.RSQ R0, -QNAN ;  /* 0xffc0000000007908 */ /* 0x000e220000001400 */
[----:B------:R-:W-:Y:S05]  /*5920*/  BRA `(.L_x_101) ;  /* 0x0000000000047947 */ /* 0x000fea0003800000 */
.L_x_94:
[----:B------:R-:W-:-:S07]  /*5930*/  FADD.FTZ R0, R15, R7 ;  /* 0x000000070f007221 */ /* 0x000fce0000010000 */
.L_x_101:
[----:B------:R-:W-:Y:S05]  /*5940*/  BSYNC.RECONVERGENT B0 ;  /* 0x0000000000007941 */ /* 0x000fea0003800200 */
.L_x_91:
[----:B------:R-:W-:Y:S01]  /*5950*/  HFMA2 R9, -RZ, RZ, 0, 0 ;  /* 0x00000000ff097431 */ /* 0x000fe200000001ff */
[----:B------:R-:W-:Y:S02]  /*5960*/  MOV R8, R6 ;  /* 0x0000000600087202 */ /* 0x000fe40000000f00 */
[----:B0-----:R-:W-:Y:S02]  /*5970*/  MOV R10, R0 ;  /* 0x00000000000a7202 */ /* 0x001fe40000000f00 */
[----:B------:R-:W-:Y:S05]  /*5980*/  RET.REL.NODEC R8 `(_ZN50_GLOBAL__N__f31458b2_17_RangeFactories_cu_38772b0829elementwise_kernel_with_indexIlZZZN2at6native17logspace_cuda_outERKN3c106ScalarES6_ldRNS1_6TensorEENKUlvE0_clEvENKUlvE2_clEvEUllE_EEvT_T0_PN15function_traitsISD_E11result_typeE) ;  /* 0xffffffa4089c7950 */ /* 0x000fea0003c3ffff */
.L_x_102:
        /* <DEDUP_REMOVED lines=15> */
.L_x_710:


//--------------------- .text._ZN50_GLOBAL__N__f31458b2_17_RangeFactories_cu_38772b0829elementwise_kernel_with_indexIiZZZN2at6native17logspace_cuda_outERKN3c106ScalarES6_ldRNS1_6TensorEENKUlvE0_clEvENKUlvE2_clEvEUllE_EEvT_T0_PN15function_traitsISD_E11result_typeE --------------------------
	.section	.text._ZN50_GLOBAL__N__f31458b2_17_RangeFactories_cu_38772b0829elementwise_kernel_with_indexIiZZZN2at6native17logspace_cuda_outERKN3c106ScalarES6_ldRNS1_6TensorEENKUlvE0_clEvENKUlvE2_clEvEUllE_EEvT_T0_PN15function_traitsISD_E11result_typeE,"ax",@progbits
	.align	128
.text._ZN50_GLOBAL__N__f31458b2_17_RangeFactories_cu_38772b0829elementwise_kernel_with_indexIiZZZN2at6native17logspace_cuda_outERKN3c106ScalarES6_ldRNS1_6TensorEENKUlvE0_clEvENKUlvE2_clEvEUllE_EEvT_T0_PN15function_traitsISD_E11result_typeE:
        .type           _ZN50_GLOBAL__N__f31458b2_17_RangeFactories_cu_38772b0829elementwise_kernel_with_indexIiZZZN2at6native17logspace_cuda_outERKN3c106ScalarES6_ldRNS1_6TensorEENKUlvE0_clEvENKUlvE2_clEvEUllE_EEvT_T0_PN15function_traitsISD_E11result_typeE,@function
        .size           _ZN50_GLOBAL__N__f31458b2_17_RangeFactories_cu_38772b0829elementwise_kernel_with_indexIiZZZN2at6native17logspace_cuda_outERKN3c106ScalarES6_ldRNS1_6TensorEENKUlvE0_clEvENKUlvE2_clEvEUllE_EEvT_T0_PN15function_traitsISD_E11result_typeE,(.L_x_712 - _ZN50_GLOBAL__N__f31458b2_17_RangeFactories_cu_38772b0829elementwise_kernel_with_indexIiZZZN2at6native17logspace_cuda_outERKN3c106ScalarES6_ldRNS1_6TensorEENKUlvE0_clEvENKUlvE2_clEvEUllE_EEvT_T0_PN15function_traitsISD_E11result_typeE)
        .other          _ZN50_GLOBAL__N__f31458b2_17_RangeFactories_cu_38772b0829elementwise_kernel_with_indexIiZZZN2at6native17logspace_cuda_outERKN3c106ScalarES6_ldRNS1_6TensorEENKUlvE0_clEvENKUlvE2_clEvEUllE_EEvT_T0_PN15function_traitsISD_E11result_typeE,@"STO_CUDA_ENTRY STV_DEFAULT"
_ZN50_GLOBAL__N__f31458b2_17_RangeFactories_cu_38772b0829elementwise_kernel_with_indexIiZZZN2at6native17logspace_cuda_outERKN3c106ScalarES6_ldRNS1_6TensorEENKUlvE0_clEvENKUlvE2_clEvEUllE_EEvT_T0_PN15function_traitsISD_E11result_typeE:
        /* <DEDUP_REMOVED lines=15> */
[----:B------:R-:W0:Y:S01]  /*00f0*/  LDC.64 R8, c[0x0][0x398] ;  /* 0x0000e600ff087b82 */ /* 0x000e220000000a00 */
[----:B------:R-:W1:Y:S01]  /*0100*/  LDCU.64 UR6, c[0x0][0x3a8] ;  /* 0x00007500ff0677ac */ /* 0x000e620008000a00 */
[----:B------:R-:W-:-:S06]  /*0110*/  I2FP.F32.S32 R5, R3 ;  /* 0x0000000300057245 */ /* 0x000fcc0000201400 */
        /* <DEDUP_REMOVED lines=32> */
[----:B------:R-:W-:Y:S05]  /*0320*/  CALL.REL.NOINC `($__internal_1_$__cuda_sm3x_div_rn_ftz_f32_slowpath) ;  /* 0x00000050002c7944 */ /* 0x000fea0003c00000 */
.L_x_106:
        /* <DEDUP_REMOVED lines=29> */
.L_x_105:
        /* <DEDUP_REMOVED lines=20> */
[----:B------:R-:W-:Y:S01]  /*0640*/  FMUL.FTZ R12, R11, R11 ;  /* 0x0000000b0b0c7220 */ /* 0x000fe20000410000 */
[----:B------:R-:W-:-:S03]  /*0650*/  MOV R11, 0x3f800000 ;  /* 0x3f800000000b7802 */ /* 0x000fc60000000f00 */
        /* <DEDUP_REMOVED lines=13> */
[----:B0-----:R-:W-:Y:S01]  /*0730*/  FFMA.FTZ R6, R8, 0.69314718246459960938, R11 ;  /* 0x3f31721808067823 */ /* 0x001fe2000001000b */
[----:B-1----:R-:W-:Y:S06]  /*0740*/  @!P0 BRA `(.L_x_109) ;  /* 0x00000000000c8947 */ /* 0x002fec0003800000 */
[----:B------:R-:W-:Y:S02]  /*0750*/  MOV R14, R0 ;  /* 0x00000000000e7202 */ /* 0x000fe40000000f00 */
[----:B------:R-:W-:-:S07]  /*0760*/  MOV R8, 0x780 ;  /* 0x0000078000087802 */ /* 0x000fce0000000f00 */
[----:B------:R-:W-:Y:S05]  /*0770*/  CALL.REL.NOINC `($__internal_1_$__cuda_sm3x_div_rn_ftz_f32_slowpath) ;  /* 0x0000004c00187944 */ /* 0x000fea0003c00000 */
.L_x_109:
[----:B------:R-:W-:Y:S02]  /*0780*/  HFMA2 R9, -RZ, RZ, 0.89990234375, 10328 ;  /* 0x3b33710bff097431 */ /* 0x000fe400000001ff */
[----:B------:R-:W-:Y:S01]  /*0790*/  FMUL.FTZ R0, R10, R10 ;  /* 0x0000000a0a007220 */ /* 0x000fe20000410000 */
[----:B------:R-:W-:Y:S02]  /*07a0*/  ISETP.NE.AND P3, PT, R22, RZ, PT ;  /* 0x000000ff1600720c */ /* 0x000fe40003f65270 */
[----:B------:R-:W-:Y:S02]  /*07b0*/  MOV R13, 0x3f6ee581 ;  /* 0x3f6ee581000d7802 */ /* 0x000fe40000000f00 */
[----:B------:R-:W-:Y:S02]  /*07c0*/  FSETP.NEU.FTZ.AND P0, PT, R7, RZ, PT ;  /* 0x000000ff0700720b */ /* 0x000fe40003f1d000 */
[----:B------:R-:W-:Y:S01]  /*07d0*/  FSEL R7, R13, 1.8663789033889770508, !P3 ;  /* 0x3feee5810d077808 */ /* 0x000fe20005800000 */
        /* <DEDUP_REMOVED lines=12> */
[----:B------:R-:W-:-:S04]  /*08a0*/  FSETP.NEU.FTZ.AND P2, PT, |R8|, |R9|, PT ;  /* 0x400000090800720b */ /* 0x000fc80003f5d200 */
[----:B------:R-:W-:Y:S01]  /*08b0*/  FSEL R0, R11, R10, !P3 ;  /* 0x0000000a0b007208 */ /* 0x000fe20005800000 */
[----:B------:R-:W-:-:S04]  /*08c0*/  @P3 FADD.FTZ R10, -R10, -RZ ;  /* 0x800000ff0a0a3221 */ /* 0x000fc80000010100 */
[----:B------:R-:W-:Y:S01]  /*08d0*/  @!P1 FFMA.FTZ R0, R7, 1.6832555532455444336, R10 ;  /* 0x3fd774eb07009823 */ /* 0x000fe2000001000a */
[----:B------:R-:W-:-:S05]  /*08e0*/  HFMA2 R7, -RZ, RZ, 2.04296875, -15.78125 ;  /* 0x4016cbe4ff077431 */ /* 0x000fca00000001ff */
[----:B------:R-:W-:Y:S01]  /*08f0*/  @!P2 FSEL R0, R7, 0.78539818525314331055, !P1 ;  /* 0x3f490fdb0700a808 */ /* 0x000fe20004800000 */
[----:B------:R-:W-:Y:S01]  /*0900*/  FADD.FTZ R7, |R8|, |R9| ;  /* 0x4000000908077221 */ /* 0x000fe20000010200 */
[----:B------:R-:W-:-:S04]  /*0910*/  @!P0 FSEL R0, RZ, 3.1415927410125732422, P1 ;  /* 0x40490fdbff008808 */ /* 0x000fc80000800000 */
[----:B------:R-:W-:Y:S02]  /*0920*/  FSETP.NAN.FTZ.AND P0, PT, |R7|, |R7|, PT ;  /* 0x400000070700720b */ /* 0x000fe40003f18200 */
[----:B------:R-:W-:-:S04]  /*0930*/  LOP3.LUT R0, R0, 0x80000000, R9, 0xb8, !PT ;  /* 0x8000000000007812 */ /* 0x000fc800078eb809 */
[----:B------:R-:W-:Y:S01]  /*0940*/  FSEL R8, R7, R0, P0 ;  /* 0x0000000007087208 */ /* 0x000fe20000000000 */
[----:B------:R-:W-:Y:S06]  /*0950*/  BRA `(.L_x_107) ;  /* 0x0000001c00447947 */ /* 0x000fec0003800000 */
.L_x_108:
[----:B------:R-:W-:-:S13]  /*0960*/  FSETP.NEU.FTZ.AND P0, PT, R7, 1, PT ;  /* 0x3f8000000700780b */ /* 0x000fda0003f1d000 */
[----:B------:R-:W-:Y:S05]  /*0970*/  @P0 BRA `(.L_x_110) ;  /* 0x0000000400c40947 */ /* 0x000fea0003800000 */
[----:B------:R-:W-:-:S13]  /*0980*/  FSETP.GEU.FTZ.AND P0, PT, R0, 9.999999682655225389e-20, PT ;  /* 0x1fec1e4a0000780b */ /* 0x000fda0003f1e000 */
[----:B------:R-:W-:Y:S05]  /*0990*/  @P0 BRA `(.L_x_111) ;  /* 0x0000000000a80947 */ /* 0x000fea0003800000 */
[----:B------:R-:W-:Y:S01]  /*09a0*/  MOV R9, 0x3f800000 ;  /* 0x3f80000000097802 */ /* 0x000fe20000000f00 */
[----:B------:R-:W0:Y:S01]  /*09b0*/  FCHK P0, R0, 1 ;  /* 0x3f80000000007902 */ /* 0x000e220000000000 */
[----:B------:R-:W-:-:S03]  /*09c0*/  FMUL.FTZ R7, R0, 0.5 ;  /* 0x3f00000000077820 */ /* 0x000fc60000410000 */
[----:B------:R-:W-:-:S04]  /*09d0*/  FFMA R6, R9, -R9, 1 ;  /* 0x3f80000009067423 */ /* 0x000fc80000000809 */
[----:B------:R-:W-:Y:S01]  /*09e0*/  FFMA R9, R6, R9, 1 ;  /* 0x3f80000006097423 */ /* 0x000fe20000000009 */
[----:B------:R-:W-:-:S03]  /*09f0*/  FMUL.FTZ R6, R0, R7 ;  /* 0x0000000700067220 */ /* 0x000fc60000410000 */
[----:B------:R-:W-:-:S04]  /*0a00*/  FFMA R8, R0, R9, RZ ;  /* 0x0000000900087223 */ /* 0x000fc800000000ff */
[----:B------:R-:W-:-:S04]  /*0a10*/  FFMA R10, R8, -1, R0 ;  /* 0xbf800000080a7823 */ /* 0x000fc80000000000 */
[----:B------:R-:W-:Y:S01]  /*0a20*/  FFMA R10, R9, R10, R8 ;  /* 0x0000000a090a7223 */ /* 0x000fe20000000008 */
[----:B0-----:R-:W-:Y:S06]  /*0a30*/  @!P0 BRA `(.L_x_112) ;  /* 0x0000000000108947 */ /* 0x001fec0003800000 */
[----:B------:R-:W-:Y:S01]  /*0a40*/  HFMA2 R7, -RZ, RZ, 1.875, 0 ;  /* 0x3f800000ff077431 */ /* 0x000fe200000001ff */
[----:B------:R-:W-:Y:S02]  /*0a50*/  MOV R14, R0 ;  /* 0x00000000000e7202 */ /* 0x000fe40000000f00 */
[----:B------:R-:W-:-:S07]  /*0a60*/  MOV R8, 0xa80 ;  /* 0x00000a8000087802 */ /* 0x000fce0000000f00 */
[----:B------:R-:W-:Y:S05]  /*0a70*/  CALL.REL.NOINC `($__internal_1_$__cuda_sm3x_div_rn_ftz_f32_slowpath) ;  /* 0x0000004800587944 */ /* 0x000fea0003c00000 */
.L_x_112:
[----:B------:R-:W-:Y:S01]  /*0a80*/  MOV R7, 0x3b33710b ;  /* 0x3b33710b00077802 */ /* 0x000fe20000000f00 */
[----:B------:R-:W-:Y:S01]  /*0a90*/  FMUL.FTZ R0, R10, R10 ;  /* 0x0000000a0a007220 */ /* 0x000fe20000410000 */
[----:B------:R-:W0:Y:S01]  /*0aa0*/  LDC.64 R8, c[0x0][0x398] ;  /* 0x0000e600ff087b82 */ /* 0x000e220000000a00 */
[----:B------:R-:W-:Y:S01]  /*0ab0*/  HFMA2 R12, -RZ, RZ, 1.857421875, -1409 ;  /* 0x3f6ee581ff0c7431 */ /* 0x000fe200000001ff */
[----:B------:R-:W-:Y:S01]  /*0ac0*/  ISETP.NE.AND P2, PT, R22, RZ, PT ;  /* 0x000000ff1600720c */ /* 0x000fe20003f45270 */
[----:B------:R-:W-:-:S04]  /*0ad0*/  FFMA.FTZ R7, R0, R7, -0.015681877732276916504 ;  /* 0xbc80774800077423 */ /* 0x000fc80000010007 */
[----:B------:R-:W-:-:S04]  /*0ae0*/  FFMA.FTZ R7, R0, R7, 0.042200751602649688721 ;  /* 0x3d2cdab200077423 */ /* 0x000fc80000010007 */
[----:B------:R-:W-:-:S04]  /*0af0*/  FFMA.FTZ R7, R0, R7, -0.074792981147766113281 ;  /* 0xbd992d1000077423 */ /* 0x000fc80000010007 */
[----:B------:R-:W-:-:S04]  /*0b00*/  FFMA.FTZ R7, R0, R7, 0.10640415549278259277 ;  /* 0x3dd9ea6c00077423 */ /* 0x000fc80000010007 */
[----:B------:R-:W-:-:S04]  /*0b10*/  FFMA.FTZ R7, R0, R7, -0.14207722246646881104 ;  /* 0xbe117cb100077423 */ /* 0x000fc80000010007 */
[----:B------:R-:W-:Y:S01]  /*0b20*/  FFMA.FTZ R7, R0, R7, 0.19993925094604492188 ;  /* 0x3e4cbce000077423 */ /* 0x000fe20000010007 */
[C---:B0-----:R-:W-:Y:S02]  /*0b30*/  ISETP.GE.AND P0, PT, R8.reuse, RZ, PT ;  /* 0x000000ff0800720c */ /* 0x041fe40003f06270 */
[----:B------:R-:W-:Y:S01]  /*0b40*/  FSETP.NEU.FTZ.AND P1, PT, |R8|, |R9|, PT ;  /* 0x400000090800720b */ /* 0x000fe20003f3d200 */
[----:B------:R-:W-:-:S04]  /*0b50*/  FFMA.FTZ R7, R0, R7, -0.33333197236061096191 ;  /* 0xbeaaaa7d00077423 */ /* 0x000fc80000010007 */
[----:B------:R-:W-:-:S04]  /*0b60*/  FMUL.FTZ R7, R0, R7 ;  /* 0x0000000700077220 */ /* 0x000fc80000410000 */
[----:B------:R-:W-:Y:S01]  /*0b70*/  FFMA.FTZ R7, R7, R10, R10 ;  /* 0x0000000a07077223 */ /* 0x000fe2000001000a */
[----:B------:R-:W-:-:S03]  /*0b80*/  MOV R10, 0x4016cbe4 ;  /* 0x4016cbe4000a7802 */ /* 0x000fc60000000f00 */
[C---:B------:R-:W-:Y:S01]  /*0b90*/  FFMA.FTZ R0, R12.reuse, 1.6832555532455444336, -R7 ;  /* 0x3fd774eb0c007823 */ /* 0x040fe20000010807 */
[----:B------:R-:W-:-:S04]  /*0ba0*/  FSEL R12, R12, 1.8663789033889770508, !P2 ;  /* 0x3feee5810c0c7808 */ /* 0x000fc80005000000 */
[----:B------:R-:W-:Y:S01]  /*0bb0*/  FSEL R0, R0, R7, !P2 ;  /* 0x0000000700007208 */ /* 0x000fe20005000000 */
[----:B------:R-:W-:-:S04]  /*0bc0*/  @P2 FADD.FTZ R7, -R7, -RZ ;  /* 0x800000ff07072221 */ /* 0x000fc80000010100 */
[----:B------:R-:W-:Y:S01]  /*0bd0*/  @!P0 FFMA.FTZ R0, R12, 1.6832555532455444336, R7 ;  /* 0x3fd774eb0c008823 */ /* 0x000fe20000010007 */
[----:B------:R-:W-:Y:S01]  /*0be0*/  FADD.FTZ R7, |R8|, |R9| ;  /* 0x4000000908077221 */ /* 0x000fe20000010200 */
[----:B------:R-:W-:-:S04]  /*0bf0*/  @!P1 FSEL R0, R10, 0.78539818525314331055, !P0 ;  /* 0x3f490fdb0a009808 */ /* 0x000fc80004000000 */
[----:B------:R-:W-:Y:S02]  /*0c00*/  FSETP.NAN.FTZ.AND P0, PT, |R7|, |R7|, PT ;  /* 0x400000070700720b */ /* 0x000fe40003f18200 */
[----:B------:R-:W-:-:S04]  /*0c10*/  LOP3.LUT R0, R0, 0x80000000, R9, 0xb8, !PT ;  /* 0x8000000000007812 */ /* 0x000fc800078eb809 */
[----:B------:R-:W-:Y:S01]  /*0c20*/  FSEL R8, R7, R0, P0 ;  /* 0x0000000007087208 */ /* 0x000fe20000000000 */
[----:B------:R-:W-:Y:S06]  /*0c30*/  BRA `(.L_x_107) ;  /* 0x00000018008c7947 */ /* 0x000fec0003800000 */
.L_x_111:
[----:B------:R-:W-:Y:S01]  /*0c40*/  FMUL.FTZ R6, R0, R0 ;  /* 0x0000000000067220 */ /* 0x000fe20000410000 */
[----:B------:R-:W-:Y:S02]  /*0c50*/  IMAD.MOV.U32 R10, RZ, RZ, 0x3f800000 ;  /* 0x3f800000ff0a7424 */ /* 0x000fe400078e00ff */
[----:B------:R-:W-:Y:S01]  /*0c60*/  HFMA2 R11, -RZ, RZ, 1.3056640625, -1.8671875 ;  /* 0x3d39bf78ff0b7431 */ /* 0x000fe200000001ff */
        /* <DEDUP_REMOVED lines=16> */
[----:B------:R-:W-:Y:S01]  /*0d70*/  FFMA.FTZ R9, R8, R9, 0.14491446316242218018 ;  /* 0x3e14647508097423 */ /* 0x000fe20000010009 */
[----:B------:R-:W-:-:S03]  /*0d80*/  FFMA R10, R0, R11, RZ ;  /* 0x0000000b000a7223 */ /* 0x000fc600000000ff */
        /* <DEDUP_REMOVED lines=16> */
[----:B------:R-:W-:Y:S02]  /*0e90*/  MOV R14, R0 ;  /* 0x00000000000e7202 */ /* 0x000fe40000000f00 */
[----:B------:R-:W-:Y:S02]  /*0ea0*/  MOV R7, 0x3f800000 ;  /* 0x3f80000000077802 */ /* 0x000fe40000000f00 */
[----:B------:R-:W-:-:S07]  /*0eb0*/  MOV R8, 0xed0 ;  /* 0x00000ed000087802 */ /* 0x000fce0000000f00 */
[----:B------:R-:W-:Y:S05]  /*0ec0*/  CALL.REL.NOINC `($__internal_1_$__cuda_sm3x_div_rn_ftz_f32_slowpath) ;  /* 0x0000004400447944 */ /* 0x000fea0003c00000 */
.L_x_113:
[----:B------:R-:W-:Y:S01]  /*0ed0*/  MOV R7, 0x3b33710b ;  /* 0x3b33710b00077802 */ /* 0x000fe20000000f00 */
[----:B------:R-:W-:Y:S01]  /*0ee0*/  FMUL.FTZ R0, R10, R10 ;  /* 0x0000000a0a007220 */ /* 0x000fe20000410000 */
[----:B------:R-:W0:Y:S01]  /*0ef0*/  LDC.64 R8, c[0x0][0x398] ;  /* 0x0000e600ff087b82 */ /* 0x000e220000000a00 */
[----:B------:R-:W-:Y:S02]  /*0f00*/  ISETP.NE.AND P2, PT, R22, RZ, PT ;  /* 0x000000ff1600720c */ /* 0x000fe40003f45270 */
[----:B------:R-:W-:Y:S01]  /*0f10*/  FFMA.FTZ R7, R0, R7, -0.015681877732276916504 ;  /* 0xbc80774800077423 */ /* 0x000fe20000010007 */
[----:B------:R-:W-:-:S03]  /*0f20*/  MOV R12, 0x3f6ee581 ;  /* 0x3f6ee581000c7802 */ /* 0x000fc60000000f00 */
        /* <DEDUP_REMOVED lines=22> */
.L_x_110:
        /* <DEDUP_REMOVED lines=10> */
[C---:B------:R-:W-:Y:S02]  /*1130*/  LOP3.LUT R11, R9.reuse, 0x7e800000, RZ, 0x3c, !PT ;  /* 0x7e800000090b7812 */ /* 0x040fe400078e3cff */
[----:B------:R-:W-:-:S03]  /*1140*/  LOP3.LUT R9, R9, 0x800000, RZ, 0xfc, !PT ;  /* 0x0080000009097812 */ /* 0x000fc600078efcff */
[-C--:B------:R-:W-:Y:S01]  /*1150*/  FMUL.FTZ R10, R6, R11.reuse ;  /* 0x0000000b060a7220 */ /* 0x080fe20000410000 */
[----:B------:R-:W-:-:S03]  /*1160*/  FMUL.FTZ R11, R8, R11 ;  /* 0x0000000b080b7220 */ /* 0x000fc60000410000 */
[----:B------:R-:W-:-:S04]  /*1170*/  FMUL.FTZ R10, R10, R10 ;  /* 0x0000000a0a0a7220 */ /* 0x000fc80000410000 */
[----:B------:R-:W-:-:S06]  /*1180*/  FFMA.FTZ R10, R11, R11, R10 ;  /* 0x0000000b0b0a7223 */ /* 0x000fcc000001000a */
        /* <DEDUP_REMOVED lines=15> */
[----:B------:R-:W-:Y:S05]  /*1280*/  CALL.REL.NOINC `($__internal_1_$__cuda_sm3x_div_rn_ftz_f32_slowpath) ;  /* 0x0000004000547944 */ /* 0x000fea0003c00000 */
.L_x_115:
[----:B------:R-:W-:Y:S02]  /*1290*/  HFMA2 R9, -RZ, RZ, 0.89990234375, 10328 ;  /* 0x3b33710bff097431 */ /* 0x000fe400000001ff */
[----:B------:R-:W-:Y:S01]  /*12a0*/  FMUL.FTZ R0, R10, R10 ;  /* 0x0000000a0a007220 */ /* 0x000fe20000410000 */
[----:B------:R-:W-:Y:S02]  /*12b0*/  ISETP.NE.AND P3, PT, R22, RZ, PT ;  /* 0x000000ff1600720c */ /* 0x000fe40003f65270 */
[----:B------:R-:W-:Y:S02]  /*12c0*/  MOV R13, 0x3f6ee581 ;  /* 0x3f6ee581000d7802 */ /* 0x000fe40000000f00 */
[----:B------:R-:W-:Y:S01]  /*12d0*/  FSETP.NEU.FTZ.AND P1, PT, R7, RZ, PT ;  /* 0x000000ff0700720b */ /* 0x000fe20003f3d000 */
[----:B------:R-:W-:Y:S02]  /*12e0*/  HFMA2 R7, -RZ, RZ, 2.04296875, -15.78125 ;  /* 0x4016cbe4ff077431 */ /* 0x000fe400000001ff */
        /* <DEDUP_REMOVED lines=12> */
[C---:B------:R-:W-:Y:S01]  /*13b0*/  FFMA.FTZ R11, R13.reuse, 1.6832555532455444336, -R10 ;  /* 0x3fd774eb0d0b7823 */ /* 0x040fe2000001080a */
[----:B------:R-:W-:-:S04]  /*13c0*/  FSEL R13, R13, 1.8663789033889770508, !P3 ;  /* 0x3feee5810d0d7808 */ /* 0x000fc80005800000 */
[----:B------:R-:W-:Y:S01]  /*13d0*/  FSEL R0, R11, R10, !P3 ;  /* 0x0000000a0b007208 */ /* 0x000fe20005800000 */
[----:B------:R-:W-:-:S04]  /*13e0*/  @P3 FADD.FTZ R10, -R10, -RZ ;  /* 0x800000ff0a0a3221 */ /* 0x000fc80000010100 */
[----:B------:R-:W-:Y:S02]  /*13f0*/  @!P0 FFMA.FTZ R0, R13, 1.6832555532455444336, R10 ;  /* 0x3fd774eb0d008823 */ /* 0x000fe4000001000a */
[----:B------:R-:W-:Y:S01]  /*1400*/  @!P2 FSEL R0, R7, 0.78539818525314331055, !P0 ;  /* 0x3f490fdb0700a808 */ /* 0x000fe20004000000 */
[----:B------:R-:W-:Y:S01]  /*1410*/  FADD.FTZ R7, |R8|, |R9| ;  /* 0x4000000908077221 */ /* 0x000fe20000010200 */
[----:B------:R-:W-:-:S04]  /*1420*/  @!P1 FSEL R0, RZ, 3.1415927410125732422, P0 ;  /* 0x40490fdbff009808 */ /* 0x000fc80000000000 */
[----:B------:R-:W-:Y:S02]  /*1430*/  FSETP.NAN.FTZ.AND P0, PT, |R7|, |R7|, PT ;  /* 0x400000070700720b */ /* 0x000fe40003f18200 */
[----:B------:R-:W-:-:S04]  /*1440*/  LOP3.LUT R0, R0, 0x80000000, R9, 0xb8, !PT ;  /* 0x8000000000007812 */ /* 0x000fc800078eb809 */
[----:B------:R-:W-:Y:S01]  /*1450*/  FSEL R8, R7, R0, P0 ;  /* 0x0000000007087208 */ /* 0x000fe20000000000 */
[----:B------:R-:W-:Y:S06]  /*1460*/  BRA `(.L_x_107) ;  /* 0x0000001000807947 */ /* 0x000fec0003800000 */
.L_x_114:
        /* <DEDUP_REMOVED lines=14> */
[----:B------:R-:W-:Y:S01]  /*1550*/  IADD3 R10, PT, PT, -R6, 0x40800000, RZ ;  /* 0x40800000060a7810 */ /* 0x000fe20007ffe1ff */
[----:B------:R-:W-:Y:S01]  /*1560*/  IMAD.IADD R8, R9, 0x1, -R6 ;  /* 0x0000000109087824 */ /* 0x000fe200078e0a06 */
[----:B------:R-:W-:-:S03]  /*1570*/  I2FP.F32.S32 R6, R6 ;  /* 0x0000000600067245 */ /* 0x000fc60000201400 */
[----:B------:R-:W-:Y:S02]  /*1580*/  FFMA.FTZ R11, R10, 0.25, -R11 ;  /* 0x3e8000000a0b7823 */ /* 0x000fe4000001080b */
[----:B------:R-:W0:Y:S01]  /*1590*/  MUFU.RCP R10, R7 ;  /* 0x00000007000a7308 */ /* 0x000e220000001000 */
[----:B------:R-:W-:Y:S01]  /*15a0*/  FMUL.FTZ R6, R6, 1.1920928955078125e-07 ;  /* 0x3400000006067820 */ /* 0x000fe20000410000 */
[----:B------:R-:W-:-:S04]  /*15b0*/  FADD.FTZ R8, R8, R11 ;  /* 0x0000000b08087221 */ /* 0x000fc80000010000 */
        /* <DEDUP_REMOVED lines=24> */
[----:B------:R-:W-:Y:S05]  /*1740*/  CALL.REL.NOINC `($__internal_1_$__cuda_sm3x_div_rn_ftz_f32_slowpath) ;  /* 0x0000003c00247944 */ /* 0x000fea0003c00000 */
.L_x_117:
[----:B------:R-:W-:Y:S01]  /*1750*/  MOV R9, 0x3b33710b ;  /* 0x3b33710b00097802 */ /* 0x000fe20000000f00 */
[----:B------:R-:W-:Y:S01]  /*1760*/  FMUL.FTZ R0, R10, R10 ;  /* 0x0000000a0a007220 */ /* 0x000fe20000410000 */
[----:B------:R-:W-:Y:S02]  /*1770*/  ISETP.NE.AND P3, PT, R22, RZ, PT ;  /* 0x000000ff1600720c */ /* 0x000fe40003f65270 */
[----:B------:R-:W-:Y:S01]  /*1780*/  MOV R13, 0x3f6ee581 ;  /* 0x3f6ee581000d7802 */ /* 0x000fe20000000f00 */
[C---:B------:R-:W-:Y:S01]  /*1790*/  FFMA.FTZ R9, R0.reuse, R9, -0.015681877732276916504 ;  /* 0xbc80774800097423 */ /* 0x040fe20000010009 */
[----:B------:R-:W-:Y:S02]  /*17a0*/  FSETP.NEU.FTZ.AND P1, PT, R7, RZ, PT ;  /* 0x000000ff0700720b */ /* 0x000fe40003f3d000 */
[----:B------:R-:W-:Y:S01]  /*17b0*/  MOV R7, 0x4016cbe4 ;  /* 0x4016cbe400077802 */ /* 0x000fe20000000f00 */
        /* <DEDUP_REMOVED lines=23> */
.L_x_116:
        /* <DEDUP_REMOVED lines=16> */
[----:B------:R-:W-:Y:S05]  /*1a30*/  CALL.REL.NOINC `($__internal_1_$__cuda_sm3x_div_rn_ftz_f32_slowpath) ;  /* 0x0000003800687944 */ /* 0x000fea0003c00000 */
.L_x_119:
        /* <DEDUP_REMOVED lines=30> */
.L_x_118:
        /* <DEDUP_REMOVED lines=13> */
[----:B------:R-:W-:Y:S01]  /*1cf0*/  FADD.FTZ R20, R15, R15 ;  /* 0x0000000f0f147221 */ /* 0x000fe20000010000 */
[C---:B------:R-:W-:Y:S01]  /*1d00*/  FMUL.FTZ R10, R11.reuse, R14 ;  /* 0x0000000e0b0a7220 */ /* 0x040fe20000410000 */
[----:B------:R-:W-:Y:S01]  /*1d10*/  FMUL.FTZ R8, R11, R11 ;  /* 0x0000000b0b087220 */ /* 0x000fe20000410000 */
[C---:B------:R-:W-:Y:S01]  /*1d20*/  FMUL.FTZ R12, R15.reuse, R18 ;  /* 0x000000120f0c7220 */ /* 0x040fe20000410000 */
[----:B------:R-:W-:Y:S01]  /*1d30*/  FMUL.FTZ R11, R15, R15 ;  /* 0x0000000f0f0b7220 */ /* 0x000fe20000410000 */
[C---:B------:R-:W-:Y:S01]  /*1d40*/  FMUL.FTZ R13, R16.reuse, R14 ;  /* 0x0000000e100d7220 */ /* 0x040fe20000410000 */
[C---:B------:R-:W-:Y:S01]  /*1d50*/  FMUL.FTZ R15, R16.reuse, R17 ;  /* 0x00000011100f7220 */ /* 0x040fe20000410000 */
[C---:B------:R-:W-:Y:S01]  /*1d60*/  FMUL.FTZ R14, R19.reuse, R18 ;  /* 0x00000012130e7220 */ /* 0x040fe20000410000 */
[C---:B------:R-:W-:Y:S01]  /*1d70*/  FMUL.FTZ R17, R19.reuse, R20 ;  /* 0x0000001413117220 */ /* 0x040fe20000410000 */
[----:B------:R-:W-:Y:S01]  /*1d80*/  FMUL.FTZ R16, R16, R16 ;  /* 0x0000001010107220 */ /* 0x000fe20000410000 */
[----:B------:R-:W-:-:S07]  /*1d90*/  FMUL.FTZ R19, R19, R19 ;  /* 0x0000001313137220 */ /* 0x000fce0000410000 */
.L_x_120:
[----:B------:R-:W-:-:S04]  /*1da0*/  FSETP.GEU.FTZ.AND P3, PT, R6, R9, PT ;  /* 0x000000090600720b */ /* 0x000fc80003f7e000 */
[----:B------:R-:W-:Y:S02]  /*1db0*/  FSEL R23, R9, R6, P3 ;  /* 0x0000000609177208 */ /* 0x000fe40001800000 */
[----:B------:R-:W-:Y:S02]  /*1dc0*/  P2R R35, PR, RZ, 0x8 ;  /* 0x00000008ff237803 */ /* 0x000fe40000000000 */
[CC--:B------:R-:W-:Y:S02]  /*1dd0*/  FSETP.GEU.FTZ.AND P4, PT, R23.reuse, R10.reuse, PT ;  /* 0x0000000a1700720b */ /* 0x0c0fe40003f9e000 */
[----:B------:R-:W-:Y:S02]  /*1de0*/  FSEL R6, R6, R9, P3 ;  /* 0x0000000906067208 */ /* 0x000fe40001800000 */
[----:B------:R-:W-:Y:S02]  /*1df0*/  FSEL R25, R10, R23, P4 ;  /* 0x000000170a197208 */ /* 0x000fe40002000000 */
[----:B------:R-:W-:-:S02]  /*1e00*/  FSEL R9, R23, R10, P4 ;  /* 0x0000000a17097208 */ /* 0x000fc40002000000 */
        /* <DEDUP_REMOVED lines=30> */
[----:B------:R-:W-:Y:S02]  /*1ff0*/  P2R R23, PR, RZ, 0x20 ;  /* 0x00000020ff177803 */ /* 0x000fe40000000000 */
[----:B------:R-:W-:Y:S02]  /*2000*/  PLOP3.LUT P0, PT, P0, P2, P3, 0x80, 0x0 ;  /* 0x000000000000781c */ /* 0x000fe40000705030 */
[----:B------:R-:W-:Y:S02]  /*2010*/  ISETP.NE.AND P4, PT, R30, RZ, PT ;  /* 0x000000ff1e00720c */ /* 0x000fe40003f85270 */
[----:B------:R-:W-:Y:S02]  /*2020*/  FSETP.GEU.FTZ.AND P5, PT, R25, R12, PT ;  /* 0x0000000c1900720b */ /* 0x000fe40003fbe000 */
[----:B------:R-:W-:-:S02]  /*2030*/  P2R R30, PR, RZ, 0x1 ;  /* 0x00000001ff1e7803 */ /* 0x000fc40000000000 */
[----:B------:R-:W-:Y:S02]  /*2040*/  ISETP.NE.AND P0, PT, R33, RZ, PT ;  /* 0x000000ff2100720c */ /* 0x000fe40003f05270 */
[----:B------:R-:W-:Y:S02]  /*2050*/  FSEL R10, R25, R12, P5 ;  /* 0x0000000c190a7208 */ /* 0x000fe40002800000 */
[----:B------:R-:W-:Y:S02]  /*2060*/  FSEL R12, R27, R8, P1 ;  /* 0x000000081b0c7208 */ /* 0x000fe40000800000 */
[----:B------:R-:W-:Y:S02]  /*2070*/  FSEL R8, R24, R11, P0 ;  /* 0x0000000b18087208 */ /* 0x000fe40000000000 */
[----:B------:R-:W-:Y:S02]  /*2080*/  ISETP.NE.AND P0, PT, R30, RZ, PT ;  /* 0x000000ff1e00720c */ /* 0x000fe40003f05270 */
[----:B------:R-:W-:-:S02]  /*2090*/  ISETP.NE.AND P1, PT, R34, RZ, PT ;  /* 0x000000ff2200720c */ /* 0x000fc40003f25270 */
[----:B------:R-:W-:Y:S02]  /*20a0*/  ISETP.NE.AND P2, PT, R32, RZ, PT ;  /* 0x000000ff2000720c */ /* 0x000fe40003f45270 */
[----:B------:R-:W-:Y:S02]  /*20b0*/  ISETP.NE.AND P3, PT, R31, RZ, PT ;  /* 0x000000ff1f00720c */ /* 0x000fe40003f65270 */
[----:B------:R-:W-:Y:S02]  /*20c0*/  ISETP.NE.AND P5, PT, R23, RZ, PT ;  /* 0x000000ff1700720c */ /* 0x000fe40003fa5270 */
[----:B------:R-:W-:Y:S02]  /*20d0*/  FSEL R11, R26, R13, P1 ;  /* 0x0000000d1a0b7208 */ /* 0x000fe40000800000 */
[----:B------:R-:W-:Y:S02]  /*20e0*/  FSEL R13, R29, R14, P2 ;  /* 0x0000000e1d0d7208 */ /* 0x000fe40001000000 */
[----:B------:R-:W-:-:S02]  /*20f0*/  FSEL R14, R28, R15, P3 ;  /* 0x0000000f1c0e7208 */ /* 0x000fc40001800000 */
[----:B------:R-:W-:Y:S02]  /*2100*/  FSEL R24, R19, R20, P6 ;  /* 0x0000001413187208 */ /* 0x000fe40003000000 */
[----:B------:R-:W-:Y:S02]  /*2110*/  FSEL R15, R18, R17, P4 ;  /* 0x00000011120f7208 */ /* 0x000fe40002000000 */
        /* <DEDUP_REMOVED lines=8> */
[----:B------:R-:W-:-:S03]  /*21a0*/  HFMA2 R10, -RZ, RZ, 1.625, 0 ;  /* 0x3e800000ff0a7431 */ /* 0x000fc600000001ff */
[----:B------:R-:W-:-:S04]  /*21b0*/  FADD.FTZ R9, R12, R9 ;  /* 0x000000090c097221 */ /* 0x000fc80000010000 */
[----:B------:R-:W-:-:S04]  /*21c0*/  FADD.FTZ R8, R8, R9 ;  /* 0x0000000908087221 */ /* 0x000fc80000010000 */
[----:B------:R-:W-:Y:S01]  /*21d0*/  FADD.FTZ R8, R11, R8 ;  /* 0x000000080b087221 */ /* 0x000fe20000010000 */
[----:B------:R-:W-:-:S03]  /*21e0*/  IMAD.MOV.U32 R11, RZ, RZ, 0x3d39bf78 ;  /* 0x3d39bf78ff0b7424 */ /* 0x000fc600078e00ff */
[----:B------:R-:W-:-:S04]  /*21f0*/  FADD.FTZ R13, R13, R8 ;  /* 0x000000080d0d7221 */ /* 0x000fc80000010000 */
        /* <DEDUP_REMOVED lines=42> */
.L_x_121:
        /* <DEDUP_REMOVED lines=28> */
[----:B------:R-:W-:-:S07]  /*2660*/  FSEL R8, R7, R0, P0 ;  /* 0x0000000007087208 */ /* 0x000fce0000000000 */
.L_x_107:
        /* <DEDUP_REMOVED lines=23> */
.L_x_123:
[----:B-----5:R-:W-:-:S04]  /*27e0*/  IADD3 R0, PT, PT, R5, -0x42b17218, RZ ;  /* 0xbd4e8de805007810 */ /* 0x020fc80007ffe0ff */
[----:B------:R-:W-:-:S13]  /*27f0*/  ISETP.GT.U32.AND P0, PT, R0, 0x8e8e5c, PT ;  /* 0x008e8e5c0000780c */ /* 0x000fda0003f04070 */
[----:B------:R-:W-:Y:S05]  /*2800*/  @P0 BRA `(.L_x_124) ;  /* 0x0000000000600947 */ /* 0x000fea0003800000 */
[----:B------:R-:W-:Y:S01]  /*2810*/  FADD.FTZ R0, R5, -162.88958740234375 ;  /* 0xc322e3bc05007421 */ /* 0x000fe20000010000 */
[----:B0-----:R-:W-:-:S03]  /*2820*/  FMUL.RZ R7, R7, 0.15915493667125701904 ;  /* 0x3e22f98307077820 */ /* 0x001fc6000040c000 */
[----:B------:R-:W-:Y:S01]  /*2830*/  FMUL.FTZ R0, R0, 1.4426950216293334961 ;  /* 0x3fb8aa3b00007820 */ /* 0x000fe20000410000 */
[----:B------:R-:W-:Y:S08]  /*2840*/  MUFU.COS R9, R7 ;  /* 0x0000000700097308 */ /* 0x000ff00000000000 */
[----:B------:R-:W0:Y:S08]  /*2850*/  MUFU.EX2 R0, R0 ;  /* 0x0000000000007308 */ /* 0x000e300000000800 */
[----:B------:R-:W2:Y:S01]  /*2860*/  MUFU.SIN R11, R7 ;  /* 0x00000007000b7308 */ /* 0x000ea20000000400 */
[----:B0-----:R-:W-:-:S02]  /*2870*/  LEA.HI R4, R0, 0xffffffed, RZ, 0x9 ;  /* 0xffffffed00047811 */ /* 0x001fc400078f48ff */
[----:B------:R-:W-:Y:S02]  /*2880*/  LOP3.LUT R0, R0, 0x7fffff, RZ, 0xc0, !PT ;  /* 0x007fffff00007812 */ /* 0x000fe400078ec0ff */
[----:B------:R-:W-:Y:S02]  /*2890*/  LOP3.LUT R5, R4, 0xffff, RZ, 0xc0, !PT ;  /* 0x0000ffff04057812 */ /* 0x000fe400078ec0ff */
[----:B------:R-:W-:Y:S02]  /*28a0*/  LOP3.LUT R0, R0, 0x7f000000, RZ, 0xfc, !PT ;  /* 0x7f00000000007812 */ /* 0x000fe400078efcff */
[----:B------:R-:W-:-:S03]  /*28b0*/  LEA.HI R5, R5, R4, RZ, 0x11 ;  /* 0x0000000405057211 */ /* 0x000fc600078f88ff */
[-C--:B-1----:R-:W-:Y:S01]  /*28c0*/  FMUL.FTZ R6, R9, R0.reuse ;  /* 0x0000000009067220 */ /* 0x082fe20000410000 */
[----:B------:R-:W-:Y:S01]  /*28d0*/  PRMT R5, R5, 0x9910, RZ ;  /* 0x0000991005057816 */ /* 0x000fe200000000ff */
[----:B--2---:R-:W-:-:S03]  /*28e0*/  FMUL.FTZ R0, R11, R0 ;  /* 0x000000000b007220 */ /* 0x004fc60000410000 */
        /* <DEDUP_REMOVED lines=10> */
.L_x_124:
[----:B------:R-:W-:Y:S01]  /*2990*/  FMUL.FTZ R5, R5, 1.4426950216293334961 ;  /* 0x3fb8aa3b05057820 */ /* 0x000fe20000410000 */
[----:B0-----:R-:W-:-:S04]  /*29a0*/  FMUL.RZ R0, R7, 0.15915493667125701904 ;  /* 0x3e22f98307007820 */ /* 0x001fc8000040c000 */
[----:B-1----:R-:W-:Y:S08]  /*29b0*/  MUFU.COS R6, R0 ;  /* 0x0000000000067308 */ /* 0x002ff00000000000 */
[----:B------:R-:W0:Y:S08]  /*29c0*/  MUFU.EX2 R5, R5 ;  /* 0x0000000500057308 */ /* 0x000e300000000800 */
[----:B------:R-:W1:Y:S01]  /*29d0*/  MUFU.SIN R4, R0 ;  /* 0x0000000000047308 */ /* 0x000e620000000400 */
[C---:B0-----:R-:W-:Y:S01]  /*29e0*/  FMUL.FTZ R6, R5.reuse, R6 ;  /* 0x0000000605067220 */ /* 0x041fe20000410000 */
[----:B-1----:R-:W-:Y:S01]  /*29f0*/  FMUL.FTZ R7, R5, R4 ;  /* 0x0000000405077220 */ /* 0x002fe20000410000 */
[----:B------:R-:W-:Y:S06]  /*2a00*/  BRA `(.L_x_122) ;  /* 0x00000028005c7947 */ /* 0x000fec0003800000 */
.L_x_104:
[----:B------:R-:W0:Y:S01]  /*2a10*/  LDCU.128 UR8, c[0x0][0x3a0] ;  /* 0x00007400ff0877ac */ /* 0x000e220008000c00 */
[----:B------:R-:W1:Y:S01]  /*2a20*/  LDC.64 R8, c[0x0][0x398] ;  /* 0x0000e600ff087b82 */ /* 0x000e620000000a00 */
[----:B------:R-:W-:Y:S02]  /*2a30*/  LOP3.LUT R6, RZ, R3, RZ, 0x33, !PT ;  /* 0x00000003ff067212 */ /* 0x000fe400078e33ff */
[----:B------:R-:W-:-:S05]  /*2a40*/  LOP3.LUT R0, RZ, R2, RZ, 0x33, !PT ;  /* 0x00000002ff007212 */ /* 0x000fca00078e33ff */
[----:B------:R-:W2:Y:S01]  /*2a50*/  LDC.64 R10, c[0x0][0x390] ;  /* 0x0000e400ff0a7b82 */ /* 0x000ea20000000a00 */
[----:B0-----:R-:W-:-:S04]  /*2a60*/  IADD3 R6, P0, PT, R6, UR8, RZ ;  /* 0x0000000806067c10 */ /* 0x001fc8000ff1e0ff */
[----:B------:R-:W-:Y:S02]  /*2a70*/  IADD3.X R7, PT, PT, R0, UR9, RZ, P0, !PT ;  /* 0x0000000900077c10 */ /* 0x000fe400087fe4ff */
[----:B-1----:R-:W-:-:S04]  /*2a80*/  FSETP.NAN.FTZ.AND P0, PT, R8, R9, PT ;  /* 0x000000090800720b */ /* 0x002fc80003f18000 */
[----:B------:R-:W2:Y:S02]  /*2a90*/  I2F.S64 R7, R6 ;  /* 0x0000000600077312 */ /* 0x000ea40000301400 */
[C---:B--2---:R-:W-:Y:S01]  /*2aa0*/  FFMA.FTZ R5, -R7.reuse, UR10, R10 ;  /* 0x0000000a07057c23 */ /* 0x044fe2000801010a */
[----:B------:R-:W-:-:S06]  /*2ab0*/  FFMA.FTZ R4, -R7, UR11, R11 ;  /* 0x0000000b07047c23 */ /* 0x000fcc000801010b */
        /* <DEDUP_REMOVED lines=29> */
.L_x_126:
[----:B------:R-:W-:Y:S02]  /*2c90*/  HFMA2 R9, -RZ, RZ, 0.89990234375, 10328 ;  /* 0x3b33710bff097431 */ /* 0x000fe400000001ff */
[----:B------:R-:W-:Y:S01]  /*2ca0*/  FMUL.FTZ R0, R10, R10 ;  /* 0x0000000a0a007220 */ /* 0x000fe20000410000 */
        /* <DEDUP_REMOVED lines=16> */
[----:B------:R-:W-:-:S04]  /*2db0*/  FSEL R13, R13, 1.8663789033889770508, P5 ;  /* 0x3feee5810d0d7808 */ /* 0x000fc80002800000 */
[----:B------:R-:W-:Y:S01]  /*2dc0*/  FSEL R0, R11, R10, P5 ;  /* 0x0000000a0b007208 */ /* 0x000fe20002800000 */
[----:B------:R-:W-:-:S04]  /*2dd0*/  @!P5 FADD.FTZ R10, -R10, -RZ ;  /* 0x800000ff0a0ad221 */ /* 0x000fc80000010100 */
        /* <DEDUP_REMOVED lines=8> */
.L_x_125:
        /* <DEDUP_REMOVED lines=28> */
[----:B------:R-:W-:Y:S01]  /*3020*/  FFMA R11, R14, R9, R14 ;  /* 0x000000090e0b7223 */ /* 0x000fe2000000000e */
[----:B------:R-:W-:-:S03]  /*3030*/  MOV R9, 0x3f800000 ;  /* 0x3f80000000097802 */ /* 0x000fc60000000f00 */
        /* <DEDUP_REMOVED lines=10> */
.L_x_129:
[----:B------:R-:W-:Y:S02]  /*30e0*/  IMAD.MOV.U32 R9, RZ, RZ, 0x3b33710b ;  /* 0x3b33710bff097424 */ /* 0x000fe400078e00ff */
[----:B------:R-:W-:Y:S01]  /*30f0*/  FMUL.FTZ R0, R10, R10 ;  /* 0x0000000a0a007220 */ /* 0x000fe20000410000 */
[----:B------:R-:W-:Y:S01]  /*3100*/  HFMA2 R13, -RZ, RZ, 1.857421875, -1409 ;  /* 0x3f6ee581ff0d7431 */ /* 0x000fe200000001ff */
[----:B------:R-:W-:Y:S02]  /*3110*/  ISETP.NE.AND P3, PT, R20, RZ, PT ;  /* 0x000000ff1400720c */ /* 0x000fe40003f65270 */
        /* <DEDUP_REMOVED lines=26> */
.L_x_128:
        /* <DEDUP_REMOVED lines=17> */
[----:B------:R-:W-:Y:S05]  /*33d0*/  CALL.REL.NOINC `($__internal_1_$__cuda_sm3x_div_rn_ftz_f32_slowpath) ;  /* 0x0000002000007944 */ /* 0x000fea0003c00000 */
[----:B------:R-:W-:-:S07]  /*33e0*/  MOV R7, R10 ;  /* 0x0000000a00077202 */ /* 0x000fce0000000f00 */
.L_x_132:
[----:B------:R-:W-:Y:S01]  /*33f0*/  MOV R9, 0x3b33710b ;  /* 0x3b33710b00097802 */ /* 0x000fe20000000f00 */
[----:B------:R-:W-:Y:S01]  /*3400*/  FMUL.FTZ R0, R7, R7 ;  /* 0x0000000707007220 */ /* 0x000fe20000410000 */
[----:B------:R-:W-:-:S03]  /*3410*/  ISETP.NE.AND P2, PT, R20, RZ, PT ;  /* 0x000000ff1400720c */ /* 0x000fc60003f45270 */
        /* <DEDUP_REMOVED lines=8> */
[----:B------:R-:W-:Y:S01]  /*34a0*/  FMUL.FTZ R0, R0, R11 ;  /* 0x0000000b00007220 */ /* 0x000fe20000410000 */
[----:B------:R-:W-:-:S03]  /*34b0*/  MOV R11, 0x3f6ee581 ;  /* 0x3f6ee581000b7802 */ /* 0x000fc60000000f00 */
        /* <DEDUP_REMOVED lines=15> */
.L_x_131:
        /* <DEDUP_REMOVED lines=37> */
[----:B------:R-:W-:Y:S01]  /*3800*/  IMAD.MOV.U32 R14, RZ, RZ, R0 ;  /* 0x000000ffff0e7224 */ /* 0x000fe200078e0000 */
[----:B------:R-:W-:Y:S02]  /*3810*/  MOV R7, 0x3f800000 ;  /* 0x3f80000000077802 */ /* 0x000fe40000000f00 */
[----:B------:R-:W-:-:S07]  /*3820*/  MOV R8, 0x3840 ;  /* 0x0000384000087802 */ /* 0x000fce0000000f00 */
[----:B------:R-:W-:Y:S05]  /*3830*/  CALL.REL.NOINC `($__internal_1_$__cuda_sm3x_div_rn_ftz_f32_slowpath) ;  /* 0x0000001800e87944 */ /* 0x000fea0003c00000 */
[----:B------:R-:W-:-:S07]  /*3840*/  MOV R7, R10 ;  /* 0x0000000a00077202 */ /* 0x000fce0000000f00 */
.L_x_133:
        /* <DEDUP_REMOVED lines=28> */
.L_x_130:
        /* <DEDUP_REMOVED lines=32> */
.L_x_135:
        /* <DEDUP_REMOVED lines=30> */
.L_x_134:
        /* <DEDUP_REMOVED lines=43> */
[----:B------:R-:W-:Y:S01]  /*40a0*/  IMAD.MOV.U32 R14, RZ, RZ, R0 ;  /* 0x000000ffff0e7224 */ /* 0x000fe200078e0000 */
[----:B------:R-:W-:-:S07]  /*40b0*/  MOV R8, 0x40d0 ;  /* 0x000040d000087802 */ /* 0x000fce0000000f00 */
[----:B------:R-:W-:Y:S05]  /*40c0*/  CALL.REL.NOINC `($__internal_1_$__cuda_sm3x_div_rn_ftz_f32_slowpath) ;  /* 0x0000001000c47944 */ /* 0x000fea0003c00000 */
.L_x_137:
        /* <DEDUP_REMOVED lines=30> */
.L_x_136:
        /* <DEDUP_REMOVED lines=17> */
.L_x_139:
        /* <DEDUP_REMOVED lines=30> */
.L_x_138:
        /* <DEDUP_REMOVED lines=10> */
[----:B------:R-:W-:Y:S01]  /*4640*/  FADD.FTZ R6, R8, -R9 ;  /* 0x8000000908067221 */ /* 0x000fe20000010000 */
[C---:B------:R-:W-:Y:S01]  /*4650*/  FMUL.FTZ R17, R9.reuse, R21 ;  /* 0x0000001509117220 */ /* 0x040fe20000410000 */
[----:B------:R-:W-:Y:S01]  /*4660*/  FADD.FTZ R18, R10, -R19 ;  /* 0x800000130a127221 */ /* 0x000fe20000010000 */
[----:B------:R-:W-:Y:S01]  /*4670*/  FMUL.FTZ R13, R9, R9 ;  /* 0x00000009090d7220 */ /* 0x000fe20000410000 */
[CC--:B------:R-:W-:Y:S01]  /*4680*/  FMUL.FTZ R16, R19.reuse, R22.reuse ;  /* 0x0000001613107220 */ /* 0x0c0fe20000410000 */
[----:B------:R-:W-:Y:S01]  /*4690*/  FMUL.FTZ R12, R19, R19 ;  /* 0x00000013130c7220 */ /* 0x000fe20000410000 */
[----:B------:R-:W-:Y:S01]  /*46a0*/  FADD.FTZ R9, R9, R9 ;  /* 0x0000000909097221 */ /* 0x000fe20000010000 */
[----:B------:R-:W-:Y:S01]  /*46b0*/  FADD.FTZ R19, R19, R19 ;  /* 0x0000001313137221 */ /* 0x000fe20000010000 */
[----:B------:R-:W-:Y:S01]  /*46c0*/  FMUL.FTZ R11, R6, R21 ;  /* 0x00000015060b7220 */ /* 0x000fe20000410000 */
[----:B------:R-:W-:Y:S01]  /*46d0*/  FMUL.FTZ R10, R18, R22 ;  /* 0x00000016120a7220 */ /* 0x000fe20000410000 */
[----:B------:R-:W-:Y:S01]  /*46e0*/  FMUL.FTZ R9, R6, R9 ;  /* 0x0000000906097220 */ /* 0x000fe20000410000 */
[----:B------:R-:W-:Y:S01]  /*46f0*/  FMUL.FTZ R8, R18, R19 ;  /* 0x0000001312087220 */ /* 0x000fe20000410000 */
[----:B------:R-:W-:Y:S01]  /*4700*/  FMUL.FTZ R6, R6, R6 ;  /* 0x0000000606067220 */ /* 0x000fe20000410000 */
[----:B------:R-:W-:-:S07]  /*4710*/  FMUL.FTZ R18, R18, R18 ;  /* 0x0000001212127220 */ /* 0x000fce0000410000 */
.L_x_140:
[----:B------:R-:W-:-:S04]  /*4720*/  FSETP.GEU.FTZ.AND P3, PT, R14, R15, PT ;  /* 0x0000000f0e00720b */ /* 0x000fc80003f7e000 */
[----:B------:R-:W-:Y:S02]  /*4730*/  FSEL R22, R15, R14, P3 ;  /* 0x0000000e0f167208 */ /* 0x000fe40001800000 */
[----:B------:R-:W-:Y:S02]  /*4740*/  P2R R35, PR, RZ, 0x8 ;  /* 0x00000008ff237803 */ /* 0x000fe40000000000 */
[----:B------:R-:W-:Y:S02]  /*4750*/  FSETP.GEU.FTZ.AND P4, PT, R22, R17, PT ;  /* 0x000000111600720b */ /* 0x000fe40003f9e000 */
        /* <DEDUP_REMOVED lines=108> */
.L_x_141:
[----:B------:R-:W-:Y:S02]  /*4e20*/  IMAD.MOV.U32 R9, RZ, RZ, 0x3b33710b ;  /* 0x3b33710bff097424 */ /* 0x000fe400078e00ff */
        /* <DEDUP_REMOVED lines=28> */
.L_x_127:
[-C--:B------:R-:W-:Y:S01]  /*4ff0*/  FMUL.FTZ R7, R5, R0.reuse ;  /* 0x0000000005077220 */ /* 0x080fe20000410000 */
[----:B------:R-:W-:-:S03]  /*5000*/  FMUL.FTZ R0, R4, R0 ;  /* 0x0000000004007220 */ /* 0x000fc60000410000 */
[-C--:B------:R-:W-:Y:S01]  /*5010*/  FFMA.FTZ R7, R4, R6.reuse, R7 ;  /* 0x0000000604077223 */ /* 0x080fe20000010007 */
[----:B------:R-:W-:-:S04]  /*5020*/  FFMA.FTZ R0, R5, R6, -R0 ;  /* 0x0000000605007223 */ /* 0x000fc80000010800 */
[----:B------:R-:W-:-:S13]  /*5030*/  LOP3.LUT P0, R8, R7, 0x7fffffff, RZ, 0xc0, !PT ;  /* 0x7fffffff07087812 */ /* 0x000fda000780c0ff */
        /* <DEDUP_REMOVED lines=18> */
.L_x_142:
[----:B-1----:R-:W-:-:S04]  /*5160*/  IADD3 R4, PT, PT, R0, -0x42b17218, RZ ;  /* 0xbd4e8de800047810 */ /* 0x002fc80007ffe0ff */
[----:B------:R-:W-:-:S13]  /*5170*/  ISETP.GT.U32.AND P0, PT, R4, 0x8e8e5c, PT ;  /* 0x008e8e5c0400780c */ /* 0x000fda0003f04070 */
[----:B------:R-:W-:Y:S05]  /*5180*/  @P0 BRA `(.L_x_143) ;  /* 0x0000000000600947 */ /* 0x000fea0003800000 */
[----:B------:R-:W-:Y:S01]  /*5190*/  FADD.FTZ R0, R0, -162.88958740234375 ;  /* 0xc322e3bc00007421 */ /* 0x000fe20000010000 */
[----:B--2---:R-:W-:-:S03]  /*51a0*/  FMUL.RZ R7, R7, 0.15915493667125701904 ;  /* 0x3e22f98307077820 */ /* 0x004fc6000040c000 */
        /* <DEDUP_REMOVED lines=9> */
[-C--:B---3--:R-:W-:Y:S01]  /*5240*/  FMUL.FTZ R6, R9, R0.reuse ;  /* 0x0000000009067220 */ /* 0x088fe20000410000 */
        /* <DEDUP_REMOVED lines=12> */
.L_x_143:
[----:B------:R-:W-:Y:S01]  /*5310*/  FMUL.FTZ R0, R0, 1.4426950216293334961 ;  /* 0x3fb8aa3b00007820 */ /* 0x000fe20000410000 */
[----:B--2---:R-:W-:-:S04]  /*5320*/  FMUL.RZ R4, R7, 0.15915493667125701904 ;  /* 0x3e22f98307047820 */ /* 0x004fc8000040c000 */
[----:B------:R-:W-:Y:S08]  /*5330*/  MUFU.COS R5, R4 ;  /* 0x0000000400057308 */ /* 0x000ff00000000000 */
[----:B------:R-:W3:Y:S08]  /*5340*/  MUFU.EX2 R0, R0 ;  /* 0x0000000000007308 */ /* 0x000ef00000000800 */
[----:B------:R-:W0:Y:S01]  /*5350*/  MUFU.SIN R7, R4 ;  /* 0x0000000400077308 */ /* 0x000e220000000400 */
[-C--:B---3--:R-:W-:Y:S01]  /*5360*/  FMUL.FTZ R6, R5, R0.reuse ;  /* 0x0000000005067220 */ /* 0x088fe20000410000 */
[----:B0-----:R-:W-:-:S07]  /*5370*/  FMUL.FTZ R7, R7, R0 ;  /* 0x0000000007077220 */ /* 0x001fce0000410000 */
.L_x_122:
[----:B------:R-:W-:Y:S05]  /*5380*/  BSYNC.RECONVERGENT B1 ;  /* 0x0000000000017941 */ /* 0x000fea0003800200 */
.L_x_103:
[----:B------:R-:W1:Y:S02]  /*5390*/  LDCU.64 UR6, c[0x0][0x3c0] ;  /* 0x00007800ff0677ac */ /* 0x000e640008000a00 */
[----:B-1----:R-:W-:-:S04]  /*53a0*/  LEA R4, P0, R3, UR6, 0x3 ;  /* 0x0000000603047c11 */ /* 0x002fc8000f8018ff */
[----:B------:R-:W-:-:S05]  /*53b0*/  LEA.HI.X R5, R3, UR7, R2, 0x3, P0 ;  /* 0x0000000703057c11 */ /* 0x000fca00080f1c02 */
[----:B0-234-:R-:W-:Y:S01]  /*53c0*/  STG.E.64 desc[UR4][R4.64], R6 ;  /* 0x0000000604007986 */ /* 0x01dfe2000c101b04 */
[----:B------:R-:W-:Y:S05]  /*53d0*/  EXIT ;  /* 0x000000000000794d */ /* 0x000fea0003800000 */
        .weak           $__internal_1_$__cuda_sm3x_div_rn_ftz_f32_slowpath
        .type           $__internal_1_$__cuda_sm3x_div_rn_ftz_f32_slowpath,@function
        .size           $__internal_1_$__cuda_sm3x_div_rn_ftz_f32_slowpath,(.L_x_712 - $__internal_1_$__cuda_sm3x_div_rn_ftz_f32_slowpath)
$__internal_1_$__cuda_sm3x_div_rn_ftz_f32_slowpath:
        /* <DEDUP_REMOVED lines=16> */
[C---:B------:R-:W-:Y:S02]  /*54e0*/  FSETP.NEU.FTZ.AND P0, PT, R14.reuse, RZ, PT ;  /* 0x000000ff0e00720b */ /* 0x040fe40003f1d000 */
[----:B------:R-:W-:Y:S02]  /*54f0*/  FSETP.NEU.FTZ.AND P1, PT, R7, RZ, PT ;  /* 0x000000ff0700720b */ /* 0x000fe40003f3d000 */
[----:B------:R-:W-:-:S11]  /*5500*/  FSETP.NEU.FTZ.AND P6, PT, R14, RZ, PT ;  /* 0x000000ff0e00720b */ /* 0x000fd60003fdd000 */
[----:B------:R-:W-:Y:S05]  /*5510*/  @!P1 BREAK.RELIABLE !P0, B2 ;  /* 0x0000000000029942 */ /* 0x000fea0004000100 */
[----:B------:R-:W-:Y:S05]  /*5520*/  @!P1 BRA !P0, `(.L_x_148) ;  /* 0x0000000000bc9947 */ /* 0x000fea0004000000 */
[C---:B------:R-:W-:Y:S02]  /*5530*/  FSETP.NEU.FTZ.AND P3, PT, |R14|.reuse, +INF , PT ;  /* 0x7f8000000e00780b */ /* 0x040fe40003f7d200 */
        /* <DEDUP_REMOVED lines=10> */
.L_x_146:
[----:B------:R-:W-:Y:S05]  /*55e0*/  BSYNC.RELIABLE B2 ;  /* 0x0000000000027941 */ /* 0x000fea0003800100 */
.L_x_145:
[----:B------:R-:W-:Y:S01]  /*55f0*/  IADD3 R10, PT, PT, R9, -0x7f, RZ ;  /* 0xffffff81090a7810 */ /* 0x000fe20007ffe0ff */
[----:B------:R-:W-:Y:S01]  /*5600*/  BSSY.RECONVERGENT B2, `(.L_x_151) ;  /* 0x000001b000027945 */ /* 0x000fe20003800200 */
[----:B------:R-:W-:-:S03]  /*5610*/  IADD3 R9, PT, PT, R0, -0x7f, RZ ;  /* 0xffffff8100097810 */ /* 0x000fc60007ffe0ff */
        /* <DEDUP_REMOVED lines=24> */
.L_x_152:
[----:B------:R-:W-:-:S07]  /*57a0*/  LEA R0, R9, R15, 0x17 ;  /* 0x0000000f09007211 */ /* 0x000fce00078eb8ff */
.L_x_153:
[----:B------:R-:W-:Y:S05]  /*57b0*/  BSYNC.RECONVERGENT B2 ;  /* 0x0000000000027941 */ /* 0x000fea0003800200 */
.L_x_151:
[----:B------:R-:W-:Y:S05]  /*57c0*/  BRA `(.L_x_154) ;  /* 0x0000000000207947 */ /* 0x000fea0003800000 */
.L_x_150:
[----:B------:R-:W-:-:S04]  /*57d0*/  LOP3.LUT R0, R7, 0x80000000, R14, 0x48, !PT ;  /* 0x8000000007007812 */ /* 0x000fc800078e480e */
[----:B------:R-:W-:Y:S01]  /*57e0*/  LOP3.LUT R0, R0, 0x7f800000, RZ, 0xfc, !PT ;  /* 0x7f80000000007812 */ /* 0x000fe200078efcff */
[----:B------:R-:W-:Y:S06]  /*57f0*/  BRA `(.L_x_154) ;  /* 0x0000000000147947 */ /* 0x000fec0003800000 */
.L_x_149:
[----:B------:R-:W-:Y:S01]  /*5800*/  LOP3.LUT R0, R7, 0x80000000, R14, 0x48, !PT ;  /* 0x8000000007007812 */ /* 0x000fe200078e480e */
[----:B------:R-:W-:Y:S06]  /*5810*/  BRA `(.L_x_154) ;  /* 0x00000000000c7947 */ /* 0x000fec0003800000 */
.L_x_148:
[----:B------:R-:W0:Y:S01]  /*5820*/  MUFU.RSQ R0, -QNAN ;  /* 0xffc0000000007908 */ /* 0x000e220000001400 */
[----:B------:R-:W-:Y:S05]  /*5830*/  BRA `(.L_x_154) ;  /* 0x0000000000047947 */ /* 0x000fea0003800000 */
.L_x_147:
[----:B------:R-:W-:-:S07]  /*5840*/  FADD.FTZ R0, R14, R7 ;  /* 0x000000070e007221 */ /* 0x000fce0000010000 */
.L_x_154:
[----:B------:R-:W-:Y:S05]  /*5850*/  BSYNC.RECONVERGENT B0 ;  /* 0x0000000000007941 */ /* 0x000fea0003800200 */
.L_x_144:
[----:B------:R-:W-:Y:S01]  /*5860*/  HFMA2 R9, -RZ, RZ, 0, 0 ;  /* 0x00000000ff097431 */ /* 0x000fe200000001ff */
[----:B0-----:R-:W-:-:S03]  /*5870*/  MOV R10, R0 ;  /* 0x00000000000a7202 */ /* 0x001fc60000000f00 */
[----:B------:R-:W-:Y:S05]  /*5880*/  RET.REL.NODEC R8 `(_ZN50_GLOBAL__N__f31458b2_17_RangeFactories_cu_38772b0829elementwise_kernel_with_indexIiZZZN2at6native17logspace_cuda_outERKN3c106ScalarES6_ldRNS1_6TensorEENKUlvE0_clEvENKUlvE2_clEvEUllE_EEvT_T0_PN15function_traitsISD_E11result_typeE) ;  /* 0xffffffa408dc7950 */ /* 0x000fea0003c3ffff */
.L_x_155:
        /* <DEDUP_REMOVED lines=15> */
.L_x_712:


//--------------------- .text._ZN50_GLOBAL__N__f31458b2_17_RangeFactories_cu_38772b0829elementwise_kernel_with_indexIlZZZN2at6native17logspace_cuda_outERKN3c106ScalarES6_ldRNS1_6TensorEENKUlvE0_clEvENKUlvE1_clEvEUllE_EEvT_T0_PN15function_traitsISD_E11result_typeE --------------------------
	.section	.text._ZN50_GLOBAL__N__f31458b2_17_RangeFactories_cu_38772b0829elementwise_kernel_with_indexIlZZZN2at6native17logspace_cuda_outERKN3c106ScalarES6_ldRNS1_6TensorEENKUlvE0_clEvENKUlvE1_clEvEUllE_EEvT_T0_PN15function_traitsISD_E11result_typeE,"ax",@progbits
	.align	128
.text._ZN50_GLOBAL__N__f31458b2_17_RangeFactories_cu_38772b0829elementwise_kernel_with_indexIlZZZN2at6native17logspace_cuda_outERKN3c106ScalarES6_ldRNS1_6TensorEENKUlvE0_clEvENKUlvE1_clEvEUllE_EEvT_T0_PN15function_traitsISD_E11result_typeE:
        .type           _ZN50_GLOBAL__N__f31458b2_17_RangeFactories_cu_38772b0829elementwise_kernel_with_indexIlZZZN2at6native17logspace_cuda_outERKN3c106ScalarES6_ldRNS1_6TensorEENKUlvE0_clEvENKUlvE1_clEvEUllE_EEvT_T0_PN15function_traitsISD_E11result_typeE,@function
        .size           _ZN50_GLOBAL__N__f31458b2_17_RangeFactories_cu_38772b0829elementwise_kernel_with_indexIlZZZN2at6native17logspace_cuda_outERKN3c106ScalarES6_ldRNS1_6TensorEENKUlvE0_clEvENKUlvE1_clEvEUllE_EEvT_T0_PN15function_traitsISD_E11result_typeE,(.L_x_714 - _ZN50_GLOBAL__N__f31458b2_17_RangeFactories_cu_38772b0829elementwise_kernel_with_indexIlZZZN2at6native17logspace_cuda_outERKN3c106ScalarES6_ldRNS1_6TensorEENKUlvE0_clEvENKUlvE1_clEvEUllE_EEvT_T0_PN15function_traitsISD_E11result_typeE)
        .other          _ZN50_GLOBAL__N__f31458b2_17_RangeFactories_cu_38772b0829elementwise_kernel_with_indexIlZZZN2at6native17logspace_cuda_outERKN3c106ScalarES6_ldRNS1_6TensorEENKUlvE0_clEvENKUlvE1_clEvEUllE_EEvT_T0_PN15function_traitsISD_E11result_typeE,@"STO_CUDA_ENTRY STV_DEFAULT"
_ZN50_GLOBAL__N__f31458b2_17_RangeFactories_cu_38772b0829elementwise_kernel_with_indexIlZZZN2at6native17logspace_cuda_outERKN3c106ScalarES6_ldRNS1_6TensorEENKUlvE0_clEvENKUlvE1_clEvEUllE_EEvT_T0_PN15function_traitsISD_E11result_typeE:
[----:B------:R-:W0:Y:S01]  /*0000*/  LDC R1, c[0x0][0x37c] ;  /* 0x0000df00ff017b82 */ /* 0x000e220000000800 */
[----:B------:R-:W1:Y:S07]  /*0010*/  S2R R24, SR_TID.X ;  /* 0x0000000000187919 */ /* 0x000e6e0000002100 */
[----:B------:R-:W2:Y:S01]  /*0020*/  S2UR UR4, SR_CTAID.X ;  /* 0x00000000000479c3 */ /* 0x000ea20000002500 */
[----:B------:R-:W3:Y:S01]  /*0030*/  LDCU.64 UR6, c[0x0][0x380] ;  /* 0x00007000ff0677ac */ /* 0x000ee20008000a00 */
[----:B0-----:R-:W-:Y:S01]  /*0040*/  VIADD R1, R1, 0xffffffd8 ;  /* 0xffffffd801017836 */ /* 0x001fe20000000000 */
[----:B--2---:R-:W-:-:S06]  /*0050*/  USHF.L.U32 UR4, UR4, 0x6, URZ ;  /* 0x0000000604047899 */ /* 0x004fcc00080006ff */
[----:B-1----:R-:W-:-:S04]  /*0060*/  LOP3.LUT R24, R24, UR4, RZ, 0xfc, !PT ;  /* 0x0000000418187c12 */ /* 0x002fc8000f8efcff */
[----:B---3--:R-:W-:-:S04]  /*0070*/  ISETP.GE.U32.AND P0, PT, R24, UR6, PT ;  /* 0x0000000618007c0c */ /* 0x008fc8000bf06070 */
        /* <DEDUP_REMOVED lines=8> */
[----:B------:R-:W0:Y:S08]  /*0100*/  LDC.64 R4, c[0x0][0x3b0] ;  /* 0x0000ec00ff047b82 */ /* 0x000e300000000a00 */
[----:B------:R-:W0:Y:S02]  /*0110*/  LDC.64 R6, c[0x0][0x3b8] ;  /* 0x0000ee00ff067b82 */ /* 0x000e240000000a00 */
[----:B0-----:R-:W-:-:S14]  /*0120*/  DSETP.NAN.AND P0, PT, R4, R6, PT ;  /* 0x000000060400722a */ /* 0x001fdc0003f08000 */
[----:B------:R-:W-:Y:S05]  /*0130*/  @!P0 BRA `(.L_x_158) ;  /* 0x0000000c00608947 */ /* 0x000fea0003800000 */
[----:B------:R-:W-:-:S06]  /*0140*/  DSETP.GEU.AND P0, PT, |R6|, 1.4916681462400413487e-154, PT ;  /* 0x200000000600742a */ /* 0x000fcc0003f0e200 */
[----:B------:R-:W-:-:S14]  /*0150*/  DSETP.GEU.OR P0, PT, |R4|, 1.4916681462400413487e-154, P0 ;  /* 0x200000000400742a */ /* 0x000fdc000070e600 */
[----:B------:R-:W-:Y:S02]  /*0160*/  @!P0 DMUL R8, R6, 4 ;  /* 0x4010000006088828 */ /* 0x000fe40000000000 */
[----:B------:R-:W-:-:S06]  /*0170*/  @!P0 DMUL R2, R4, 4 ;  /* 0x4010000004028828 */ /* 0x000fcc0000000000 */
[----:B------:R-:W-:-:S08]  /*0180*/  @!P0 DMUL R8, R8, R8 ;  /* 0x0000000808088228 */ /* 0x000fd00000000000 */
[----:B------:R-:W-:Y:S02]  /*0190*/  @!P0 DFMA R8, R2, R2, R8 ;  /* 0x000000020208822b */ /* 0x000fe40000000008 */
[----:B------:R-:W-:-:S06]  /*01a0*/  @P0 DMUL R2, R6, R6 ;  /* 0x0000000606020228 */ /* 0x000fcc0000000000 */
[----:B------:R-:W-:Y:S02]  /*01b0*/  @!P0 DMUL R8, R8, 0.0625 ;  /* 0x3fb0000008088828 */ /* 0x000fe40000000000 */
[----:B------:R-:W-:-:S10]  /*01c0*/  @P0 DFMA R8, R4, R4, R2 ;  /* 0x000000040408022b */ /* 0x000fd40000000002 */
[----:B------:R-:W-:Y:S01]  /*01d0*/  ISETP.GT.AND P0, PT, R9, 0xfffff, PT ;  /* 0x000fffff0900780c */ /* 0x000fe20003f04270 */
[----:B------:R-:W-:Y:S02]  /*01e0*/  IMAD.MOV.U32 R15, RZ, RZ, R9 ;  /* 0x000000ffff0f7224 */ /* 0x000fe400078e0009 */
[----:B------:R-:W-:-:S10]  /*01f0*/  IMAD.MOV.U32 R2, RZ, RZ, R8 ;  /* 0x000000ffff027224 */ /* 0x000fd400078e0008 */
[----:B------:R-:W-:-:S10]  /*0200*/  @!P0 DMUL R8, R8, 1.80143985094819840000e+16 ;  /* 0x4350000008088828 */ /* 0x000fd40000000000 */
[----:B------:R-:W-:Y:S02]  /*0210*/  @!P0 IMAD.MOV.U32 R15, RZ, RZ, R9 ;  /* 0x000000ffff0f8224 */ /* 0x000fe400078e0009 */
[----:B------:R-:W-:Y:S02]  /*0220*/  @!P0 IMAD.MOV.U32 R2, RZ, RZ, R8 ;  /* 0x000000ffff028224 */ /* 0x000fe400078e0008 */
[----:B------:R-:W-:-:S05]  /*0230*/  VIADD R0, R15, 0xffffffff ;  /* 0xffffffff0f007836 */ /* 0x000fca0000000000 */
[----:B------:R-:W-:Y:S01]  /*0240*/  ISETP.GT.U32.AND P1, PT, R0, 0x7feffffe, PT ;  /* 0x7feffffe0000780c */ /* 0x000fe20003f24070 */
[----:B------:R-:W-:Y:S02]  /*0250*/  IMAD.MOV.U32 R0, RZ, RZ, -0x3ff ;  /* 0xfffffc01ff007424 */ /* 0x000fe400078e00ff */
[----:B------:R-:W-:-:S10]  /*0260*/  @!P0 IMAD.MOV.U32 R0, RZ, RZ, -0x435 ;  /* 0xfffffbcbff008424 */ /* 0x000fd400078e00ff */
[----:B------:R-:W-:Y:S05]  /*0270*/  @P1 BRA `(.L_x_159) ;  /* 0x0000000400001947 */ /* 0x000fea0003800000 */
[----:B------:R-:W-:Y:S01]  /*0280*/  LOP3.LUT R3, R15, 0xfffff, RZ, 0xc0, !PT ;  /* 0x000fffff0f037812 */ /* 0x000fe200078ec0ff */
[----:B------:R-:W-:Y:S01]  /*0290*/  IMAD.MOV.U32 R8, RZ, RZ, RZ ;  /* 0x000000ffff087224 */ /* 0x000fe200078e00ff */
[----:B------:R-:W-:Y:S01]  /*02a0*/  UMOV UR4, 0x3ae80f1e ;  /* 0x3ae80f1e00047882 */ /* 0x000fe20000000000 */
[----:B------:R-:W-:Y:S01]  /*02b0*/  IMAD.MOV.U32 R18, RZ, RZ, -0x748574fc ;  /* 0x8b7a8b04ff127424 */ /* 0x000fe200078e00ff */
[----:B------:R-:W-:Y:S01]  /*02c0*/  LOP3.LUT R3, R3, 0x3ff00000, RZ, 0xfc, !PT ;  /* 0x3ff0000003037812 */ /* 0x000fe200078efcff */
[----:B------:R-:W-:Y:S01]  /*02d0*/  IMAD.MOV.U32 R19, RZ, RZ, 0x3ed0ee25 ;  /* 0x3ed0ee25ff137424 */ /* 0x000fe200078e00ff */
[----:B------:R-:W-:Y:S01]  /*02e0*/  UMOV UR5, 0x3eb1380b ;  /* 0x3eb1380b00057882 */ /* 0x000fe20000000000 */
[----:B------:R-:W-:Y:S01]  /*02f0*/  LEA.HI R0, R15, R0, RZ, 0xc ;  /* 0x000000000f007211 */ /* 0x000fe200078f60ff */
[----:B------:R-:W-:Y:S01]  /*0300*/  IMAD.MOV.U32 R21, RZ, RZ, 0x43300000 ;  /* 0x43300000ff157424 */ /* 0x000fe200078e00ff */
[----:B------:R-:W-:Y:S01]  /*0310*/  ISETP.GE.U32.AND P0, PT, R3, 0x3ff6a09f, PT ;  /* 0x3ff6a09f0300780c */ /* 0x000fe20003f06070 */
[----:B------:R-:W-:Y:S01]  /*0320*/  UMOV UR6, 0x80000000 ;  /* 0x8000000000067882 */ /* 0x000fe20000000000 */
[----:B------:R-:W-:-:S11]  /*0330*/  UMOV UR7, 0x43300000 ;  /* 0x4330000000077882 */ /* 0x000fd60000000000 */
[----:B------:R-:W-:Y:S02]  /*0340*/  @P0 VIADD R9, R3, 0xfff00000 ;  /* 0xfff0000003090836 */ /* 0x000fe40000000000 */
[----:B------:R-:W-:Y:S02]  /*0350*/  @P0 VIADD R0, R0, 0x1 ;  /* 0x0000000100000836 */ /* 0x000fe40000000000 */
[----:B------:R-:W-:-:S03]  /*0360*/  @P0 IMAD.MOV.U32 R3, RZ, RZ, R9 ;  /* 0x000000ffff030224 */ /* 0x000fc600078e0009 */
[----:B------:R-:W-:-:S03]  /*0370*/  LOP3.LUT R20, R0, 0x80000000, RZ, 0x3c, !PT ;  /* 0x8000000000147812 */ /* 0x000fc600078e3cff */
[C---:B------:R-:W-:Y:S02]  /*0380*/  DADD R16, R2.reuse, 1 ;  /* 0x3ff0000002107429 */ /* 0x040fe40000000000 */
[----:B------:R-:W-:-:S04]  /*0390*/  DADD R2, R2, -1 ;  /* 0xbff0000002027429 */ /* 0x000fc80000000000 */
[----:B------:R-:W0:Y:S02]  /*03a0*/  MUFU.RCP64H R9, R17 ;  /* 0x0000001100097308 */ /* 0x000e240000001800 */
[----:B0-----:R-:W-:-:S08]  /*03b0*/  DFMA R10, -R16, R8, 1 ;  /* 0x3ff00000100a742b */ /* 0x001fd00000000108 */
[----:B------:R-:W-:-:S08]  /*03c0*/  DFMA R10, R10, R10, R10 ;  /* 0x0000000a0a0a722b */ /* 0x000fd0000000000a */
[----:B------:R-:W-:-:S08]  /*03d0*/  DFMA R8, R8, R10, R8 ;  /* 0x0000000a0808722b */ /* 0x000fd00000000008 */
[----:B------:R-:W-:-:S08]  /*03e0*/  DMUL R10, R2, R8 ;  /* 0x00000008020a7228 */ /* 0x000fd00000000000 */
[----:B------:R-:W-:-:S08]  /*03f0*/  DFMA R10, R2, R8, R10 ;  /* 0x00000008020a722b */ /* 0x000fd0000000000a */
[----:B------:R-:W-:Y:S02]  /*0400*/  DMUL R12, R10, R10 ;  /* 0x0000000a0a0c7228 */ /* 0x000fe40000000000 */
[----:B------:R-:W-:-:S06]  /*0410*/  DADD R14, R2, -R10 ;  /* 0x00000000020e7229 */ /* 0x000fcc000000080a */
[----:B------:R-:W-:Y:S01]  /*0420*/  DFMA R16, R12, UR4, R18 ;  /* 0x000000040c107c2b */ /* 0x000fe20008000012 */
[----:B------:R-:W-:Y:S01]  /*0430*/  UMOV UR4, 0x9f02676f ;  /* 0x9f02676f00047882 */ /* 0x000fe20000000000 */
[----:B------:R-:W-:Y:S01]  /*0440*/  UMOV UR5, 0x3ef3b266 ;  /* 0x3ef3b26600057882 */ /* 0x000fe20000000000 */
[----:B------:R-:W-:Y:S02]  /*0450*/  DADD R18, R14, R14 ;  /* 0x000000000e127229 */ /* 0x000fe4000000000e */
[----:B------:R-:W-:Y:S01]  /*0460*/  DADD R14, R20, -UR6 ;  /* 0x80000006140e7e29 */ /* 0x000fe20008000000 */
[----:B------:R-:W-:Y:S01]  /*0470*/  UMOV UR6, 0xfefa39ef ;  /* 0xfefa39ef00067882 */ /* 0x000fe20000000000 */
[----:B------:R-:W-:Y:S01]  /*0480*/  UMOV UR7, 0x3fe62e42 ;  /* 0x3fe62e4200077882 */ /* 0x000fe20000000000 */
[----:B------:R-:W-:Y:S01]  /*0490*/  DFMA R16, R12, R16, UR4 ;  /* 0x000000040c107e2b */ /* 0x000fe20008000010 */
[----:B------:R-:W-:Y:S01]  /*04a0*/  UMOV UR4, 0xa9ab0956 ;  /* 0xa9ab095600047882 */ /* 0x000fe20000000000 */
[----:B------:R-:W-:Y:S01]  /*04b0*/  UMOV UR5, 0x3f1745cb ;  /* 0x3f1745cb00057882 */ /* 0x000fe20000000000 */
[----:B------:R-:W-:-:S02]  /*04c0*/  DFMA R18, R2, -R10, R18 ;  /* 0x8000000a0212722b */ /* 0x000fc40000000012 */
[----:B------:R-:W-:-:S03]  /*04d0*/  DFMA R2, R14, UR6, R10 ;  /* 0x000000060e027c2b */ /* 0x000fc6000800000a */
[----:B------:R-:W-:Y:S01]  /*04e0*/  DFMA R16, R12, R16, UR4 ;  /* 0x000000040c107e2b */ /* 0x000fe20008000010 */
[----:B------:R-:W-:Y:S01]  /*04f0*/  UMOV UR4, 0x2d1b5154 ;  /* 0x2d1b515400047882 */ /* 0x000fe20000000000 */
[----:B------:R-:W-:Y:S01]  /*0500*/  UMOV UR5, 0x3f3c71c7 ;  /* 0x3f3c71c700057882 */ /* 0x000fe20000000000 */
[----:B------:R-:W-:-:S05]  /*0510*/  DMUL R18, R8, R18 ;  /* 0x0000001208127228 */ /* 0x000fca0000000000 */
[----:B------:R-:W-:Y:S01]  /*0520*/  DFMA R16, R12, R16, UR4 ;  /* 0x000000040c107e2b */ /* 0x000fe20008000010 */
[----:B------:R-:W-:Y:S01]  /*0530*/  UMOV UR4, 0x923be72d ;  /* 0x923be72d00047882 */ /* 0x000fe20000000000 */
[----:B------:R-:W-:-:S06]  /*0540*/  UMOV UR5, 0x3f624924 ;  /* 0x3f62492400057882 */ /* 0x000fcc0000000000 */
        /* <DEDUP_REMOVED lines=8> */
[----:B------:R-:W-:Y:S02]  /*05d0*/  UMOV UR5, 0x3fe62e42 ;  /* 0x3fe62e4200057882 */ /* 0x000fe40000000000 */
[----:B------:R-:W-:Y:S01]  /*05e0*/  DFMA R20, R14, -UR4, R2 ;  /* 0x800000040e147c2b */ /* 0x000fe20008000002 */
[----:B------:R-:W-:Y:S01]  /*05f0*/  UMOV UR4, 0x3b39803f ;  /* 0x3b39803f00047882 */ /* 0x000fe20000000000 */
[----:B------:R-:W-:Y:S02]  /*0600*/  UMOV UR5, 0x3c7abc9e ;  /* 0x3c7abc9e00057882 */ /* 0x000fe40000000000 */
[----:B------:R-:W-:-:S04]  /*0610*/  DMUL R16, R12, R16 ;  /* 0x000000100c107228 */ /* 0x000fc80000000000 */
[----:B------:R-:W-:-:S04]  /*0620*/  DADD R20, -R10, R20 ;  /* 0x000000000a147229 */ /* 0x000fc80000000114 */
[----:B------:R-:W-:-:S08]  /*0630*/  DFMA R16, R10, R16, R18 ;  /* 0x000000100a10722b */ /* 0x000fd00000000012 */
[----:B------:R-:W-:-:S08]  /*0640*/  DADD R16, R16, -R20 ;  /* 0x0000000010107229 */ /* 0x000fd00000000814 */
[----:B------:R-:W-:-:S08]  /*0650*/  DFMA R16, R14, UR4, R16 ;  /* 0x000000040e107c2b */ /* 0x000fd00008000010 */
[----:B------:R-:W-:Y:S01]  /*0660*/  DADD R2, R2, R16 ;  /* 0x0000000002027229 */ /* 0x000fe20000000010 */
[----:B------:R-:W-:Y:S10]  /*0670*/  BRA `(.L_x_160) ;  /* 0x0000000000187947 */ /* 0x000ff40003800000 */
.L_x_159:
[----:B------:R-:W-:Y:S01]  /*0680*/  IMAD.MOV.U32 R2, RZ, RZ, 0x0 ;  /* 0x00000000ff027424 */ /* 0x000fe200078e00ff */
[----:B------:R-:W-:Y:S01]  /*0690*/  LOP3.LUT P0, RZ, R9, 0x7fffffff, RZ, 0xc0, !PT ;  /* 0x7fffffff09ff7812 */ /* 0x000fe2000780c0ff */
[----:B------:R-:W-:-:S06]  /*06a0*/  IMAD.MOV.U32 R3, RZ, RZ, 0x7ff00000 ;  /* 0x7ff00000ff037424 */ /* 0x000fcc00078e00ff */
[----:B------:R-:W-:-:S10]  /*06b0*/  DFMA R2, R8, R2, +INF ;  /* 0x7ff000000802742b */ /* 0x000fd40000000002 */
[----:B------:R-:W-:Y:S02]  /*06c0*/  FSEL R2, R2, RZ, P0 ;  /* 0x000000ff02027208 */ /* 0x000fe40000000000 */
[----:B------:R-:W-:-:S07]  /*06d0*/  FSEL R3, R3, -QNAN , P0 ;  /* 0xfff0000003037808 */ /* 0x000fce0000000000 */
.L_x_160:
[----:B------:R-:W-:Y:S02]  /*06e0*/  DADD R8, -RZ, |R6| ;  /* 0x00000000ff087229 */ /* 0x000fe40000000506 */
[--C-:B------:R-:W-:Y:S02]  /*06f0*/  DADD R10, -RZ, |R4|.reuse ;  /* 0x00000000ff0a7229 */ /* 0x100fe40000000504 */
[----:B------:R-:W-:Y:S01]  /*0700*/  DSETP.GT.AND P4, PT, |R6|, |R4|, PT ;  /* 0x400000040600722a */ /* 0x000fe20003f84200 */
[----:B------:R-:W-:-:S07]  /*0710*/  IMAD.MOV.U32 R4, RZ, RZ, 0x1 ;  /* 0x00000001ff047424 */ /* 0x000fce00078e00ff */
[----:B------:R-:W-:Y:S02]  /*0720*/  FSEL R15, R9, R11, P4 ;  /* 0x0000000b090f7208 */ /* 0x000fe40002000000 */
[----:B------:R-:W-:Y:S02]  /*0730*/  FSEL R14, R8, R10, P4 ;  /* 0x0000000a080e7208 */ /* 0x000fe40002000000 */
[----:B------:R-:W0:Y:S01]  /*0740*/  MUFU.RCP64H R5, R15 ;  /* 0x0000000f00057308 */ /* 0x000e220000001800 */
[----:B------:R-:W-:Y:S02]  /*0750*/  FSEL R10, R10, R8, P4 ;  /* 0x000000080a0a7208 */ /* 0x000fe40002000000 */
[----:B------:R-:W-:-:S04]  /*0760*/  FSEL R11, R11, R9, P4 ;  /* 0x000000090b0b7208 */ /* 0x000fc80002000000 */
[----:B------:R-:W-:Y:S01]  /*0770*/  FSETP.GEU.AND P1, PT, |R11|, 6.5827683646048100446e-37, PT ;  /* 0x036000000b00780b */ /* 0x000fe20003f2e200 */
[----:B0-----:R-:W-:-:S08]  /*0780*/  DFMA R6, -R14, R4, 1 ;  /* 0x3ff000000e06742b */ /* 0x001fd00000000104 */
[----:B------:R-:W-:-:S08]  /*0790*/  DFMA R6, R6, R6, R6 ;  /* 0x000000060606722b */ /* 0x000fd00000000006 */
[----:B------:R-:W-:-:S08]  /*07a0*/  DFMA R6, R4, R6, R4 ;  /* 0x000000060406722b */ /* 0x000fd00000000004 */
[----:B------:R-:W-:-:S08]  /*07b0*/  DFMA R4, -R14, R6, 1 ;  /* 0x3ff000000e04742b */ /* 0x000fd00000000106 */
[----:B------:R-:W-:-:S08]  /*07c0*/  DFMA R4, R6, R4, R6 ;  /* 0x000000040604722b */ /* 0x000fd00000000006 */
[----:B------:R-:W-:-:S08]  /*07d0*/  DMUL R6, R4, R10 ;  /* 0x0000000a04067228 */ /* 0x000fd00000000000 */
[----:B------:R-:W-:-:S08]  /*07e0*/  DFMA R8, -R14, R6, R10 ;  /* 0x000000060e08722b */ /* 0x000fd0000000010a */
[----:B------:R-:W-:-:S10]  /*07f0*/  DFMA R4, R4, R8, R6 ;  /* 0x000000080404722b */ /* 0x000fd40000000006 */
[----:B------:R-:W-:-:S05]  /*0800*/  FFMA R0, RZ, R15, R5 ;  /* 0x0000000fff007223 */ /* 0x000fca0000000005 */
[----:B------:R-:W-:-:S13]  /*0810*/  FSETP.GT.AND P0, PT, |R0|, 1.469367938527859385e-39, PT ;  /* 0x001000000000780b */ /* 0x000fda0003f04200 */
[----:B------:R-:W-:Y:S05]  /*0820*/  @P0 BRA P1, `(.L_x_161) ;  /* 0x0000000000180947 */ /* 0x000fea0000800000 */
[----:B------:R-:W-:Y:S01]  /*0830*/  IMAD.MOV.U32 R4, RZ, RZ, R10 ;  /* 0x000000ffff047224 */ /* 0x000fe200078e000a */
[----:B------:R-:W-:Y:S01]  /*0840*/  MOV R0, 0x890 ;  /* 0x0000089000007802 */ /* 0x000fe20000000f00 */
[----:B------:R-:W-:Y:S02]  /*0850*/  IMAD.MOV.U32 R5, RZ, RZ, R11 ;  /* 0x000000ffff057224 */ /* 0x000fe400078e000b */
[----:B------:R-:W-:Y:S02]  /*0860*/  IMAD.MOV.U32 R12, RZ, RZ, R14 ;  /* 0x000000ffff0c7224 */ /* 0x000fe400078e000e */
[----:B------:R-:W-:-:S07]  /*0870*/  IMAD.MOV.U32 R13, RZ, RZ, R15 ;  /* 0x000000ffff0d7224 */ /* 0x000fce00078e000f */
[----:B------:R-:W-:Y:S05]  /*0880*/  CALL.REL.NOINC `($__internal_2_$__cuda_sm20_div_rn_f64_full) ;  /* 0x0000013800b47944 */ /* 0x000fea0003c00000 */
.L_x_161:
[----:B------:R-:W-:Y:S01]  /*0890*/  DMUL R6, R4, R4 ;  /* 0x0000000404067228 */ /* 0x000fe20000000000 */
[----:B------:R-:W-:Y:S01]  /*08a0*/  IMAD.MOV.U32 R8, RZ, RZ, -0x2449a4b7 ;  /* 0xdbb65b49ff087424 */ /* 0x000fe200078e00ff */
[----:B------:R-:W-:Y:S01]  /*08b0*/  UMOV UR4, 0x2a25ff7e ;  /* 0x2a25ff7e00047882 */ /* 0x000fe20000000000 */
[----:B------:R-:W-:Y:S01]  /*08c0*/  IMAD.MOV.U32 R9, RZ, RZ, 0x3f2d3b63 ;  /* 0x3f2d3b63ff097424 */ /* 0x000fe200078e00ff */
[----:B------:R-:W-:-:S05]  /*08d0*/  UMOV UR5, 0x3ef53e1d ;  /* 0x3ef53e1d00057882 */ /* 0x000fca0000000000 */
[----:B------:R-:W-:Y:S01]  /*08e0*/  DFMA R8, R6, -UR4, R8 ;  /* 0x8000000406087c2b */ /* 0x000fe20008000008 */
[----:B------:R-:W-:Y:S01]  /*08f0*/  UMOV UR4, 0x8dde082e ;  /* 0x8dde082e00047882 */ /* 0x000fe20000000000 */
[----:B------:R-:W-:-:S06]  /*0900*/  UMOV UR5, 0x3f531278 ;  /* 0x3f53127800057882 */ /* 0x000fcc0000000000 */
[----:B------:R-:W-:Y:S01]  /*0910*/  DFMA R8, R6, R8, -UR4 ;  /* 0x8000000406087e2b */ /* 0x000fe20008000008 */
[----:B------:R-:W-:Y:S01]  /*0920*/  UMOV UR4, 0xc8249315 ;  /* 0xc824931500047882 */ /* 0x000fe20000000000 */
[----:B------:R-:W-:-:S06]  /*0930*/  UMOV UR5, 0x3f6f9690 ;  /* 0x3f6f969000057882 */ /* 0x000fcc0000000000 */
[----:B------:R-:W-:Y:S01]  /*0940*/  DFMA R8, R6, R8, UR4 ;  /* 0x0000000406087e2b */ /* 0x000fe20008000008 */
        /* <DEDUP_REMOVED lines=44> */
[----:B------:R-:W-:-:S08]  /*0c10*/  DFMA R8, R6, R8, -UR4 ;  /* 0x8000000406087e2b */ /* 0x000fd00008000008 */
[----:B------:R-:W-:-:S08]  /*0c20*/  DMUL R8, R6, R8 ;  /* 0x0000000806087228 */ /* 0x000fd00000000000 */
[----:B------:R-:W-:Y:S01]  /*0c30*/  DFMA R8, R8, R4, R4 ;  /* 0x000000040808722b */ /* 0x000fe20000000004 */
[----:B------:R-:W-:Y:S10]  /*0c40*/  @!P4 BRA `(.L_x_162) ;  /* 0x000000000028c947 */ /* 0x000ff40003800000 */
[----:B------:R-:W0:Y:S01]  /*0c50*/  LDCU UR4, c[0x0][0x3b4] ;  /* 0x00007680ff0477ac */ /* 0x000e220008000800 */
[----:B------:R-:W-:Y:S01]  /*0c60*/  DADD R4, -RZ, -R8 ;  /* 0x00000000ff047229 */ /* 0x000fe20000000908 */
[----:B------:R-:W-:Y:S01]  /*0c70*/  UMOV UR5, 0x3ff921fb ;  /* 0x3ff921fb00057882 */ /* 0x000fe20000000000 */
[----:B0-----:R-:W-:-:S03]  /*0c80*/  UISETP.GE.AND UP0, UPT, UR4, URZ, UPT ;  /* 0x000000ff0400728c */ /* 0x001fc6000bf06270 */
[----:B------:R-:W-:-:S03]  /*0c90*/  UMOV UR4, 0x54442d18 ;  /* 0x54442d1800047882 */ /* 0x000fc60000000000 */
[----:B------:R-:W-:-:S04]  /*0ca0*/  PLOP3.LUT P1, PT, PT, PT, UP0, 0x80, 0x8 ;  /* 0x000000000008781c */ /* 0x000fc80003f2f008 */
[----:B------:R-:W-:Y:S02]  /*0cb0*/  FSEL R4, R8, R4, !P1 ;  /* 0x0000000408047208 */ /* 0x000fe40004800000 */
[----:B------:R-:W-:-:S06]  /*0cc0*/  FSEL R5, R9, R5, !P1 ;  /* 0x0000000509057208 */ /* 0x000fcc0004800000 */
[----:B------:R-:W-:Y:S01]  /*0cd0*/  DADD R4, R4, UR4 ;  /* 0x0000000404047e29 */ /* 0x000fe20008000000 */
[----:B------:R-:W-:Y:S10]  /*0ce0*/  BRA `(.L_x_163) ;  /* 0x00000000001c7947 */ /* 0x000ff40003800000 */
.L_x_162:
[----:B------:R-:W0:Y:S01]  /*0cf0*/  LDC R0, c[0x0][0x3b4] ;  /* 0x0000ed00ff007b82 */ /* 0x000e220000000800 */
[----:B------:R-:W-:Y:S01]  /*0d00*/  UMOV UR4, 0x54442d18 ;  /* 0x54442d1800047882 */ /* 0x000fe20000000000 */
[----:B------:R-:W-:Y:S02]  /*0d10*/  UMOV UR5, 0x400921fb ;  /* 0x400921fb00057882 */ /* 0x000fe40000000000 */
[----:B------:R-:W-:Y:S01]  /*0d20*/  DADD R4, -R8, UR4 ;  /* 0x0000000408047e29 */ /* 0x000fe20008000100 */
[----:B0-----:R-:W-:-:S09]  /*0d30*/  ISETP.GE.AND P1, PT, R0, RZ, PT ;  /* 0x000000ff0000720c */ /* 0x001fd20003f26270 */
[----:B------:R-:W-:Y:S02]  /*0d40*/  FSEL R4, R4, R8, !P1 ;  /* 0x0000000804047208 */ /* 0x000fe40004800000 */
[----:B------:R-:W-:-:S07]  /*0d50*/  FSEL R5, R5, R9, !P1 ;  /* 0x0000000905057208 */ /* 0x000fce0004800000 */
.L_x_163:
[----:B------:R-:W0:Y:S01]  /*0d60*/  LDC.64 R8, c[0x0][0x3b0] ;  /* 0x0000ec00ff087b82 */ /* 0x000e220000000a00 */
[----:B------:R-:W-:-:S07]  /*0d70*/  DSETP.NEU.AND P2, PT, R14, RZ, PT ;  /* 0x000000ff0e00722a */ /* 0x000fce0003f4d000 */
[----:B------:R-:W0:Y:S08]  /*0d80*/  LDC.64 R6, c[0x0][0x3b8] ;  /* 0x0000ee00ff067b82 */ /* 0x000e300000000a00 */
[----:B------:R-:W1:Y:S01]  /*0d90*/  LDC R13, c[0x0][0x3bc] ;  /* 0x0000ef00ff0d7b82 */ /* 0x000e620000000800 */
[----:B0-----:R-:W-:Y:S01]  /*0da0*/  DADD R8, |R8|, |R6| ;  /* 0x0000000008087229 */ /* 0x001fe20000000606 */
[----:B------:R-:W-:-:S02]  /*0db0*/  @!P2 FSEL R6, RZ, 3.37028055040000000000e+12, P1 ;  /* 0x54442d18ff06a808 */ /* 0x000fc40000800000 */
[----:B------:R-:W-:-:S05]  /*0dc0*/  @!P2 FSEL R7, RZ, 2.1426990032196044922, P1 ;  /* 0x400921fbff07a808 */ /* 0x000fca0000800000 */
[----:B------:R-:W-:Y:S01]  /*0dd0*/  DSETP.NAN.AND P0, PT, R8, R8, PT ;  /* 0x000000080800722a */ /* 0x000fe20003f08000 */
[----:B-1----:R-:W-:-:S13]  /*0de0*/  @!P2 BRA `(.L_x_164) ;  /* 0x000000000024a947 */ /* 0x002fda0003800000 */
[----:B------:R-:W0:Y:S01]  /*0df0*/  LDC.64 R6, c[0x0][0x3b0] ;  /* 0x0000ec00ff067b82 */ /* 0x000e220000000a00 */
[----:B------:R-:W-:Y:S02]  /*0e00*/  IMAD.MOV.U32 R0, RZ, RZ, 0x7f3321d2 ;  /* 0x7f3321d2ff007424 */ /* 0x000fe400078e00ff */
[----:B------:R-:W-:-:S05]  /*0e10*/  IMAD.MOV.U32 R12, RZ, RZ, 0x4002d97c ;  /* 0x4002d97cff0c7424 */ /* 0x000fca00078e00ff */
[----:B------:R-:W0:Y:S02]  /*0e20*/  LDC.64 R10, c[0x0][0x3b8] ;  /* 0x0000ee00ff0a7b82 */ /* 0x000e240000000a00 */
[----:B0-----:R-:W-:Y:S01]  /*0e30*/  DSETP.NEU.AND P2, PT, |R6|, |R10|, PT ;  /* 0x4000000a0600722a */ /* 0x001fe20003f4d200 */
[----:B------:R-:W-:Y:S02]  /*0e40*/  FSEL R7, R0, 3.37028055040000000000e+12, !P1 ;  /* 0x54442d1800077808 */ /* 0x000fe40004800000 */
[----:B------:R-:W-:-:S03]  /*0e50*/  FSEL R11, R12, 1.8213495016098022461, !P1 ;  /* 0x3fe921fb0c0b7808 */ /* 0x000fc60004800000 */
[----:B------:R-:W-:Y:S02]  /*0e60*/  FSEL R6, R7, R4, !P2 ;  /* 0x0000000407067208 */ /* 0x000fe40005000000 */
[----:B------:R-:W-:-:S07]  /*0e70*/  FSEL R7, R11, R5, !P2 ;  /* 0x000000050b077208 */ /* 0x000fce0005000000 */
.L_x_164:
[----:B------:R-:W-:Y:S02]  /*0e80*/  LOP3.LUT R5, R7, 0x80000000, R13, 0xb8, !PT ;  /* 0x8000000007057812 */ /* 0x000fe400078eb80d */
[----:B------:R-:W-:Y:S02]  /*0e90*/  FSEL R6, R8, R6, P0 ;  /* 0x0000000608067208 */ /* 0x000fe40000000000 */
[----:B------:R-:W-:Y:S01]  /*0ea0*/  FSEL R7, R9, R5, P0 ;  /* 0x0000000509077208 */ /* 0x000fe20000000000 */
[----:B------:R-:W-:Y:S06]  /*0eb0*/  BRA `(.L_x_165) ;  /* 0x0000006c00887947 */ /* 0x000fec0003800000 */
.L_x_158:
[----:B------:R-:W-:Y:S01]  /*0ec0*/  DADD R8, -RZ, |R6| ;  /* 0x00000000ff087229 */ /* 0x000fe20000000506 */
[----:B------:R-:W-:Y:S01]  /*0ed0*/  UMOV UR4, 0x85ebc8a0 ;  /* 0x85ebc8a000047882 */ /* 0x000fe20000000000 */
[----:B------:R-:W-:Y:S01]  /*0ee0*/  DADD R10, -RZ, |R4| ;  /* 0x00000000ff0a7229 */ /* 0x000fe20000000504 */
[----:B------:R-:W-:Y:S01]  /*0ef0*/  UMOV UR5, 0x7fd1ccf3 ;  /* 0x7fd1ccf300057882 */ /* 0x000fe20000000000 */
[----:B------:R-:W-:-:S08]  /*0f00*/  DSETP.GEU.AND P4, PT, |R4|, |R6|, PT ;  /* 0x400000060400722a */ /* 0x000fd00003f8e200 */
[----:B------:R-:W-:Y:S02]  /*0f10*/  FSEL R16, R10, R8, !P4 ;  /* 0x000000080a107208 */ /* 0x000fe40006000000 */
[----:B------:R-:W-:Y:S02]  /*0f20*/  FSEL R17, R11, R9, !P4 ;  /* 0x000000090b117208 */ /* 0x000fe40006000000 */
[----:B------:R-:W-:Y:S02]  /*0f30*/  FSEL R14, R8, R10, !P4 ;  /* 0x0000000a080e7208 */ /* 0x000fe40006000000 */
[----:B------:R-:W-:Y:S02]  /*0f40*/  FSEL R15, R9, R11, !P4 ;  /* 0x0000000b090f7208 */ /* 0x000fe40006000000 */
[----:B------:R-:W-:-:S14]  /*0f50*/  DSETP.GT.AND P0, PT, R16, UR4, PT ;  /* 0x0000000410007e2a */ /* 0x000fdc000bf04000 */
[----:B------:R-:W-:Y:S05]  /*0f60*/  @!P0 BRA `(.L_x_166) ;  /* 0x0000001000b88947 */ /* 0x000fea0003800000 */
[----:B------:R-:W0:Y:S01]  /*0f70*/  MUFU.RCP64H R3, 2.718280792236328125 ;  /* 0x4005bf0a00037908 */ /* 0x000e220000001800 */
[----:B------:R-:W-:Y:S01]  /*0f80*/  IMAD.MOV.U32 R8, RZ, RZ, -0x74eba897 ;  /* 0x8b145769ff087424 */ /* 0x000fe200078e00ff */
[----:B------:R-:W1:Y:S01]  /*0f90*/  LDC R10, c[0x0][0x3b4] ;  /* 0x0000ed00ff0a7b82 */ /* 0x000e620000000800 */
[----:B------:R-:W-:Y:S02]  /*0fa0*/  IMAD.MOV.U32 R9, RZ, RZ, 0x4005bf0a ;  /* 0x4005bf0aff097424 */ /* 0x000fe400078e00ff */
[----:B------:R-:W-:-:S06]  /*0fb0*/  IMAD.MOV.U32 R2, RZ, RZ, 0x1 ;  /* 0x00000001ff027424 */ /* 0x000fcc00078e00ff */
[----:B0-----:R-:W-:-:S08]  /*0fc0*/  DFMA R6, R2, -R8, 1 ;  /* 0x3ff000000206742b */ /* 0x001fd00000000808 */
[----:B------:R-:W-:Y:S01]  /*0fd0*/  DFMA R6, R6, R6, R6 ;  /* 0x000000060606722b */ /* 0x000fe20000000006 */
[----:B-1----:R-:W-:-:S07]  /*0fe0*/  FSETP.GEU.AND P1, PT, |R10|, 6.5827683646048100446e-37, PT ;  /* 0x036000000a00780b */ /* 0x002fce0003f2e200 */
[----:B------:R-:W-:-:S08]  /*0ff0*/  DFMA R6, R2, R6, R2 ;  /* 0x000000060206722b */ /* 0x000fd00000000002 */
[----:B------:R-:W-:-:S08]  /*1000*/  DFMA R2, R6, -R8, 1 ;  /* 0x3ff000000602742b */ /* 0x000fd00000000808 */
[----:B------:R-:W-:-:S08]  /*1010*/  DFMA R2, R6, R2, R6 ;  /* 0x000000020602722b */ /* 0x000fd00000000006 */
[----:B------:R-:W-:-:S08]  /*1020*/  DMUL R6, R2, R4 ;  /* 0x0000000402067228 */ /* 0x000fd00000000000 */
[----:B------:R-:W-:-:S08]  /*1030*/  DFMA R4, R6, -R8, R4 ;  /* 0x800000080604722b */ /* 0x000fd00000000004 */
[----:B------:R-:W-:-:S10]  /*1040*/  DFMA R2, R2, R4, R6 ;  /* 0x000000040202722b */ /* 0x000fd40000000006 */
[----:B------:R-:W-:-:S05]  /*1050*/  FFMA R0, RZ, 2.0897850990295410156, R3 ;  /* 0x4005bf0aff007823 */ /* 0x000fca0000000003 */
[----:B------:R-:W-:-:S13]  /*1060*/  FSETP.GT.AND P0, PT, |R0|, 1.469367938527859385e-39, PT ;  /* 0x001000000000780b */ /* 0x000fda0003f04200 */
[----:B------:R-:W-:Y:S05]  /*1070*/  @P0 BRA P1, `(.L_x_167) ;  /* 0x0000000000240947 */ /* 0x000fea0000800000 */
[----:B------:R-:W0:Y:S01]  /*1080*/  LDCU.64 UR4, c[0x0][0x3b0] ;  /* 0x00007600ff0477ac */ /* 0x000e220008000a00 */
[----:B------:R-:W-:Y:S01]  /*1090*/  IMAD.MOV.U32 R12, RZ, RZ, -0x74eba897 ;  /* 0x8b145769ff0c7424 */ /* 0x000fe200078e00ff */
[----:B------:R-:W-:Y:S01]  /*10a0*/  MOV R0, 0x10f0 ;  /* 0x000010f000007802 */ /* 0x000fe20000000f00 */
[----:B------:R-:W-:Y:S02]  /*10b0*/  IMAD.MOV.U32 R13, RZ, RZ, 0x4005bf0a ;  /* 0x4005bf0aff0d7424 */ /* 0x000fe400078e00ff */
[----:B0-----:R-:W-:Y:S02]  /*10c0*/  IMAD.U32 R4, RZ, RZ, UR4 ;  /* 0x00000004ff047e24 */ /* 0x001fe4000f8e00ff */
[----:B------:R-:W-:-:S07]  /*10d0*/  IMAD.U32 R5, RZ, RZ, UR5 ;  /* 0x00000005ff057e24 */ /* 0x000fce000f8e00ff */
[----:B------:R-:W-:Y:S05]  /*10e0*/  CALL.REL.NOINC `($__internal_2_$__cuda_sm20_div_rn_f64_full) ;  /* 0x00000130009c7944 */ /* 0x000fea0003c00000 */
[----:B------:R-:W-:Y:S02]  /*10f0*/  IMAD.MOV.U32 R2, RZ, RZ, R4 ;  /* 0x000000ffff027224 */ /* 0x000fe400078e0004 */
[----:B------:R-:W-:-:S07]  /*1100*/  IMAD.MOV.U32 R3, RZ, RZ, R5 ;  /* 0x000000ffff037224 */ /* 0x000fce00078e0005 */
.L_x_167:
[----:B------:R-:W0:Y:S01]  /*1110*/  MUFU.RCP64H R5, 2.718280792236328125 ;  /* 0x4005bf0a00057908 */ /* 0x000e220000001800 */
[----:B------:R-:W-:Y:S01]  /*1120*/  IMAD.MOV.U32 R6, RZ, RZ, -0x74eba897 ;  /* 0x8b145769ff067424 */ /* 0x000fe200078e00ff */
[----:B------:R-:W1:Y:S01]  /*1130*/  LDCU.64 UR4, c[0x0][0x3b8] ;  /* 0x00007700ff0477ac */ /* 0x000e620008000a00 */
[----:B------:R-:W-:Y:S01]  /*1140*/  IMAD.MOV.U32 R7, RZ, RZ, 0x4005bf0a ;  /* 0x4005bf0aff077424 */ /* 0x000fe200078e00ff */
[----:B------:R-:W2:Y:S01]  /*1150*/  LDC R10, c[0x0][0x3bc] ;  /* 0x0000ef00ff0a7b82 */ /* 0x000ea20000000800 */
[----:B------:R-:W-:-:S06]  /*1160*/  IMAD.MOV.U32 R4, RZ, RZ, 0x1 ;  /* 0x00000001ff047424 */ /* 0x000fcc00078e00ff */
[----:B0-----:R-:W-:-:S08]  /*1170*/  DFMA R8, R4, -R6, 1 ;  /* 0x3ff000000408742b */ /* 0x001fd00000000806 */
[----:B------:R-:W-:Y:S01]  /*1180*/  DFMA R8, R8, R8, R8 ;  /* 0x000000080808722b */ /* 0x000fe20000000008 */
[----:B--2---:R-:W-:-:S07]  /*1190*/  FSETP.GEU.AND P1, PT, |R10|, 6.5827683646048100446e-37, PT ;  /* 0x036000000a00780b */ /* 0x004fce0003f2e200 */
[----:B------:R-:W-:-:S08]  /*11a0*/  DFMA R8, R4, R8, R4 ;  /* 0x000000080408722b */ /* 0x000fd00000000004 */
[----:B------:R-:W-:-:S08]  /*11b0*/  DFMA R4, R8, -R6, 1 ;  /* 0x3ff000000804742b */ /* 0x000fd00000000806 */
[----:B------:R-:W-:-:S08]  /*11c0*/  DFMA R8, R8, R4, R8 ;  /* 0x000000040808722b */ /* 0x000fd00000000008 */
[----:B-1----:R-:W-:-:S08]  /*11d0*/  DMUL R4, R8, UR4 ;  /* 0x0000000408047c28 */ /* 0x002fd00008000000 */
[----:B------:R-:W-:-:S08]  /*11e0*/  DFMA R6, R4, -R6, UR4 ;  /* 0x0000000404067e2b */ /* 0x000fd00008000806 */
        /* <DEDUP_REMOVED lines=11> */
.L_x_168:
[----:B------:R-:W-:Y:S01]  /*12a0*/  DADD R10, -RZ, |R2| ;  /* 0x00000000ff0a7229 */ /* 0x000fe20000000502 */
[----:B------:R-:W-:Y:S01]  /*12b0*/  IMAD.MOV.U32 R6, RZ, RZ, RZ ;  /* 0x000000ffff067224 */ /* 0x000fe200078e00ff */
[----:B------:R-:W-:Y:S01]  /*12c0*/  DADD R12, -RZ, |R4| ;  /* 0x00000000ff0c7229 */ /* 0x000fe20000000504 */
[----:B------:R-:W-:Y:S01]  /*12d0*/  UMOV UR4, 0xffffffff ;  /* 0xffffffff00047882 */ /* 0x000fe20000000000 */
[----:B------:R-:W-:Y:S01]  /*12e0*/  UMOV UR5, 0x7fefffff ;  /* 0x7fefffff00057882 */ /* 0x000fe20000000000 */
[----:B------:R-:W-:Y:S01]  /*12f0*/  IMAD.MOV.U32 R18, RZ, RZ, 0x0 ;  /* 0x00000000ff127424 */ /* 0x000fe200078e00ff */
[----:B------:R-:W-:Y:S01]  /*1300*/  UMOV UR6, UR5 ;  /* 0x0000000500067c82 */ /* 0x000fe20008000000 */
[----:B------:R-:W-:Y:S01]  /*1310*/  IMAD.MOV.U32 R19, RZ, RZ, 0x3fd80000 ;  /* 0x3fd80000ff137424 */ /* 0x000fe200078e00ff */
[----:B------:R-:W-:Y:S04]  /*1320*/  BSSY.RECONVERGENT B1, `(.L_x_169) ;  /* 0x0000077000017945 */ /* 0x000fe80003800200 */
[----:B------:R-:W-:-:S02]  /*1330*/  ISETP.GT.U32.AND P1, PT, R10, R12, PT ;  /* 0x0000000c0a00720c */ /* 0x000fc40003f24070 */
[CC--:B------:R-:W-:Y:S02]  /*1340*/  ISETP.LT.U32.AND P0, PT, R12.reuse, R10.reuse, PT ;  /* 0x0000000a0c00720c */ /* 0x0c0fe40003f01070 */
[----:B------:R-:W-:Y:S02]  /*1350*/  ISETP.GT.U32.AND.EX P1, PT, R11, R13, PT, P1 ;  /* 0x0000000d0b00720c */ /* 0x000fe40003f24110 */
[----:B------:R-:W-:Y:S02]  /*1360*/  ISETP.LT.U32.AND.EX P0, PT, R13, R11, PT, P0 ;  /* 0x0000000b0d00720c */ /* 0x000fe40003f01100 */
[----:B------:R-:W-:Y:S02]  /*1370*/  SEL R5, R11, R13, P1 ;  /* 0x0000000d0b057207 */ /* 0x000fe40000800000 */
[----:B------:R-:W-:Y:S02]  /*1380*/  SEL R2, R12, R10, P0 ;  /* 0x0000000a0c027207 */ /* 0x000fe40000000000 */
[----:B------:R-:W-:-:S02]  /*1390*/  LOP3.LUT R0, R5, 0xffc00000, RZ, 0xc0, !PT ;  /* 0xffc0000005007812 */ /* 0x000fc400078ec0ff */
[----:B------:R-:W-:Y:S02]  /*13a0*/  SEL R3, R13, R11, P0 ;  /* 0x0000000b0d037207 */ /* 0x000fe40000000000 */
[----:B------:R-:W-:Y:S02]  /*13b0*/  LOP3.LUT R7, R0, 0x7fd00000, RZ, 0x3c, !PT ;  /* 0x7fd0000000077812 */ /* 0x000fe400078e3cff */
[----:B------:R-:W-:Y:S01]  /*13c0*/  SEL R4, R10, R12, P1 ;  /* 0x0000000c0a047207 */ /* 0x000fe20000800000 */
[----:B------:R-:W-:-:S03]  /*13d0*/  IMAD.U32 R10, RZ, RZ, UR6 ;  /* 0x00000006ff0a7e24 */ /* 0x000fc6000f8e00ff */
[C---:B------:R-:W-:Y:S02]  /*13e0*/  DMUL R8, R6.reuse, R2 ;  /* 0x0000000206087228 */ /* 0x040fe40000000000 */
[----:B------:R-:W-:-:S06]  /*13f0*/  DMUL R6, R6, R4 ;  /* 0x0000000406067228 */ /* 0x000fcc0000000000 */
[----:B------:R-:W-:-:S08]  /*1400*/  DMUL R8, R8, R8 ;  /* 0x0000000808087228 */ /* 0x000fd00000000000 */
[----:B------:R-:W-:-:S08]  /*1410*/  DFMA R6, R6, R6, R8 ;  /* 0x000000060606722b */ /* 0x000fd00000000008 */
[----:B------:R-:W-:Y:S02]  /*1420*/  DSETP.MIN.AND P0, P1, R6, UR4, PT ;  /* 0x0000000406007e2a */ /* 0x000fe4000b900000 */
[----:B------:R-:W-:-:S05]  /*1430*/  IMAD.MOV.U32 R8, RZ, RZ, R7 ;  /* 0x000000ffff087224 */ /* 0x000fca00078e0007 */
[----:B------:R-:W-:Y:S01]  /*1440*/  FSEL R9, R8, UR6, P0 ;  /* 0x0000000608097c08 */ /* 0x000fe20008000000 */
[----:B------:R-:W-:-:S05]  /*1450*/  IMAD.MOV.U32 R8, RZ, RZ, R6 ;  /* 0x000000ffff087224 */ /* 0x000fca00078e0006 */
[----:B------:R-:W-:Y:S01]  /*1460*/  SEL R8, R8, UR4, P0 ;  /* 0x0000000408087c07 */ /* 0x000fe20008000000 */
[----:B------:R-:W-:Y:S01]  /*1470*/  DSETP.NEU.AND P0, PT, R2, RZ, PT ;  /* 0x000000ff0200722a */ /* 0x000fe20003f0d000 */
[----:B------:R-:W-:Y:S01]  /*1480*/  @P1 LOP3.LUT R9, R10, 0x80000, RZ, 0xfc, !PT ;  /* 0x000800000a091812 */ /* 0x000fe200078efcff */
[----:B------:R-:W-:Y:S01]  /*1490*/  IMAD.MOV.U32 R10, RZ, RZ, RZ ;  /* 0x000000ffff0a7224 */ /* 0x000fe200078e00ff */
[----:B------:R-:W-:Y:S02]  /*14a0*/  ISETP.GE.U32.AND P1, PT, R3, 0x7ff00000, PT ;  /* 0x7ff000000300780c */ /* 0x000fe40003f26070 */
[----:B------:R-:W0:Y:S03]  /*14b0*/  MUFU.RSQ64H R11, R9 ;  /* 0x00000009000b7308 */ /* 0x000e260000001c00 */
[----:B0-----:R-:W-:-:S08]  /*14c0*/  DMUL R12, R10, R10 ;  /* 0x0000000a0a0c7228 */ /* 0x001fd00000000000 */
[----:B------:R-:W-:-:S08]  /*14d0*/  DFMA R12, R8, -R12, 1 ;  /* 0x3ff00000080c742b */ /* 0x000fd0000000080c */
[----:B------:R-:W-:Y:S02]  /*14e0*/  DFMA R18, R12, R18, 0.5 ;  /* 0x3fe000000c12742b */ /* 0x000fe40000000012 */
[----:B------:R-:W-:-:S08]  /*14f0*/  DMUL R12, R10, R12 ;  /* 0x0000000c0a0c7228 */ /* 0x000fd00000000000 */
[----:B------:R-:W-:-:S08]  /*1500*/  DFMA R12, R18, R12, R10 ;  /* 0x0000000c120c722b */ /* 0x000fd0000000000a */
[----:B------:R-:W-:Y:S01]  /*1510*/  DMUL R12, R6, R12 ;  /* 0x0000000c060c7228 */ /* 0x000fe20000000000 */
[----:B------:R-:W-:Y:S01]  /*1520*/  LOP3.LUT R7, R0, 0x100000, RZ, 0xfc, !PT ;  /* 0x0010000000077812 */ /* 0x000fe200078efcff */
[----:B------:R-:W-:-:S06]  /*1530*/  IMAD.MOV.U32 R6, RZ, RZ, RZ ;  /* 0x000000ffff067224 */ /* 0x000fcc00078e00ff */
[----:B------:R-:W-:-:S10]  /*1540*/  DMUL R12, R12, R6 ;  /* 0x000000060c0c7228 */ /* 0x000fd40000000000 */
[----:B------:R-:W-:Y:S02]  /*1550*/  @!P1 FSEL R3, R5, R13, !P0 ;  /* 0x0000000d05039208 */ /* 0x000fe40004000000 */
[----:B------:R-:W-:Y:S02]  /*1560*/  @!P1 FSEL R2, R4, R12, !P0 ;  /* 0x0000000c04029208 */ /* 0x000fe40004000000 */
        /* <DEDUP_REMOVED lines=16> */
[----:B------:R-:W-:Y:S01]  /*1670*/  IMAD.MOV.U32 R4, RZ, RZ, R2 ;  /* 0x000000ffff047224 */ /* 0x000fe200078e0002 */
[----:B------:R-:W-:Y:S01]  /*1680*/  UMOV UR5, 0x3eb1380b ;  /* 0x3eb1380b00057882 */ /* 0x000fe20000000000 */
[----:B------:R-:W-:Y:S01]  /*1690*/  IMAD.MOV.U32 R19, RZ, RZ, 0x3ed0ee25 ;  /* 0x3ed0ee25ff137424 */ /* 0x000fe200078e00ff */
[----:B------:R-:W-:Y:S01]  /*16a0*/  ISETP.GE.U32.AND P0, PT, R5, 0x3ff6a09f, PT ;  /* 0x3ff6a09f0500780c */ /* 0x000fe20003f06070 */
[----:B------:R-:W-:Y:S01]  /*16b0*/  IMAD.MOV.U32 R21, RZ, RZ, 0x43300000 ;  /* 0x43300000ff157424 */ /* 0x000fe200078e00ff */
[----:B------:R-:W-:Y:S01]  /*16c0*/  LEA.HI R0, R3, R0, RZ, 0xc ;  /* 0x0000000003007211 */ /* 0x000fe200078f60ff */
[----:B------:R-:W-:Y:S01]  /*16d0*/  UMOV UR6, 0x80000000 ;  /* 0x8000000000067882 */ /* 0x000fe20000000000 */
[----:B------:R-:W-:-:S09]  /*16e0*/  UMOV UR7, 0x43300000 ;  /* 0x4330000000077882 */ /* 0x000fd20000000000 */
        /* <DEDUP_REMOVED lines=52> */
.L_x_170:
[----:B------:R-:W-:Y:S01]  /*1a30*/  IMAD.MOV.U32 R2, RZ, RZ, 0x0 ;  /* 0x00000000ff027424 */ /* 0x000fe200078e00ff */
[----:B------:R-:W-:Y:S01]  /*1a40*/  LOP3.LUT P0, RZ, R5, 0x7fffffff, RZ, 0xc0, !PT ;  /* 0x7fffffff05ff7812 */ /* 0x000fe2000780c0ff */
[----:B------:R-:W-:-:S06]  /*1a50*/  IMAD.MOV.U32 R3, RZ, RZ, 0x7ff00000 ;  /* 0x7ff00000ff037424 */ /* 0x000fcc00078e00ff */
[----:B------:R-:W-:-:S10]  /*1a60*/  DFMA R2, R4, R2, +INF ;  /* 0x7ff000000402742b */ /* 0x000fd40000000002 */
[----:B------:R-:W-:Y:S02]  /*1a70*/  FSEL R2, R2, RZ, P0 ;  /* 0x000000ff02027208 */ /* 0x000fe40000000000 */
[----:B------:R-:W-:-:S07]  /*1a80*/  FSEL R3, R3, -QNAN , P0 ;  /* 0xfff0000003037808 */ /* 0x000fce0000000000 */
.L_x_171:
[----:B------:R-:W-:Y:S05]  /*1a90*/  BSYNC.RECONVERGENT B1 ;  /* 0x0000000000017941 */ /* 0x000fea0003800200 */
.L_x_169:
[----:B------:R-:W0:Y:S01]  /*1aa0*/  MUFU.RCP64H R5, R15 ;  /* 0x0000000f00057308 */ /* 0x000e220000001800 */
[----:B------:R-:W-:Y:S01]  /*1ab0*/  IMAD.MOV.U32 R4, RZ, RZ, 0x1 ;  /* 0x00000001ff047424 */ /* 0x000fe200078e00ff */
[----:B------:R-:W1:Y:S01]  /*1ac0*/  LDC.64 R10, c[0x0][0x3b0] ;  /* 0x0000ec00ff0a7b82 */ /* 0x000e620000000a00 */
[----:B------:R-:W-:-:S07]  /*1ad0*/  FSETP.GEU.AND P1, PT, |R17|, 6.5827683646048100446e-37, PT ;  /* 0x036000001100780b */ /* 0x000fce0003f2e200 */
[----:B------:R-:W1:Y:S01]  /*1ae0*/  LDC.64 R12, c[0x0][0x3b8] ;  /* 0x0000ee00ff0c7b82 */ /* 0x000e620000000a00 */
[----:B0-----:R-:W-:-:S08]  /*1af0*/  DFMA R6, -R14, R4, 1 ;  /* 0x3ff000000e06742b */ /* 0x001fd00000000104 */
[----:B------:R-:W-:-:S08]  /*1b00*/  DFMA R6, R6, R6, R6 ;  /* 0x000000060606722b */ /* 0x000fd00000000006 */
[----:B------:R-:W-:Y:S02]  /*1b10*/  DFMA R6, R4, R6, R4 ;  /* 0x000000060406722b */ /* 0x000fe40000000004 */
[----:B-1----:R-:W-:-:S06]  /*1b20*/  DSETP.GEU.AND P4, PT, |R10|, |R12|, PT ;  /* 0x4000000c0a00722a */ /* 0x002fcc0003f8e200 */
        /* <DEDUP_REMOVED lines=14> */
.L_x_172:
        /* <DEDUP_REMOVED lines=59> */
[----:B------:R-:W-:Y:S10]  /*1fc0*/  @P4 BRA `(.L_x_173) ;  /* 0x0000000000284947 */ /* 0x000ff40003800000 */
        /* <DEDUP_REMOVED lines=10> */
.L_x_173:
[----:B------:R-:W0:Y:S01]  /*2070*/  LDC R0, c[0x0][0x3b4] ;  /* 0x0000ed00ff007b82 */ /* 0x000e220000000800 */
[----:B------:R-:W-:Y:S01]  /*2080*/  UMOV UR4, 0x54442d18 ;  /* 0x54442d1800047882 */ /* 0x000fe20000000000 */
[----:B------:R-:W-:Y:S02]  /*2090*/  UMOV UR5, 0x400921fb ;  /* 0x400921fb00057882 */ /* 0x000fe40000000000 */
[----:B------:R-:W-:Y:S01]  /*20a0*/  DADD R4, -R8, UR4 ;  /* 0x0000000408047e29 */ /* 0x000fe20008000100 */
[----:B0-----:R-:W-:-:S09]  /*20b0*/  ISETP.GE.AND P1, PT, R0, RZ, PT ;  /* 0x000000ff0000720c */ /* 0x001fd20003f26270 */
[----:B------:R-:W-:Y:S02]  /*20c0*/  FSEL R4, R4, R8, !P1 ;  /* 0x0000000804047208 */ /* 0x000fe40004800000 */
[----:B------:R-:W-:-:S07]  /*20d0*/  FSEL R5, R5, R9, !P1 ;  /* 0x0000000905057208 */ /* 0x000fce0004800000 */
.L_x_174:
        /* <DEDUP_REMOVED lines=18> */
.L_x_175:
[----:B------:R-:W-:Y:S01]  /*2200*/  LOP3.LUT R5, R7, 0x80000000, R13, 0xb8, !PT ;  /* 0x8000000007057812 */ /* 0x000fe200078eb80d */
[----:B------:R-:W-:Y:S01]  /*2210*/  DADD R2, R2, 1 ;  /* 0x3ff0000002027429 */ /* 0x000fe20000000000 */
[----:B------:R-:W-:Y:S02]  /*2220*/  FSEL R6, R10, R6, P2 ;  /* 0x000000060a067208 */ /* 0x000fe40001000000 */
[----:B------:R-:W-:Y:S01]  /*2230*/  FSEL R7, R11, R5, P2 ;  /* 0x000000050b077208 */ /* 0x000fe20001000000 */
[----:B------:R-:W-:Y:S07]  /*2240*/  BRA `(.L_x_165) ;  /* 0x0000005800a47947 */ /* 0x000fee0003800000 */
.L_x_166:
[----:B------:R-:W-:-:S14]  /*2250*/  DSETP.NEU.AND P0, PT, R14, 1, PT ;  /* 0x3ff000000e00742a */ /* 0x000fdc0003f0d000 */
[----:B------:R-:W-:Y:S05]  /*2260*/  @P0 BRA `(.L_x_176) ;  /* 0x0000001400200947 */ /* 0x000fea0003800000 */
[----:B------:R-:W-:Y:S01]  /*2270*/  UMOV UR4, 0x6a3f9475 ;  /* 0x6a3f947500047882 */ /* 0x000fe20000000000 */
[----:B------:R-:W-:Y:S02]  /*2280*/  UMOV UR5, 0x20ca2fe7 ;  /* 0x20ca2fe700057882 */ /* 0x000fe40000000000 */
[----:B------:R-:W-:-:S14]  /*2290*/  DSETP.GEU.AND P0, PT, R16, UR4, PT ;  /* 0x0000000410007e2a */ /* 0x000fdc000bf0e000 */
[----:B------:R-:W-:Y:S05]  /*22a0*/  @P0 BRA `(.L_x_177) ;  /* 0x0000000400740947 */ /* 0x000fea0003800000 */
        /* <DEDUP_REMOVED lines=70> */
.L_x_178:
[----:B------:R-:W0:Y:S01]  /*2710*/  LDC R0, c[0x0][0x3b4] ;  /* 0x0000ed00ff007b82 */ /* 0x000e220000000800 */
[----:B------:R-:W-:Y:S01]  /*2720*/  UMOV UR4, 0x54442d18 ;  /* 0x54442d1800047882 */ /* 0x000fe20000000000 */
[----:B------:R-:W-:Y:S02]  /*2730*/  UMOV UR5, 0x400921fb ;  /* 0x400921fb00057882 */ /* 0x000fe40000000000 */
[----:B------:R-:W-:Y:S01]  /*2740*/  DADD R2, -R8, UR4 ;  /* 0x0000000408027e29 */ /* 0x000fe20008000100 */
[----:B0-----:R-:W-:-:S09]  /*2750*/  ISETP.GE.AND P0, PT, R0, RZ, PT ;  /* 0x000000ff0000720c */ /* 0x001fd20003f06270 */
[----:B------:R-:W-:Y:S02]  /*2760*/  FSEL R2, R2, R8, !P0 ;  /* 0x0000000802027208 */ /* 0x000fe40004000000 */
[----:B------:R-:W-:-:S07]  /*2770*/  FSEL R3, R3, R9, !P0 ;  /* 0x0000000903037208 */ /* 0x000fce0004000000 */
.L_x_179:
[----:B------:R-:W0:Y:S01]  /*2780*/  LDC R12, c[0x0][0x3bc] ;  /* 0x0000ef00ff0c7b82 */ /* 0x000e220000000800 */
[----:B------:R-:W-:Y:S01]  /*2790*/  IMAD.MOV.U32 R10, RZ, RZ, 0x4002d97c ;  /* 0x4002d97cff0a7424 */ /* 0x000fe200078e00ff */
[C-C-:B------:R-:W-:Y:S01]  /*27a0*/  DADD R8, |R4|.reuse, |R6|.reuse ;  /* 0x0000000004087229 */ /* 0x140fe20000000606 */
[----:B------:R-:W-:Y:S01]  /*27b0*/  IMAD.MOV.U32 R0, RZ, RZ, 0x7f3321d2 ;  /* 0x7f3321d2ff007424 */ /* 0x000fe200078e00ff */
[----:B------:R-:W-:Y:S02]  /*27c0*/  DSETP.NEU.AND P1, PT, |R4|, |R6|, PT ;  /* 0x400000060400722a */ /* 0x000fe40003f2d200 */
[----:B------:R-:W-:Y:S01]  /*27d0*/  FSEL R7, R10, 1.8213495016098022461, !P0 ;  /* 0x3fe921fb0a077808 */ /* 0x000fe20004000000 */
[----:B------:R-:W-:Y:S01]  /*27e0*/  DMUL R4, R16, 0.5 ;  /* 0x3fe0000010047828 */ /* 0x000fe20000000000 */
[----:B------:R-:W-:Y:S02]  /*27f0*/  FSEL R11, R0, 3.37028055040000000000e+12, !P0 ;  /* 0x54442d18000b7808 */ /* 0x000fe40004000000 */
[----:B------:R-:W-:Y:S01]  /*2800*/  FSEL R7, R7, R3, !P1 ;  /* 0x0000000307077208 */ /* 0x000fe20004800000 */
[----:B------:R-:W-:Y:S01]  /*2810*/  DSETP.NAN.AND P0, PT, R8, R8, PT ;  /* 0x000000080800722a */ /* 0x000fe20003f08000 */
[----:B------:R-:W-:-:S03]  /*2820*/  FSEL R11, R11, R2, !P1 ;  /* 0x000000020b0b7208 */ /* 0x000fc60004800000 */
[----:B------:R-:W-:Y:S02]  /*2830*/  DMUL R2, R16, R4 ;  /* 0x0000000410027228 */ /* 0x000fe40000000000 */
[----:B------:R-:W-:Y:S02]  /*2840*/  FSEL R6, R8, R11, P0 ;  /* 0x0000000b08067208 */ /* 0x000fe40000000000 */
[----:B0-----:R-:W-:-:S04]  /*2850*/  LOP3.LUT R7, R7, 0x80000000, R12, 0xb8, !PT ;  /* 0x8000000007077812 */ /* 0x001fc800078eb80c */
[----:B------:R-:W-:Y:S01]  /*2860*/  FSEL R7, R9, R7, P0 ;  /* 0x0000000709077208 */ /* 0x000fe20000000000 */
[----:B------:R-:W-:Y:S06]  /*2870*/  BRA `(.L_x_165) ;  /* 0x0000005400187947 */ /* 0x000fec0003800000 */
.L_x_177:
[----:B------:R-:W-:-:S10]  /*2880*/  DMUL R2, R16, R16 ;  /* 0x0000001010027228 */ /* 0x000fd40000000000 */
[C---:B------:R-:W-:Y:S02]  /*2890*/  FSETP.GEU.FTZ.AND P0, PT, R3.reuse, 1.7916666269302368164, PT ;  /* 0x3fe555550300780b */ /* 0x040fe40003f1e000 */
[----:B------:R-:W-:-:S04]  /*28a0*/  FSETP.GT.FTZ.AND P1, PT, R3, -1.6999999284744262695, PT ;  /* 0xbfd999990300780b */ /* 0x000fc80003f34000 */
[----:B------:R-:W-:-:S13]  /*28b0*/  PLOP3.LUT P0, PT, P0, P1, PT, 0xf2, 0x2f ;  /* 0x00000000002f781c */ /* 0x000fda0000703e72 */
[----:B------:R-:W-:Y:S05]  /*28c0*/  @P0 BRA `(.L_x_180) ;  /* 0x0000000000c40947 */ /* 0x000fea0003800000 */
[----:B------:R-:W-:Y:S01]  /*28d0*/  DADD R12, R2, 2 ;  /* 0x40000000020c7429 */ /* 0x000fe20000000000 */
[----:B------:R-:W-:Y:S01]  /*28e0*/  IMAD.MOV.U32 R4, RZ, RZ, 0x1 ;  /* 0x00000001ff047424 */ /* 0x000fe200078e00ff */
[----:B------:R-:W-:-:S04]  /*28f0*/  FSETP.GEU.AND P1, PT, |R3|, 6.5827683646048100446e-37, PT ;  /* 0x036000000300780b */ /* 0x000fc80003f2e200 */
[----:B------:R-:W0:Y:S02]  /*2900*/  MUFU.RCP64H R5, R13 ;  /* 0x0000000d00057308 */ /* 0x000e240000001800 */
        /* <DEDUP_REMOVED lines=13> */
[----:B------:R-:W-:-:S07]  /*29e0*/  IMAD.MOV.U32 R5, RZ, RZ, R3 ;  /* 0x000000ffff057224 */ /* 0x000fce00078e0003 */
[----:B------:R-:W-:Y:S05]  /*29f0*/  CALL.REL.NOINC `($__internal_2_$__cuda_sm20_div_rn_f64_full) ;  /* 0x0000011800587944 */ /* 0x000fea0003c00000 */
.L_x_181:
[----:B------:R-:W-:Y:S01]  /*2a00*/  DMUL R4, R2, -R4 ;  /* 0x8000000402047228 */ /* 0x000fe20000000000 */
[----:B------:R-:W-:Y:S01]  /*2a10*/  IMAD.MOV.U32 R10, RZ, RZ, -0x314d23bc ;  /* 0xceb2dc44ff0a7424 */ /* 0x000fe200078e00ff */
[----:B------:R-:W-:Y:S01]  /*2a20*/  UMOV UR4, 0x2fbe14b5 ;  /* 0x2fbe14b500047882 */ /* 0x000fe20000000000 */
[----:B------:R-:W-:Y:S01]  /*2a30*/  IMAD.MOV.U32 R11, RZ, RZ, 0x3ed087ff ;  /* 0x3ed087ffff0b7424 */ /* 0x000fe200078e00ff */
[----:B------:R-:W-:-:S04]  /*2a40*/  UMOV UR5, 0x3eb372fb ;  /* 0x3eb372fb00057882 */ /* 0x000fc80000000000 */
[----:B------:R-:W-:-:S08]  /*2a50*/  DADD R6, R2, R4 ;  /* 0x0000000002067229 */ /* 0x000fd00000000004 */
[----:B------:R-:W-:-:S08]  /*2a60*/  DMUL R8, R6, R6 ;  /* 0x0000000606087228 */ /* 0x000fd00000000000 */
[----:B------:R-:W-:Y:S01]  /*2a70*/  DFMA R10, R8, UR4, R10 ;  /* 0x00000004080a7c2b */ /* 0x000fe2000800000a */
        /* <DEDUP_REMOVED lines=17> */
[----:B------:R-:W-:-:S08]  /*2b90*/  DFMA R10, R8, R10, UR4 ;  /* 0x00000004080a7e2b */ /* 0x000fd0000800000a */
[----:B------:R-:W-:-:S08]  /*2ba0*/  DMUL R10, R8, R10 ;  /* 0x0000000a080a7228 */ /* 0x000fd00000000000 */
[----:B------:R-:W-:-:S08]  /*2bb0*/  DFMA R4, R6, R10, R4 ;  /* 0x0000000a0604722b */ /* 0x000fd00000000004 */
[----:B------:R-:W-:Y:S01]  /*2bc0*/  DADD R4, R2, R4 ;  /* 0x0000000002047229 */ /* 0x000fe20000000004 */
[----:B------:R-:W-:Y:S10]  /*2bd0*/  BRA `(.L_x_182) ;  /* 0x00000004004c7947 */ /* 0x000ff40003800000 */
.L_x_180:
[----:B------:R-:W-:-:S10]  /*2be0*/  DADD R12, R2, 1 ;  /* 0x3ff00000020c7429 */ /* 0x000fd40000000000 */
        /* <DEDUP_REMOVED lines=76> */
.L_x_183:
[----:B------:R-:W-:Y:S01]  /*30b0*/  IMAD.MOV.U32 R6, RZ, RZ, 0x0 ;  /* 0x00000000ff067424 */ /* 0x000fe200078e00ff */
[----:B------:R-:W-:Y:S01]  /*30c0*/  LOP3.LUT P0, RZ, R5, 0x7fffffff, RZ, 0xc0, !PT ;  /* 0x7fffffff05ff7812 */ /* 0x000fe2000780c0ff */
[----:B------:R-:W-:-:S06]  /*30d0*/  IMAD.MOV.U32 R7, RZ, RZ, 0x7ff00000 ;  /* 0x7ff00000ff077424 */ /* 0x000fcc00078e00ff */
[----:B------:R-:W-:-:S10]  /*30e0*/  DFMA R6, R4, R6, +INF ;  /* 0x7ff000000406742b */ /* 0x000fd40000000006 */
[----:B------:R-:W-:Y:S02]  /*30f0*/  FSEL R4, R6, RZ, P0 ;  /* 0x000000ff06047208 */ /* 0x000fe40000000000 */
[----:B------:R-:W-:-:S07]  /*3100*/  FSEL R5, R7, -QNAN , P0 ;  /* 0xfff0000007057808 */ /* 0x000fce0000000000 */
.L_x_182:
[----:B------:R-:W-:Y:S01]  /*3110*/  IMAD.MOV.U32 R6, RZ, RZ, -0x2449a4b7 ;  /* 0xdbb65b49ff067424 */ /* 0x000fe200078e00ff */
[----:B------:R-:W-:Y:S01]  /*3120*/  UMOV UR4, 0x2a25ff7e ;  /* 0x2a25ff7e00047882 */ /* 0x000fe20000000000 */
[----:B------:R-:W-:Y:S01]  /*3130*/  IMAD.MOV.U32 R7, RZ, RZ, 0x3f2d3b63 ;  /* 0x3f2d3b63ff077424 */ /* 0x000fe200078e00ff */
[----:B------:R-:W-:Y:S01]  /*3140*/  UMOV UR5, 0x3ef53e1d ;  /* 0x3ef53e1d00057882 */ /* 0x000fe20000000000 */
[----:B------:R-:W0:Y:S04]  /*3150*/  LDC.64 R8, c[0x0][0x3b8] ;  /* 0x0000ee00ff087b82 */ /* 0x000e280000000a00 */
        /* <DEDUP_REMOVED lines=47> */
[----:B------:R-:W0:Y:S01]  /*3450*/  LDC.64 R6, c[0x0][0x3b0] ;  /* 0x0000ec00ff067b82 */ /* 0x000e220000000a00 */
[----:B------:R-:W-:-:S05]  /*3460*/  UMOV UR5, 0x3fc99999 ;  /* 0x3fc9999900057882 */ /* 0x000fca0000000000 */
[----:B------:R-:W-:Y:S01]  /*3470*/  DFMA R10, R2, R10, UR4 ;  /* 0x00000004020a7e2b */ /* 0x000fe2000800000a */
[----:B------:R-:W-:Y:S01]  /*3480*/  UMOV UR4, 0x5555544c ;  /* 0x5555544c00047882 */ /* 0x000fe20000000000 */
[----:B------:R-:W-:-:S06]  /*3490*/  UMOV UR5, 0x3fd55555 ;  /* 0x3fd5555500057882 */ /* 0x000fcc0000000000 */
[----:B------:R-:W-:-:S08]  /*34a0*/  DFMA R10, R2, R10, -UR4 ;  /* 0x80000004020a7e2b */ /* 0x000fd0000800000a */
[----:B------:R-:W-:Y:S02]  /*34b0*/  DMUL R10, R2, R10 ;  /* 0x0000000a020a7228 */ /* 0x000fe40000000000 */
[----:B0-----:R-:W-:-:S06]  /*34c0*/  DSETP.GEU.AND P0, PT, |R6|, |R8|, PT ;  /* 0x400000080600722a */ /* 0x001fcc0003f0e200 */
[----:B------:R-:W-:-:S08]  /*34d0*/  DFMA R10, R16, R10, R16 ;  /* 0x0000000a100a722b */ /* 0x000fd00000000010 */
[----:B------:R-:W-:Y:S05]  /*34e0*/  @P0 BRA `(.L_x_184) ;  /* 0x0000000000280947 */ /* 0x000fea0003800000 */
        /* <DEDUP_REMOVED lines=10> */
.L_x_184:
[----:B------:R-:W0:Y:S01]  /*3590*/  LDC R0, c[0x0][0x3b4] ;  /* 0x0000ed00ff007b82 */ /* 0x000e220000000800 */
[----:B------:R-:W-:Y:S01]  /*35a0*/  UMOV UR4, 0x54442d18 ;  /* 0x54442d1800047882 */ /* 0x000fe20000000000 */
[----:B------:R-:W-:Y:S02]  /*35b0*/  UMOV UR5, 0x400921fb ;  /* 0x400921fb00057882 */ /* 0x000fe40000000000 */
[----:B------:R-:W-:Y:S01]  /*35c0*/  DADD R2, -R10, UR4 ;  /* 0x000000040a027e29 */ /* 0x000fe20008000100 */
[----:B0-----:R-:W-:-:S09]  /*35d0*/  ISETP.GE.AND P0, PT, R0, RZ, PT ;  /* 0x000000ff0000720c */ /* 0x001fd20003f06270 */
[----:B------:R-:W-:Y:S02]  /*35e0*/  FSEL R2, R2, R10, !P0 ;  /* 0x0000000a02027208 */ /* 0x000fe40004000000 */
[----:B------:R-:W-:-:S07]  /*35f0*/  FSEL R3, R3, R11, !P0 ;  /* 0x0000000b03037208 */ /* 0x000fce0004000000 */
.L_x_185:
[----:B------:R-:W0:Y:S01]  /*3600*/  LDC R14, c[0x0][0x3bc] ;  /* 0x0000ef00ff0e7b82 */ /* 0x000e220000000800 */
[----:B------:R-:W-:Y:S01]  /*3610*/  IMAD.MOV.U32 R12, RZ, RZ, 0x4002d97c ;  /* 0x4002d97cff0c7424 */ /* 0x000fe200078e00ff */
[C-C-:B------:R-:W-:Y:S01]  /*3620*/  DADD R10, |R6|.reuse, |R8|.reuse ;  /* 0x00000000060a7229 */ /* 0x140fe20000000608 */
[----:B------:R-:W-:Y:S01]  /*3630*/  IMAD.MOV.U32 R0, RZ, RZ, 0x7f3321d2 ;  /* 0x7f3321d2ff007424 */ /* 0x000fe200078e00ff */
[----:B------:R-:W-:Y:S02]  /*3640*/  DSETP.NEU.AND P1, PT, |R6|, |R8|, PT ;  /* 0x400000080600722a */ /* 0x000fe40003f2d200 */
[----:B------:R-:W-:Y:S02]  /*3650*/  FSEL R7, R12, 1.8213495016098022461, !P0 ;  /* 0x3fe921fb0c077808 */ /* 0x000fe40004000000 */
[----:B------:R-:W-:Y:S02]  /*3660*/  FSEL R9, R0, 3.37028055040000000000e+12, !P0 ;  /* 0x54442d1800097808 */ /* 0x000fe40004000000 */
[----:B------:R-:W-:Y:S01]  /*3670*/  FSEL R7, R7, R3, !P1 ;  /* 0x0000000307077208 */ /* 0x000fe20004800000 */
[----:B------:R-:W-:Y:S01]  /*3680*/  DSETP.NAN.AND P0, PT, R10, R10, PT ;  /* 0x0000000a0a00722a */ /* 0x000fe20003f08000 */
[----:B------:R-:W-:Y:S01]  /*3690*/  FSEL R9, R9, R2, !P1 ;  /* 0x0000000209097208 */ /* 0x000fe20004800000 */
[----:B------:R-:W-:-:S04]  /*36a0*/  DMUL R2, R4, 0.5 ;  /* 0x3fe0000004027828 */ /* 0x000fc80000000000 */
[----:B------:R-:W-:Y:S02]  /*36b0*/  FSEL R6, R10, R9, P0 ;  /* 0x000000090a067208 */ /* 0x000fe40000000000 */
[----:B0-----:R-:W-:-:S04]  /*36c0*/  LOP3.LUT R7, R7, 0x80000000, R14, 0xb8, !PT ;  /* 0x8000000007077812 */ /* 0x001fc800078eb80e */
[----:B------:R-:W-:Y:S01]  /*36d0*/  FSEL R7, R11, R7, P0 ;  /* 0x000000070b077208 */ /* 0x000fe20000000000 */
[----:B------:R-:W-:Y:S06]  /*36e0*/  BRA `(.L_x_165) ;  /* 0x00000044007c7947 */ /* 0x000fec0003800000 */
.L_x_176:
[C-C-:B------:R-:W-:Y:S01]  /*36f0*/  DSETP.MIN.AND P0, P1, R14.reuse, R16.reuse, PT ;  /* 0x000000100e00722a */ /* 0x140fe20003900000 */
[----:B------:R-:W-:Y:S01]  /*3700*/  IMAD.MOV.U32 R0, RZ, RZ, R14 ;  /* 0x000000ffff007224 */ /* 0x000fe200078e000e */
[----:B------:R-:W-:Y:S01]  /*3710*/  DSETP.MAX.AND P2, P3, R14, R16, PT ;  /* 0x000000100e00722a */ /* 0x000fe20003b4f000 */
[----:B------:R-:W-:Y:S01]  /*3720*/  IMAD.MOV.U32 R5, RZ, RZ, R16 ;  /* 0x000000ffff057224 */ /* 0x000fe200078e0010 */
[----:B------:R-:W-:Y:S01]  /*3730*/  UMOV UR4, 0x4ad4b81f ;  /* 0x4ad4b81f00047882 */ /* 0x000fe20000000000 */
[--C-:B------:R-:W-:Y:S01]  /*3740*/  IMAD.MOV.U32 R3, RZ, RZ, R15.reuse ;  /* 0x000000ffff037224 */ /* 0x100fe200078e000f */
[----:B------:R-:W-:Y:S01]  /*3750*/  UMOV UR5, 0x358dee7a ;  /* 0x358dee7a00057882 */ /* 0x000fe20000000000 */
[----:B------:R-:W-:Y:S01]  /*3760*/  IMAD.MOV.U32 R4, RZ, RZ, R15 ;  /* 0x000000ffff047224 */ /* 0x000fe200078e000f */
[----:B------:R-:W-:Y:S01]  /*3770*/  SEL R2, R0, R5, P0 ;  /* 0x0000000500027207 */ /* 0x000fe20000000000 */
[--C-:B------:R-:W-:Y:S02]  /*3780*/  IMAD.MOV.U32 R0, RZ, RZ, R17.reuse ;  /* 0x000000ffff007224 */ /* 0x100fe400078e0011 */
[----:B------:R-:W-:-:S03]  /*3790*/  IMAD.MOV.U32 R7, RZ, RZ, R17 ;  /* 0x000000ffff077224 */ /* 0x000fc600078e0011 */
[----:B------:R-:W-:Y:S02]  /*37a0*/  FSEL R3, R3, R0, P0 ;  /* 0x0000000003037208 */ /* 0x000fe40000000000 */
[----:B------:R-:W-:Y:S01]  /*37b0*/  @P1 LOP3.LUT R3, R0, 0x80000, RZ, 0xfc, !PT ;  /* 0x0008000000031812 */ /* 0x000fe200078efcff */
[----:B------:R-:W-:Y:S01]  /*37c0*/  IMAD.MOV.U32 R0, RZ, RZ, R14 ;  /* 0x000000ffff007224 */ /* 0x000fe200078e000e */
[----:B------:R-:W-:Y:S02]  /*37d0*/  FSEL R13, R4, R7, P2 ;  /* 0x00000007040d7208 */ /* 0x000fe40001000000 */
[----:B------:R-:W-:Y:S02]  /*37e0*/  @P3 LOP3.LUT R13, R7, 0x80000, RZ, 0xfc, !PT ;  /* 0x00080000070d3812 */ /* 0x000fe400078efcff */
[----:B------:R-:W-:Y:S01]  /*37f0*/  SEL R4, R0, R5, P2 ;  /* 0x0000000500047207 */ /* 0x000fe20001000000 */
[----:B------:R-:W-:Y:S01]  /*3800*/  DSETP.GEU.AND P0, PT, R2, UR4, PT ;  /* 0x0000000402007e2a */ /* 0x000fe2000bf0e000 */
[----:B------:R-:W-:Y:S01]  /*3810*/  UMOV UR4, 0xc57e649a ;  /* 0xc57e649a00047882 */ /* 0x000fe20000000000 */
[----:B------:R-:W-:Y:S01]  /*3820*/  IMAD.MOV.U32 R5, RZ, RZ, R13 ;  /* 0x000000ffff057224 */ /* 0x000fe200078e000d */
[----:B------:R-:W-:-:S05]  /*3830*/  UMOV UR5, 0x4a511b0e ;  /* 0x4a511b0e00057882 */ /* 0x000fca0000000000 */
[----:B------:R-:W-:-:S14]  /*3840*/  DSETP.LEU.AND P1, PT, R4, UR4, PT ;  /* 0x0000000404007e2a */ /* 0x000fdc000bf2b000 */
[----:B------:R-:W-:Y:S05]  /*3850*/  @P0 BRA P1, `(.L_x_186) ;  /* 0x0000000c00cc0947 */ /* 0x000fea0000800000 */
[----:B------:R-:W-:Y:S01]  /*3860*/  ISETP.GT.U32.AND P1, PT, R10, R8, PT ;  /* 0x000000080a00720c */ /* 0x000fe20003f24070 */
[----:B------:R-:W-:Y:S01]  /*3870*/  IMAD.MOV.U32 R6, RZ, RZ, RZ ;  /* 0x000000ffff067224 */ /* 0x000fe200078e00ff */
[CC--:B------:R-:W-:Y:S01]  /*3880*/  ISETP.LT.U32.AND P0, PT, R8.reuse, R10.reuse, PT ;  /* 0x0000000a0800720c */ /* 0x0c0fe20003f01070 */
[----:B------:R-:W-:Y:S01]  /*3890*/  UMOV UR4, 0xffffffff ;  /* 0xffffffff00047882 */ /* 0x000fe20000000000 */
[----:B------:R-:W-:Y:S01]  /*38a0*/  ISETP.GT.U32.AND.EX P1, PT, R11, R9, PT, P1 ;  /* 0x000000090b00720c */ /* 0x000fe20003f24110 */
[----:B------:R-:W-:Y:S01]  /*38b0*/  UMOV UR5, 0x7fefffff ;  /* 0x7fefffff00057882 */ /* 0x000fe20000000000 */
[----:B------:R-:W-:Y:S01]  /*38c0*/  ISETP.LT.U32.AND.EX P0, PT, R9, R11, PT, P0 ;  /* 0x0000000b0900720c */ /* 0x000fe20003f01100 */
[----:B------:R-:W-:Y:S01]  /*38d0*/  UMOV UR6, UR5 ;  /* 0x0000000500067c82 */ /* 0x000fe20008000000 */
[----:B------:R-:W-:Y:S01]  /*38e0*/  SEL R5, R11, R9, P1 ;  /* 0x000000090b057207 */ /* 0x000fe20000800000 */
[----:B------:R-:W-:Y:S01]  /*38f0*/  IMAD.MOV.U32 R18, RZ, RZ, 0x0 ;  /* 0x00000000ff127424 */ /* 0x000fe200078e00ff */
[----:B------:R-:W-:Y:S01]  /*3900*/  SEL R2, R8, R10, P0 ;  /* 0x0000000a08027207 */ /* 0x000fe20000000000 */
[----:B------:R-:W-:Y:S01]  /*3910*/  IMAD.MOV.U32 R19, RZ, RZ, 0x3fd80000 ;  /* 0x3fd80000ff137424 */ /* 0x000fe200078e00ff */
        /* <DEDUP_REMOVED lines=106> */
.L_x_187:
[----:B------:R-:W-:Y:S01]  /*3fc0*/  IMAD.MOV.U32 R2, RZ, RZ, 0x0 ;  /* 0x00000000ff027424 */ /* 0x000fe200078e00ff */
[----:B------:R-:W-:Y:S01]  /*3fd0*/  LOP3.LUT P0, RZ, R5, 0x7fffffff, RZ, 0xc0, !PT ;  /* 0x7fffffff05ff7812 */ /* 0x000fe2000780c0ff */
[----:B------:R-:W-:-:S06]  /*3fe0*/  IMAD.MOV.U32 R3, RZ, RZ, 0x7ff00000 ;  /* 0x7ff00000ff037424 */ /* 0x000fcc00078e00ff */
[----:B------:R-:W-:-:S10]  /*3ff0*/  DFMA R2, R4, R2, +INF ;  /* 0x7ff000000402742b */ /* 0x000fd40000000002 */
[----:B------:R-:W-:Y:S02]  /*4000*/  FSEL R2, R2, RZ, P0 ;  /* 0x000000ff02027208 */ /* 0x000fe40000000000 */
[----:B------:R-:W-:-:S07]  /*4010*/  FSEL R3, R3, -QNAN , P0 ;  /* 0xfff0000003037808 */ /* 0x000fce0000000000 */
.L_x_188:
[----:B------:R-:W0:Y:S01]  /*4020*/  MUFU.RCP64H R5, R15 ;  /* 0x0000000f00057308 */ /* 0x000e220000001800 */
[----:B------:R-:W-:Y:S01]  /*4030*/  IMAD.MOV.U32 R4, RZ, RZ, 0x1 ;  /* 0x00000001ff047424 */ /* 0x000fe200078e00ff */
[----:B------:R-:W-:-:S05]  /*4040*/  FSETP.GEU.AND P1, PT, |R17|, 6.5827683646048100446e-37, PT ;  /* 0x036000001100780b */ /* 0x000fca0003f2e200 */
        /* <DEDUP_REMOVED lines=17> */
.L_x_189:
        /* <DEDUP_REMOVED lines=70> */
.L_x_190:
[----:B------:R-:W0:Y:S01]  /*45c0*/  LDC R0, c[0x0][0x3b4] ;  /* 0x0000ed00ff007b82 */ /* 0x000e220000000800 */
[----:B------:R-:W-:Y:S01]  /*45d0*/  UMOV UR4, 0x54442d18 ;  /* 0x54442d1800047882 */ /* 0x000fe20000000000 */
[----:B------:R-:W-:Y:S02]  /*45e0*/  UMOV UR5, 0x400921fb ;  /* 0x400921fb00057882 */ /* 0x000fe40000000000 */
[----:B------:R-:W-:Y:S01]  /*45f0*/  DADD R4, -R8, UR4 ;  /* 0x0000000408047e29 */ /* 0x000fe20008000100 */
[----:B0-----:R-:W-:-:S09]  /*4600*/  ISETP.GE.AND P0, PT, R0, RZ, PT ;  /* 0x000000ff0000720c */ /* 0x001fd20003f06270 */
[----:B------:R-:W-:Y:S02]  /*4610*/  FSEL R4, R4, R8, !P0 ;  /* 0x0000000804047208 */ /* 0x000fe40004000000 */
[----:B------:R-:W-:-:S07]  /*4620*/  FSEL R5, R5, R9, !P0 ;  /* 0x0000000905057208 */ /* 0x000fce0004000000 */
.L_x_191:
        /* <DEDUP_REMOVED lines=18> */
.L_x_192:
[----:B------:R-:W-:Y:S02]  /*4750*/  LOP3.LUT R5, R7, 0x80000000, R13, 0xb8, !PT ;  /* 0x8000000007057812 */ /* 0x000fe400078eb80d */
[----:B------:R-:W-:Y:S02]  /*4760*/  FSEL R6, R10, R6, P2 ;  /* 0x000000060a067208 */ /* 0x000fe40001000000 */
[----:B------:R-:W-:Y:S01]  /*4770*/  FSEL R7, R11, R5, P2 ;  /* 0x000000050b077208 */ /* 0x000fe20001000000 */
[----:B------:R-:W-:Y:S06]  /*4780*/  BRA `(.L_x_165) ;  /* 0x0000003400547947 */ /* 0x000fec0003800000 */
.L_x_186:
[----:B------:R-:W-:-:S14]  /*4790*/  DSETP.GE.AND P0, PT, R14, 1, PT ;  /* 0x3ff000000e00742a */ /* 0x000fdc0003f06000 */
[----:B------:R-:W-:Y:S05]  /*47a0*/  @!P0 BRA `(.L_x_193) ;  /* 0x00000010001c8947 */ /* 0x000fea0003800000 */
[C---:B------:R-:W-:Y:S02]  /*47b0*/  DADD R2, R14.reuse, -1 ;  /* 0xbff000000e027429 */ /* 0x040fe40000000000 */
[----:B------:R-:W-:-:S08]  /*47c0*/  DADD R4, R14, 1 ;  /* 0x3ff000000e047429 */ /* 0x000fd00000000000 */
[----:B------:R-:W-:-:S08]  /*47d0*/  DMUL R2, R2, R4 ;  /* 0x0000000402027228 */ /* 0x000fd00000000000 */
[----:B------:R-:W-:-:S10]  /*47e0*/  DFMA R2, R16, R16, R2 ;  /* 0x000000101002722b */ /* 0x000fd40000000002 */
        /* <DEDUP_REMOVED lines=23> */
.L_x_195:
        /* <DEDUP_REMOVED lines=30> */
.L_x_194:
        /* <DEDUP_REMOVED lines=77> */
.L_x_197:
[----:B------:R-:W-:Y:S01]  /*5010*/  IMAD.MOV.U32 R4, RZ, RZ, 0x0 ;  /* 0x00000000ff047424 */ /* 0x000fe200078e00ff */
[----:B------:R-:W-:Y:S01]  /*5020*/  LOP3.LUT P0, RZ, R3, 0x7fffffff, RZ, 0xc0, !PT ;  /* 0x7fffffff03ff7812 */ /* 0x000fe2000780c0ff */
[----:B------:R-:W-:-:S06]  /*5030*/  IMAD.MOV.U32 R5, RZ, RZ, 0x7ff00000 ;  /* 0x7ff00000ff057424 */ /* 0x000fcc00078e00ff */
[----:B------:R-:W-:-:S10]  /*5040*/  DFMA R4, R2, R4, +INF ;  /* 0x7ff000000204742b */ /* 0x000fd40000000004 */
[----:B------:R-:W-:Y:S02]  /*5050*/  FSEL R2, R4, RZ, P0 ;  /* 0x000000ff04027208 */ /* 0x000fe40000000000 */
[----:B------:R-:W-:-:S07]  /*5060*/  FSEL R3, R5, -QNAN , P0 ;  /* 0xfff0000005037808 */ /* 0x000fce0000000000 */
.L_x_196:
[----:B------:R-:W0:Y:S01]  /*5070*/  MUFU.RCP64H R5, R15 ;  /* 0x0000000f00057308 */ /* 0x000e220000001800 */
[----:B------:R-:W-:Y:S01]  /*5080*/  IMAD.MOV.U32 R4, RZ, RZ, 0x1 ;  /* 0x00000001ff047424 */ /* 0x000fe200078e00ff */
[----:B------:R-:W1:Y:S01]  /*5090*/  LDC.64 R8, c[0x0][0x3b8] ;  /* 0x0000ee00ff087b82 */ /* 0x000e620000000a00 */
[----:B------:R-:W-:-:S04]  /*50a0*/  FSETP.GEU.AND P1, PT, |R17|, 6.5827683646048100446e-37, PT ;  /* 0x036000001100780b */ /* 0x000fc80003f2e200 */
[----:B0-----:R-:W-:-:S08]  /*50b0*/  DFMA R6, -R14, R4, 1 ;  /* 0x3ff000000e06742b */ /* 0x001fd00000000104 */
[----:B------:R-:W-:-:S08]  /*50c0*/  DFMA R6, R6, R6, R6 ;  /* 0x000000060606722b */ /* 0x000fd00000000006 */
[----:B------:R-:W-:-:S08]  /*50d0*/  DFMA R6, R4, R6, R4 ;  /* 0x000000060406722b */ /* 0x000fd00000000004 */
[----:B------:R-:W-:-:S08]  /*50e0*/  DFMA R4, -R14, R6, 1 ;  /* 0x3ff000000e04742b */ /* 0x000fd00000000106 */
[----:B------:R-:W-:Y:S01]  /*50f0*/  DFMA R4, R6, R4, R6 ;  /* 0x000000040604722b */ /* 0x000fe20000000006 */
[----:B------:R-:W1:Y:S07]  /*5100*/  LDC.64 R6, c[0x0][0x3b0] ;  /* 0x0000ec00ff067b82 */ /* 0x000e6e0000000a00 */
[----:B------:R-:W-:-:S08]  /*5110*/  DMUL R10, R16, R4 ;  /* 0x00000004100a7228 */ /* 0x000fd00000000000 */
[----:B------:R-:W-:-:S08]  /*5120*/  DFMA R12, -R14, R10, R16 ;  /* 0x0000000a0e0c722b */ /* 0x000fd00000000110 */
[----:B------:R-:W-:Y:S02]  /*5130*/  DFMA R4, R4, R12, R10 ;  /* 0x0000000c0404722b */ /* 0x000fe4000000000a */
[----:B-1----:R-:W-:-:S08]  /*5140*/  DSETP.GEU.AND P4, PT, |R6|, |R8|, PT ;  /* 0x400000080600722a */ /* 0x002fd00003f8e200 */
        /* <DEDUP_REMOVED lines=9> */
.L_x_198:
        /* <DEDUP_REMOVED lines=70> */
.L_x_199:
[----:B------:R-:W0:Y:S01]  /*5640*/  LDC R0, c[0x0][0x3b4] ;  /* 0x0000ed00ff007b82 */ /* 0x000e220000000800 */
[----:B------:R-:W-:Y:S01]  /*5650*/  UMOV UR4, 0x54442d18 ;  /* 0x54442d1800047882 */ /* 0x000fe20000000000 */
[----:B------:R-:W-:Y:S02]  /*5660*/  UMOV UR5, 0x400921fb ;  /* 0x400921fb00057882 */ /* 0x000fe40000000000 */
[----:B------:R-:W-:Y:S01]  /*5670*/  DADD R4, -R8, UR4 ;  /* 0x0000000408047e29 */ /* 0x000fe20008000100 */
[----:B0-----:R-:W-:-:S09]  /*5680*/  ISETP.GE.AND P0, PT, R0, RZ, PT ;  /* 0x000000ff0000720c */ /* 0x001fd20003f06270 */
[----:B------:R-:W-:Y:S02]  /*5690*/  FSEL R4, R4, R8, !P0 ;  /* 0x0000000804047208 */ /* 0x000fe40004000000 */
[----:B------:R-:W-:-:S07]  /*56a0*/  FSEL R5, R5, R9, !P0 ;  /* 0x0000000905057208 */ /* 0x000fce0004000000 */
.L_x_200:
        /* <DEDUP_REMOVED lines=18> */
.L_x_201:
[----:B------:R-:W-:Y:S01]  /*57d0*/  LOP3.LUT R5, R7, 0x80000000, R13, 0xb8, !PT ;  /* 0x8000000007057812 */ /* 0x000fe200078eb80d */
[----:B------:R-:W-:Y:S01]  /*57e0*/  DMUL R2, R2, 0.5 ;  /* 0x3fe0000002027828 */ /* 0x000fe20000000000 */
[----:B------:R-:W-:Y:S02]  /*57f0*/  FSEL R6, R10, R6, P2 ;  /* 0x000000060a067208 */ /* 0x000fe40001000000 */
[----:B------:R-:W-:Y:S01]  /*5800*/  FSEL R7, R11, R5, P2 ;  /* 0x000000050b077208 */ /* 0x000fe20001000000 */
[----:B------:R-:W-:Y:S07]  /*5810*/  BRA `(.L_x_165) ;  /* 0x0000002400307947 */ /* 0x000fee0003800000 */
.L_x_193:
[----:B------:R-:W-:Y:S01]  /*5820*/  DMUL R2, R16, R16 ;  /* 0x0000001010027228 */ /* 0x000fe20000000000 */
[----:B------:R-:W-:Y:S01]  /*5830*/  UMOV UR4, 0x66666666 ;  /* 0x6666666600047882 */ /* 0x000fe20000000000 */
[----:B------:R-:W-:-:S06]  /*5840*/  UMOV UR5, 0x3fe66666 ;  /* 0x3fe6666600057882 */ /* 0x000fcc0000000000 */
[----:B------:R-:W-:-:S08]  /*5850*/  DFMA R2, R14, R14, R2 ;  /* 0x0000000e0e02722b */ /* 0x000fd00000000002 */
[----:B------:R-:W-:-:S14]  /*5860*/  DSETP.GTU.AND P0, PT, R2, UR4, PT ;  /* 0x0000000402007e2a */ /* 0x000fdc000bf0c000 */
[----:B------:R-:W-:Y:S05]  /*5870*/  @P0 BRA `(.L_x_202) ;  /* 0x0000000c00280947 */ /* 0x000fea0003800000 */
        /* <DEDUP_REMOVED lines=12> */
[----:B------:R-:W-:Y:S01]  /*5940*/  IMAD.MOV.U32 R18, RZ, RZ, -0x748574fc ;  /* 0x8b7a8b04ff127424 */ /* 0x000fe200078e00ff */
[----:B------:R-:W-:Y:S01]  /*5950*/  UMOV UR4, 0x3ae80f1e ;  /* 0x3ae80f1e00047882 */ /* 0x000fe20000000000 */
[----:B------:R-:W-:Y:S01]  /*5960*/  IMAD.MOV.U32 R19, RZ, RZ, 0x3ed0ee25 ;  /* 0x3ed0ee25ff137424 */ /* 0x000fe200078e00ff */
[----:B------:R-:W-:Y:S01]  /*5970*/  LOP3.LUT R3, R2, 0x3ff00000, RZ, 0xfc, !PT ;  /* 0x3ff0000002037812 */ /* 0x000fe200078efcff */
[----:B------:R-:W-:Y:S01]  /*5980*/  IMAD.MOV.U32 R2, RZ, RZ, R4 ;  /* 0x000000ffff027224 */ /* 0x000fe200078e0004 */
[----:B------:R-:W-:Y:S01]  /*5990*/  UMOV UR5, 0x3eb1380b ;  /* 0x3eb1380b00057882 */ /* 0x000fe20000000000 */
[----:B------:R-:W-:Y:S01]  /*59a0*/  IMAD.MOV.U32 R4, RZ, RZ, RZ ;  /* 0x000000ffff047224 */ /* 0x000fe200078e00ff */
        /* <DEDUP_REMOVED lines=57> */
.L_x_203:
[----:B------:R-:W-:Y:S01]  /*5d40*/  IMAD.MOV.U32 R4, RZ, RZ, 0x0 ;  /* 0x00000000ff047424 */ /* 0x000fe200078e00ff */
[----:B------:R-:W-:Y:S01]  /*5d50*/  LOP3.LUT P0, RZ, R3, 0x7fffffff, RZ, 0xc0, !PT ;  /* 0x7fffffff03ff7812 */ /* 0x000fe2000780c0ff */
[----:B------:R-:W-:-:S06]  /*5d60*/  IMAD.MOV.U32 R5, RZ, RZ, 0x7ff00000 ;  /* 0x7ff00000ff057424 */ /* 0x000fcc00078e00ff */
[----:B------:R-:W-:-:S10]  /*5d70*/  DFMA R4, R2, R4, +INF ;  /* 0x7ff000000204742b */ /* 0x000fd40000000004 */
[----:B------:R-:W-:Y:S02]  /*5d80*/  FSEL R2, R4, RZ, P0 ;  /* 0x000000ff04027208 */ /* 0x000fe40000000000 */
[----:B------:R-:W-:-:S07]  /*5d90*/  FSEL R3, R5, -QNAN , P0 ;  /* 0xfff0000005037808 */ /* 0x000fce0000000000 */
.L_x_204:
        /* <DEDUP_REMOVED lines=20> */
.L_x_205:
        /* <DEDUP_REMOVED lines=70> */
.L_x_206:
[----:B------:R-:W0:Y:S01]  /*6340*/  LDC R0, c[0x0][0x3b4] ;  /* 0x0000ed00ff007b82 */ /* 0x000e220000000800 */
[----:B------:R-:W-:Y:S01]  /*6350*/  UMOV UR4, 0x54442d18 ;  /* 0x54442d1800047882 */ /* 0x000fe20000000000 */
[----:B------:R-:W-:Y:S02]  /*6360*/  UMOV UR5, 0x400921fb ;  /* 0x400921fb00057882 */ /* 0x000fe40000000000 */
[----:B------:R-:W-:Y:S01]  /*6370*/  DADD R4, -R8, UR4 ;  /* 0x0000000408047e29 */ /* 0x000fe20008000100 */
[----:B0-----:R-:W-:-:S09]  /*6380*/  ISETP.GE.AND P0, PT, R0, RZ, PT ;  /* 0x000000ff0000720c */ /* 0x001fd20003f06270 */
[----:B------:R-:W-:Y:S02]  /*6390*/  FSEL R4, R4, R8, !P0 ;  /* 0x0000000804047208 */ /* 0x000fe40004000000 */
[----:B------:R-:W-:-:S07]  /*63a0*/  FSEL R5, R5, R9, !P0 ;  /* 0x0000000905057208 */ /* 0x000fce0004000000 */
.L_x_207:
        /* <DEDUP_REMOVED lines=18> */
.L_x_208:
[----:B------:R-:W-:Y:S01]  /*64d0*/  LOP3.LUT R5, R7, 0x80000000, R13, 0xb8, !PT ;  /* 0x8000000007057812 */ /* 0x000fe200078eb80d */
[----:B------:R-:W-:Y:S01]  /*64e0*/  DMUL R2, R2, 0.5 ;  /* 0x3fe0000002027828 */ /* 0x000fe20000000000 */
[----:B------:R-:W-:Y:S02]  /*64f0*/  FSEL R6, R10, R6, P2 ;  /* 0x000000060a067208 */ /* 0x000fe40001000000 */
[----:B------:R-:W-:Y:S01]  /*6500*/  FSEL R7, R11, R5, P2 ;  /* 0x000000050b077208 */ /* 0x000fe20001000000 */
[----:B------:R-:W-:Y:S07]  /*6510*/  BRA `(.L_x_165) ;  /* 0x0000001400f07947 */ /* 0x000fee0003800000 */
.L_x_202:
[----:B------:R-:W-:Y:S01]  /*6520*/  LOP3.LUT R9, R15, 0xfffffff8, RZ, 0xc0, !PT ;  /* 0xfffffff80f097812 */ /* 0x000fe200078ec0ff */
[----:B------:R-:W-:Y:S01]  /*6530*/  IMAD.MOV.U32 R8, RZ, RZ, RZ ;  /* 0x000000ffff087224 */ /* 0x000fe200078e00ff */
[----:B------:R-:W-:Y:S01]  /*6540*/  LOP3.LUT R31, R17, 0xfffffff8, RZ, 0xc0, !PT ;  /* 0xfffffff8111f7812 */ /* 0x000fe200078ec0ff */
[----:B------:R-:W-:Y:S02]  /*6550*/  IMAD.MOV.U32 R30, RZ, RZ, RZ ;  /* 0x000000ffff1e7224 */ /* 0x000fe400078e00ff */
[----:B------:R-:W-:Y:S02]  /*6560*/  IMAD.MOV.U32 R4, RZ, RZ, RZ ;  /* 0x000000ffff047224 */ /* 0x000fe400078e00ff */
[----:B------:R-:W-:Y:S01]  /*6570*/  DADD R20, R14, -R8 ;  /* 0x000000000e147229 */ /* 0x000fe20000000808 */
[----:B------:R-:W-:Y:S01]  /*6580*/  IMAD.MOV.U32 R10, RZ, RZ, RZ ;  /* 0x000000ffff0a7224 */ /* 0x000fe200078e00ff */
[----:B------:R-:W-:Y:S02]  /*6590*/  DADD R22, R16, -R30 ;  /* 0x0000000010167229 */ /* 0x000fe4000000081e */
[----:B------:R-:W-:-:S02]  /*65a0*/  DMUL R12, R8, R8 ;  /* 0x00000008080c7228 */ /* 0x000fc40000000000 */
[----:B------:R-:W-:Y:S02]  /*65b0*/  DADD R8, R8, R8 ;  /* 0x0000000008087229 */ /* 0x000fe40000000008 */
[C---:B------:R-:W-:Y:S02]  /*65c0*/  DMUL R32, R30.reuse, R30 ;  /* 0x0000001e1e207228 */ /* 0x040fe40000000000 */
[----:B------:R-:W-:Y:S01]  /*65d0*/  LOP3.LUT R5, R21, 0xfffffff8, RZ, 0xc0, !PT ;  /* 0xfffffff815057812 */ /* 0x000fe200078ec0ff */
[----:B------:R-:W-:Y:S01]  /*65e0*/  DADD R30, R30, R30 ;  /* 0x000000001e1e7229 */ /* 0x000fe2000000001e */
[----:B------:R-:W-:-:S04]  /*65f0*/  LOP3.LUT R11, R23, 0xfffffff8, RZ, 0xc0, !PT ;  /* 0xfffffff8170b7812 */ /* 0x000fc800078ec0ff */
[----:B------:R-:W-:Y:S02]  /*6600*/  DADD R20, R20, -R4 ;  /* 0x0000000014147229 */ /* 0x000fe40000000804 */
[----:B------:R-:W-:Y:S02]  /*6610*/  DADD R22, R22, -R10 ;  /* 0x0000000016167229 */ /* 0x000fe4000000080a */
[----:B------:R-:W-:Y:S02]  /*6620*/  DADD R28, R4, R4 ;  /* 0x00000000041c7229 */ /* 0x000fe40000000004 */
[----:B------:R-:W-:Y:S02]  /*6630*/  DADD R26, R10, R10 ;  /* 0x000000000a1a7229 */ /* 0x000fe4000000000a */
[C---:B------:R-:W-:Y:S02]  /*6640*/  DMUL R2, R4.reuse, R8 ;  /* 0x0000000804027228 */ /* 0x040fe40000000000 */
[----:B------:R-:W-:-:S02]  /*6650*/  DMUL R6, R4, R4 ;  /* 0x0000000404067228 */ /* 0x000fc40000000000 */
[----:B------:R-:W-:Y:S02]  /*6660*/  DMUL R4, R10, R30 ;  /* 0x0000001e0a047228 */ /* 0x000fe40000000000 */
[----:B------:R-:W-:Y:S02]  /*6670*/  DMUL R8, R20, R8 ;  /* 0x0000000814087228 */ /* 0x000fe40000000000 */
[----:B------:R-:W-:Y:S02]  /*6680*/  DMUL R30, R22, R30 ;  /* 0x0000001e161e7228 */ /* 0x000fe40000000000 */
[----:B------:R-:W-:Y:S02]  /*6690*/  DMUL R28, R20, R28 ;  /* 0x0000001c141c7228 */ /* 0x000fe40000000000 */
[----:B------:R-:W-:Y:S02]  /*66a0*/  DMUL R26, R22, R26 ;  /* 0x0000001a161a7228 */ /* 0x000fe40000000000 */
[----:B------:R-:W-:-:S02]  /*66b0*/  DMUL R10, R10, R10 ;  /* 0x0000000a0a0a7228 */ /* 0x000fc40000000000 */
[----:B------:R-:W-:Y:S02]  /*66c0*/  DMUL R20, R20, R20 ;  /* 0x0000001414147228 */ /* 0x000fe40000000000 */
[----:B------:R-:W-:-:S11]  /*66d0*/  DMUL R22, R22, R22 ;  /* 0x0000001616167228 */ /* 0x000fd60000000000 */
.L_x_209:
[----:B------:R-:W-:-:S06]  /*66e0*/  DSETP.GEU.AND P0, PT, R12, R32, PT ;  /* 0x000000200c00722a */ /* 0x000fcc0003f0e000 */
[----:B------:R-:W-:Y:S02]  /*66f0*/  FSEL R34, R32, R12, P0 ;  /* 0x0000000c20227208 */ /* 0x000fe40000000000 */
[----:B------:R-:W-:Y:S02]  /*6700*/  FSEL R35, R33, R13, P0 ;  /* 0x0000000d21237208 */ /* 0x000fe40000000000 */
[----:B------:R-:W-:Y:S02]  /*6710*/  FSEL R13, R13, R33, P0 ;  /* 0x000000210d0d7208 */ /* 0x000fe40000000000 */
[----:B------:R-:W-:Y:S02]  /*6720*/  FSEL R12, R12, R32, P0 ;  /* 0x000000200c0c7208 */ /* 0x000fe40000000000 */
[C-C-:B------:R-:W-:Y:S02]  /*6730*/  DSETP.GEU.AND P1, PT, R34.reuse, R2.reuse, PT ;  /* 0x000000022200722a */ /* 0x140fe40003f2e000 */
[----:B------:R-:W-:-:S04]  /*6740*/  DSETP.GEU.AND P0, PT, R34, R2, P0 ;  /* 0x000000022200722a */ /* 0x000fc8000070e000 */
[----:B------:R-:W-:Y:S02]  /*6750*/  FSEL R18, R2, R34, P1 ;  /* 0x0000002202127208 */ /* 0x000fe40000800000 */
[----:B------:R-:W-:Y:S02]  /*6760*/  FSEL R19, R3, R35, P1 ;  /* 0x0000002303137208 */ /* 0x000fe40000800000 */
[----:B------:R-:W-:Y:S02]  /*6770*/  FSEL R2, R34, R2, P1 ;  /* 0x0000000222027208 */ /* 0x000fe40000800000 */
[----:B------:R-:W-:Y:S02]  /*6780*/  FSEL R3, R35, R3, P1 ;  /* 0x0000000323037208 */ /* 0x000fe40000800000 */
[----:B------:R-:W-:-:S06]  /*6790*/  DSETP.GEU.AND P2, PT, R18, R4, PT ;  /* 0x000000041200722a */ /* 0x000fcc0003f4e000 */
[----:B------:R-:W-:Y:S02]  /*67a0*/  FSEL R32, R4, R18, P2 ;  /* 0x0000001204207208 */ /* 0x000fe40001000000 */
[----:B------:R-:W-:-:S06]  /*67b0*/  FSEL R33, R5, R19, P2 ;  /* 0x0000001305217208 */ /* 0x000fcc0001000000 */
[----:B------:R-:W-:-:S06]  /*67c0*/  DSETP.GEU.AND P4, PT, R32, R6, PT ;  /* 0x000000062000722a */ /* 0x000fcc0003f8e000 */
[----:B------:R-:W-:Y:S01]  /*67d0*/  FSEL R37, R7, R33, P4 ;  /* 0x0000002107257208 */ /* 0x000fe20002000000 */
[----:B------:R-:W-:Y:S01]  /*67e0*/  DSETP.GEU.AND P1, PT, R18, R4, P4 ;  /* 0x000000041200722a */ /* 0x000fe2000272e000 */
[----:B------:R-:W-:Y:S02]  /*67f0*/  FSEL R36, R6, R32, P4 ;  /* 0x0000002006247208 */ /* 0x000fe40002000000 */
[----:B------:R-:W-:Y:S02]  /*6800*/  FSEL R4, R18, R4, P2 ;  /* 0x0000000412047208 */ /* 0x000fe40001000000 */
[----:B------:R-:W-:Y:S02]  /*6810*/  FSEL R5, R19, R5, P2 ;  /* 0x0000000513057208 */ /* 0x000fe40001000000 */
[----:B------:R-:W-:Y:S01]  /*6820*/  DSETP.GEU.AND P3, PT, R36, R10, PT ;  /* 0x0000000a2400722a */ /* 0x000fe20003f6e000 */
[----:B------:R-:W-:Y:S02]  /*6830*/  FSEL R7, R33, R7, P4 ;  /* 0x0000000721077208 */ /* 0x000fe40002000000 */
[----:B------:R-:W-:-:S03]  /*6840*/  FSEL R6, R32, R6, P4 ;  /* 0x0000000620067208 */ /* 0x000fc60002000000 */
        /* <DEDUP_REMOVED lines=8> */
[C-C-:B------:R-:W-:Y:S01]  /*68d0*/  DSETP.GEU.AND P5, PT, R18.reuse, R30.reuse, PT ;  /* 0x0000001e1200722a */ /* 0x140fe20003fae000 */
[----:B------:R-:W-:Y:S01]  /*68e0*/  FSEL R10, R36, R10, P3 ;  /* 0x0000000a240a7208 */ /* 0x000fe20001800000 */
[----:B------:R-:W-:Y:S01]  /*68f0*/  DSETP.GEU.AND P2, PT, R18, R30, P2 ;  /* 0x0000001e1200722a */ /* 0x000fe2000174e000 */
[----:B------:R-:W-:-:S03]  /*6900*/  FSEL R11, R37, R11, P3 ;  /* 0x0000000b250b7208 */ /* 0x000fc60001800000 */
        /* <DEDUP_REMOVED lines=22> */
[C-C-:B------:R-:W-:Y:S02]  /*6a70*/  DSETP.GEU.AND P2, PT, R32.reuse, R22.reuse, P2 ;  /* 0x000000162000722a */ /* 0x140fe4000174e000 */
[----:B------:R-:W-:-:S04]  /*6a80*/  DSETP.GEU.AND P4, PT, R32, R22, PT ;  /* 0x000000162000722a */ /* 0x000fc80003f8e000 */
[----:B------:R-:W-:Y:S02]  /*6a90*/  PLOP3.LUT P0, PT, P0, P2, P1, 0x80, 0x0 ;  /* 0x000000000000781c */ /* 0x000fe40000705010 */
[----:B------:R-:W-:Y:S02]  /*6aa0*/  FSEL R19, R23, R33, P4 ;  /* 0x0000002117137208 */ /* 0x000fe40002000000 */
[----:B------:R-:W-:Y:S01]  /*6ab0*/  FSEL R21, R33, R23, P4 ;  /* 0x0000001721157208 */ /* 0x000fe20002000000 */
[----:B------:R-:W-:Y:S01]  /*6ac0*/  IMAD.MOV.U32 R33, RZ, RZ, R3 ;  /* 0x000000ffff217224 */ /* 0x000fe200078e0003 */
[----:B------:R-:W-:Y:S01]  /*6ad0*/  FSEL R18, R22, R32, P4 ;  /* 0x0000002016127208 */ /* 0x000fe20002000000 */
[----:B------:R-:W-:Y:S01]  /*6ae0*/  IMAD.MOV.U32 R3, RZ, RZ, R5 ;  /* 0x000000ffff037224 */ /* 0x000fe200078e0005 */
[----:B------:R-:W-:Y:S01]  /*6af0*/  FSEL R20, R32, R22, P4 ;  /* 0x0000001620147208 */ /* 0x000fe20002000000 */
[----:B------:R-:W-:Y:S02]  /*6b00*/  IMAD.MOV.U32 R5, RZ, RZ, R7 ;  /* 0x000000ffff057224 */ /* 0x000fe400078e0007 */
[----:B------:R-:W-:-:S02]  /*6b10*/  IMAD.MOV.U32 R32, RZ, RZ, R2 ;  /* 0x000000ffff207224 */ /* 0x000fc400078e0002 */
[----:B------:R-:W-:Y:S02]  /*6b20*/  IMAD.MOV.U32 R7, RZ, RZ, R11 ;  /* 0x000000ffff077224 */ /* 0x000fe400078e000b */
[----:B------:R-:W-:Y:S02]  /*6b30*/  IMAD.MOV.U32 R2, RZ, RZ, R4 ;  /* 0x000000ffff027224 */ /* 0x000fe400078e0004 */
[----:B------:R-:W-:Y:S02]  /*6b40*/  IMAD.MOV.U32 R11, RZ, RZ, R9 ;  /* 0x000000ffff0b7224 */ /* 0x000fe400078e0009 */
[----:B------:R-:W-:Y:S02]  /*6b50*/  IMAD.MOV.U32 R4, RZ, RZ, R6 ;  /* 0x000000ffff047224 */ /* 0x000fe400078e0006 */
        /* <DEDUP_REMOVED lines=8> */
[----:B------:R-:W-:Y:S01]  /*6be0*/  IMAD.MOV.U32 R27, RZ, RZ, R25 ;  /* 0x000000ffff1b7224 */ /* 0x000fe200078e0019 */
[----:B------:R-:W-:Y:S06]  /*6bf0*/  @!P0 BRA `(.L_x_209) ;  /* 0xfffffff800b88947 */ /* 0x000fec000383ffff */
[----:B------:R-:W-:-:S08]  /*6c00*/  DADD R12, R12, -1 ;  /* 0xbff000000c0c7429 */ /* 0x000fd00000000000 */
[----:B------:R-:W-:-:S08]  /*6c10*/  DADD R12, R32, R12 ;  /* 0x00000000200c7229 */ /* 0x000fd0000000000c */
        /* <DEDUP_REMOVED lines=9> */
[----:B------:R-:W-:-:S10]  /*6cb0*/  DADD R2, R18, R2 ;  /* 0x0000000012027229 */ /* 0x000fd40000000002 */
        /* <DEDUP_REMOVED lines=23> */
.L_x_211:
        /* <DEDUP_REMOVED lines=30> */
.L_x_210:
        /* <DEDUP_REMOVED lines=77> */
.L_x_213:
[----:B------:R-:W-:Y:S01]  /*74e0*/  IMAD.MOV.U32 R4, RZ, RZ, 0x0 ;  /* 0x00000000ff047424 */ /* 0x000fe200078e00ff */
[----:B------:R-:W-:Y:S01]  /*74f0*/  LOP3.LUT P0, RZ, R3, 0x7fffffff, RZ, 0xc0, !PT ;  /* 0x7fffffff03ff7812 */ /* 0x000fe2000780c0ff */
[----:B------:R-:W-:-:S06]  /*7500*/  IMAD.MOV.U32 R5, RZ, RZ, 0x7ff00000 ;  /* 0x7ff00000ff057424 */ /* 0x000fcc00078e00ff */
[----:B------:R-:W-:-:S10]  /*7510*/  DFMA R4, R2, R4, +INF ;  /* 0x7ff000000204742b */ /* 0x000fd40000000004 */
[----:B------:R-:W-:Y:S02]  /*7520*/  FSEL R2, R4, RZ, P0 ;  /* 0x000000ff04027208 */ /* 0x000fe40000000000 */
[----:B------:R-:W-:-:S07]  /*7530*/  FSEL R3, R5, -QNAN , P0 ;  /* 0xfff0000005037808 */ /* 0x000fce0000000000 */
.L_x_212:
        /* <DEDUP_REMOVED lines=23> */
.L_x_214:
        /* <DEDUP_REMOVED lines=70> */
.L_x_215:
[----:B------:R-:W0:Y:S01]  /*7b10*/  LDC R0, c[0x0][0x3b4] ;  /* 0x0000ed00ff007b82 */ /* 0x000e220000000800 */
[----:B------:R-:W-:Y:S01]  /*7b20*/  UMOV UR4, 0x54442d18 ;  /* 0x54442d1800047882 */ /* 0x000fe20000000000 */
[----:B------:R-:W-:Y:S02]  /*7b30*/  UMOV UR5, 0x400921fb ;  /* 0x400921fb00057882 */ /* 0x000fe40000000000 */
[----:B------:R-:W-:Y:S01]  /*7b40*/  DADD R4, -R8, UR4 ;  /* 0x0000000408047e29 */ /* 0x000fe20008000100 */
[----:B0-----:R-:W-:-:S09]  /*7b50*/  ISETP.GE.AND P0, PT, R0, RZ, PT ;  /* 0x000000ff0000720c */ /* 0x001fd20003f06270 */
[----:B------:R-:W-:Y:S02]  /*7b60*/  FSEL R4, R4, R8, !P0 ;  /* 0x0000000804047208 */ /* 0x000fe40004000000 */
[----:B------:R-:W-:-:S07]  /*7b70*/  FSEL R5, R5, R9, !P0 ;  /* 0x0000000905057208 */ /* 0x000fce0004000000 */
.L_x_216:
        /* <DEDUP_REMOVED lines=18> */
.L_x_217:
[----:B------:R-:W-:Y:S01]  /*7ca0*/  LOP3.LUT R5, R7, 0x80000000, R13, 0xb8, !PT ;  /* 0x8000000007057812 */ /* 0x000fe200078eb80d */
[----:B------:R-:W-:Y:S01]  /*7cb0*/  DMUL R2, R2, 0.5 ;  /* 0x3fe0000002027828 */ /* 0x000fe20000000000 */
[----:B------:R-:W-:Y:S02]  /*7cc0*/  FSEL R6, R10, R6, P2 ;  /* 0x000000060a067208 */ /* 0x000fe40001000000 */
[----:B------:R-:W-:-:S08]  /*7cd0*/  FSEL R7, R11, R5, P2 ;  /* 0x000000050b077208 */ /* 0x000fd00001000000 */
.L_x_165:
[----:B------:R-:W0:Y:S01]  /*7ce0*/  LDC.64 R8, c[0x0][0x390] ;  /* 0x0000e400ff087b82 */ /* 0x000e220000000a00 */
[----:B------:R-:W0:Y:S01]  /*7cf0*/  LDCU.128 UR4, c[0x0][0x3d0] ;  /* 0x00007a00ff0477ac */ /* 0x000e220008000c00 */
[----:B------:R-:W0:Y:S06]  /*7d00*/  I2F.F64.U32 R4, R24 ;  /* 0x0000001800047312 */ /* 0x000e2c0000201800 */
[----:B------:R-:W1:Y:S01]  /*7d10*/  LDC.64 R10, c[0x0][0x398] ;  /* 0x0000e600ff0a7b82 */ /* 0x000e620000000a00 */
[C---:B0-----:R-:W-:Y:S02]  /*7d20*/  DFMA R8, R4.reuse, UR4, R8 ;  /* 0x0000000404087c2b */ /* 0x041fe40008000008 */
[----:B-1----:R-:W-:-:S06]  /*7d30*/  DFMA R4, R4, UR6, R10 ;  /* 0x0000000604047c2b */ /* 0x002fcc000800000a */
[----:B------:R-:W-:-:S08]  /*7d40*/  DMUL R14, R8, R6 ;  /* 0x00000006080e7228 */ /* 0x000fd00000000000 */
[C---:B------:R-:W-:Y:S02]  /*7d50*/  DFMA R14, R4.reuse, R2, R14 ;  /* 0x00000002040e722b */ /* 0x040fe4000000000e */
[----:B------:R-:W-:-:S08]  /*7d60*/  DMUL R4, R4, R6 ;  /* 0x0000000604047228 */ /* 0x000fd00000000000 */
[----:B------:R-:W-:Y:S01]  /*7d70*/  LOP3.LUT R7, R15, 0x7fffffff, RZ, 0xc0, !PT ;  /* 0x7fffffff0f077812 */ /* 0x000fe200078ec0ff */
[----:B------:R-:W-:-:S03]  /*7d80*/  DFMA R2, R8, R2, -R4 ;  /* 0x000000020802722b */ /* 0x000fc60000000804 */
[----:B------:R-:W-:-:S13]  /*7d90*/  LOP3.LUT P0, RZ, R7, R14, RZ, 0xfc, !PT ;  /* 0x0000000e07ff7212 */ /* 0x000fda000780fcff */
[----:B------:R-:W-:Y:S05]  /*7da0*/  @P0 BRA `(.L_x_218) ;  /* 0x0000000000f00947 */ /* 0x000fea0003800000 */
[----:B------:R-:W-:Y:S01]  /*7db0*/  IMAD.MOV.U32 R4, RZ, RZ, 0x652b82fe ;  /* 0x652b82feff047424 */ /* 0x000fe200078e00ff */
[----:B------:R-:W-:Y:S01]  /*7dc0*/  UMOV UR4, 0xfefa39ef ;  /* 0xfefa39ef00047882 */ /* 0x000fe20000000000 */
[----:B------:R-:W-:Y:S01]  /*7dd0*/  IMAD.MOV.U32 R5, RZ, RZ, 0x3ff71547 ;  /* 0x3ff71547ff057424 */ /* 0x000fe200078e00ff */
[----:B------:R-:W-:Y:S01]  /*7de0*/  UMOV UR5, 0x3fe62e42 ;  /* 0x3fe62e4200057882 */ /* 0x000fe20000000000 */
[----:B------:R-:W-:-:S04]  /*7df0*/  FSETP.GEU.FTZ.AND P0, PT, |R3|, 4.1917929649353027344, PT ;  /* 0x4086232b0300780b */ /* 0x000fc80003f1e200 */
[----:B------:R-:W-:-:S08]  /*7e00*/  DFMA R4, R2, R4, 6.75539944105574400000e+15 ;  /* 0x433800000204742b */ /* 0x000fd00000000004 */
[----:B------:R-:W-:-:S08]  /*7e10*/  DADD R6, R4, -6.75539944105574400000e+15 ;  /* 0xc338000004067429 */ /* 0x000fd00000000000 */
[----:B------:R-:W-:Y:S01]  /*7e20*/  DFMA R8, R6, -UR4, R2 ;  /* 0x8000000406087c2b */ /* 0x000fe20008000002 */
[----:B------:R-:W-:Y:S01]  /*7e30*/  UMOV UR4, 0x3b39803f ;  /* 0x3b39803f00047882 */ /* 0x000fe20000000000 */
[----:B------:R-:W-:-:S06]  /*7e40*/  UMOV UR5, 0x3c7abc9e ;  /* 0x3c7abc9e00057882 */ /* 0x000fcc0000000000 */
[----:B------:R-:W-:Y:S01]  /*7e50*/  DFMA R8, R6, -UR4, R8 ;  /* 0x8000000406087c2b */ /* 0x000fe20008000008 */
[----:B------:R-:W-:Y:S01]  /*7e60*/  UMOV UR4, 0x69ce2bdf ;  /* 0x69ce2bdf00047882 */ /* 0x000fe20000000000 */
[----:B------:R-:W-:Y:S01]  /*7e70*/  IMAD.MOV.U32 R6, RZ, RZ, -0x35dec16 ;  /* 0xfca213eaff067424 */ /* 0x000fe200078e00ff */
[----:B------:R-:W-:Y:S01]  /*7e80*/  UMOV UR5, 0x3e5ade15 ;  /* 0x3e5ade1500057882 */ /* 0x000fe20000000000 */
[----:B------:R-:W-:-:S06]  /*7e90*/  IMAD.MOV.U32 R7, RZ, RZ, 0x3e928af3 ;  /* 0x3e928af3ff077424 */ /* 0x000fcc00078e00ff */
        /* <DEDUP_REMOVED lines=25> */
[----:B------:R-:W-:-:S08]  /*8030*/  DFMA R6, R8, R6, 1 ;  /* 0x3ff000000806742b */ /* 0x000fd00000000006 */
[----:B------:R-:W-:-:S10]  /*8040*/  DFMA R8, R8, R6, 1 ;  /* 0x3ff000000808742b */ /* 0x000fd40000000006 */
[----:B------:R-:W-:Y:S02]  /*8050*/  IMAD R13, R4, 0x100000, R9 ;  /* 0x00100000040d7824 */ /* 0x000fe400078e0209 */
[----:B------:R-:W-:Y:S01]  /*8060*/  IMAD.MOV.U32 R12, RZ, RZ, R8 ;  /* 0x000000ffff0c7224 */ /* 0x000fe200078e0008 */
[----:B------:R-:W-:Y:S06]  /*8070*/  @!P0 BRA `(.L_x_219) ;  /* 0x000000c000a08947 */ /* 0x000fec0003800000 */
[----:B------:R-:W-:Y:S01]  /*8080*/  FSETP.GEU.FTZ.AND P0, PT, |R3|, 4.2275390625, PT ;  /* 0x408748000300780b */ /* 0x000fe20003f1e200 */
[C---:B------:R-:W-:Y:S02]  /*8090*/  DADD R6, R2.reuse, +INF ;  /* 0x7ff0000002067429 */ /* 0x040fe40000000000 */
[----:B------:R-:W-:-:S08]  /*80a0*/  DSETP.GEU.AND P1, PT, R2, RZ, PT ;  /* 0x000000ff0200722a */ /* 0x000fd00003f2e000 */
[----:B------:R-:W-:Y:S02]  /*80b0*/  FSEL R12, R6, RZ, P1 ;  /* 0x000000ff060c7208 */ /* 0x000fe40000800000 */
[----:B------:R-:W-:Y:S01]  /*80c0*/  FSEL R13, R7, RZ, P1 ;  /* 0x000000ff070d7208 */ /* 0x000fe20000800000 */
[----:B------:R-:W-:Y:S06]  /*80d0*/  @P0 BRA `(.L_x_219) ;  /* 0x000000c000880947 */ /* 0x000fec0003800000 */
[----:B------:R-:W-:Y:S01]  /*80e0*/  LEA.HI R0, R4, R4, RZ, 0x1 ;  /* 0x0000000404007211 */ /* 0x000fe200078f08ff */
[----:B------:R-:W-:-:S03]  /*80f0*/  IMAD.MOV.U32 R12, RZ, RZ, R8 ;  /* 0x000000ffff0c7224 */ /* 0x000fc600078e0008 */
[----:B------:R-:W-:-:S05]  /*8100*/  SHF.R.S32.HI R13, RZ, 0x1, R0 ;  /* 0x00000001ff0d7819 */ /* 0x000fca0000011400 */
[----:B------:R-:W-:Y:S02]  /*8110*/  IMAD.IADD R2, R4, 0x1, -R13 ;  /* 0x0000000104027824 */ /* 0x000fe400078e0a0d */
[----:B------:R-:W-:-:S03]  /*8120*/  IMAD R13, R13, 0x100000, R9 ;  /* 0x001000000d0d7824 */ /* 0x000fc600078e0209 */
[----:B------:R-:W-:Y:S01]  /*8130*/  LEA R3, R2, 0x3ff00000, 0x14 ;  /* 0x3ff0000002037811 */ /* 0x000fe200078ea0ff */
[----:B------:R-:W-:-:S06]  /*8140*/  IMAD.MOV.U32 R2, RZ, RZ, RZ ;  /* 0x000000ffff027224 */ /* 0x000fcc00078e00ff */
[----:B------:R-:W-:Y:S01]  /*8150*/  DMUL R12, R12, R2 ;  /* 0x000000020c0c7228 */ /* 0x000fe20000000000 */
[----:B------:R-:W-:Y:S10]  /*8160*/  BRA `(.L_x_219) ;  /* 0x000000c000647947 */ /* 0x000ff40003800000 */
.L_x_218:
[----:B------:R-:W-:-:S04]  /*8170*/  LOP3.LUT R5, R3, 0x7fffffff, RZ, 0xc0, !PT ;  /* 0x7fffffff03057812 */ /* 0x000fc800078ec0ff */
[----:B------:R-:W-:-:S13]  /*8180*/  LOP3.LUT P0, RZ, R5, R2, RZ, 0xfc, !PT ;  /* 0x0000000205ff7212 */ /* 0x000fda000780fcff */
[----:B------:R-:W-:Y:S05]  /*8190*/  @P0 BRA `(.L_x_220) ;  /* 0x0000000400d80947 */ /* 0x000fea0003800000 */
[----:B------:R-:W-:Y:S01]  /*81a0*/  DSETP.NEU.AND P0, PT, |R14|, +INF , PT ;  /* 0x7ff000000e00742a */ /* 0x000fe20003f0d200 */
[----:B------:R-:W-:-:S13]  /*81b0*/  BSSY.RECONVERGENT B3, `(.L_x_221) ;  /* 0x000001d000037945 */ /* 0x000fda0003800200 */
[----:B------:R-:W-:Y:S01]  /*81c0*/  @!P0 DMUL R2, RZ, R14 ;  /* 0x0000000eff028228 */ /* 0x000fe20000000000 */
[----:B------:R-:W-:Y:S01]  /*81d0*/  @!P0 IMAD.MOV.U32 R0, RZ, RZ, 0x1 ;  /* 0x00000001ff008424 */ /* 0x000fe200078e00ff */
[----:B------:R-:W-:Y:S09]  /*81e0*/  @!P0 BRA `(.L_x_222) ;  /* 0x0000000000648947 */ /* 0x000ff20003800000 */
[----:B------:R-:W-:Y:S01]  /*81f0*/  UMOV UR4, 0x6dc9c883 ;  /* 0x6dc9c88300047882 */ /* 0x000fe20000000000 */
[----:B------:R-:W-:Y:S01]  /*8200*/  UMOV UR5, 0x3fe45f30 ;  /* 0x3fe45f3000057882 */ /* 0x000fe20000000000 */
[C---:B------:R-:W-:Y:S01]  /*8210*/  DSETP.GE.AND P0, PT, |R14|.reuse, 2.14748364800000000000e+09, PT ;  /* 0x41e000000e00742a */ /* 0x040fe20003f06200 */
[----:B------:R-:W-:Y:S01]  /*8220*/  BSSY.RECONVERGENT B4, `(.L_x_223) ;  /* 0x0000014000047945 */ /* 0x000fe20003800200 */
[----:B------:R-:W-:Y:S01]  /*8230*/  DMUL R4, R14, UR4 ;  /* 0x000000040e047c28 */ /* 0x000fe20008000000 */
[----:B------:R-:W-:Y:S01]  /*8240*/  UMOV UR4, 0x54442d18 ;  /* 0x54442d1800047882 */ /* 0x000fe20000000000 */
[----:B------:R-:W-:-:S04]  /*8250*/  UMOV UR5, 0x3ff921fb ;  /* 0x3ff921fb00057882 */ /* 0x000fc80000000000 */
[----:B------:R-:W0:Y:S08]  /*8260*/  F2I.F64 R0, R4 ;  /* 0x0000000400007311 */ /* 0x000e300000301100 */
[----:B0-----:R-:W0:Y:S02]  /*8270*/  I2F.F64 R2, R0 ;  /* 0x0000000000027312 */ /* 0x001e240000201c00 */
[----:B0-----:R-:W-:Y:S01]  /*8280*/  DFMA R6, R2, -UR4, R14 ;  /* 0x8000000402067c2b */ /* 0x001fe2000800000e */
[----:B------:R-:W-:Y:S01]  /*8290*/  UMOV UR4, 0x33145c00 ;  /* 0x33145c0000047882 */ /* 0x000fe20000000000 */
[----:B------:R-:W-:-:S06]  /*82a0*/  UMOV UR5, 0x3c91a626 ;  /* 0x3c91a62600057882 */ /* 0x000fcc0000000000 */
[----:B------:R-:W-:Y:S01]  /*82b0*/  DFMA R6, R2, -UR4, R6 ;  /* 0x8000000402067c2b */ /* 0x000fe20008000006 */
[----:B------:R-:W-:Y:S01]  /*82c0*/  UMOV UR4, 0x252049c0 ;  /* 0x252049c000047882 */ /* 0x000fe20000000000 */
[----:B------:R-:W-:-:S06]  /*82d0*/  UMOV UR5, 0x397b839a ;  /* 0x397b839a00057882 */ /* 0x000fcc0000000000 */
[----:B------:R-:W-:Y:S01]  /*82e0*/  DFMA R2, R2, -UR4, R6 ;  /* 0x8000000402027c2b */ /* 0x000fe20008000006 */
[----:B------:R-:W-:Y:S10]  /*82f0*/  @!P0 BRA `(.L_x_224) ;  /* 0x0000000000188947 */ /* 0x000ff40003800000 */
[----:B------:R-:W-:Y:S01]  /*8300*/  IMAD.MOV.U32 R4, RZ, RZ, R14 ;  /* 0x000000ffff047224 */ /* 0x000fe200078e000e */
[----:B------:R-:W-:Y:S01]  /*8310*/  MOV R26, 0x8340 ;  /* 0x00008340001a7802 */ /* 0x000fe20000000f00 */
[----:B------:R-:W-:-:S07]  /*8320*/  IMAD.MOV.U32 R17, RZ, RZ, R15 ;  /* 0x000000ffff117224 */ /* 0x000fce00078e000f */
[----:B------:R-:W-:Y:S05]  /*8330*/  CALL.REL.NOINC `($_ZN50_GLOBAL__N__f31458b2_17_RangeFactories_cu_38772b0829elementwise_kernel_with_indexIlZZZN2at6native17logspace_cuda_outERKN3c106ScalarES6_ldRNS1_6TensorEENKUlvE0_clEvENKUlvE1_clEvEUllE_EEvT_T0_PN15function_traitsISD_E11result_typeE$__internal_trig_reduction_slowpathd) ;  /* 0x000000c400987944 */ /* 0x000fea0003c00000 */
[----:B------:R-:W-:Y:S02]  /*8340*/  IMAD.MOV.U32 R2, RZ, RZ, R4 ;  /* 0x000000ffff027224 */ /* 0x000fe400078e0004 */
[----:B------:R-:W-:-:S07]  /*8350*/  IMAD.MOV.U32 R3, RZ, RZ, R5 ;  /* 0x000000ffff037224 */ /* 0x000fce00078e0005 */
.L_x_224:
[----:B------:R-:W-:Y:S05]  /*8360*/  BSYNC.RECONVERGENT B4 ;  /* 0x0000000000047941 */ /* 0x000fea0003800200 */
.L_x_223:
[----:B------:R-:W-:-:S07]  /*8370*/  VIADD R0, R0, 0x1 ;  /* 0x0000000100007836 */ /* 0x000fce0000000000 */
.L_x_222:
[----:B------:R-:W-:Y:S05]  /*8380*/  BSYNC.RECONVERGENT B3 ;  /* 0x0000000000037941 */ /* 0x000fea0003800200 */
.L_x_221:
[----:B------:R-:W0:Y:S01]  /*8390*/  LDCU.64 UR4, c[0x4][0xe8] ;  /* 0x01001d00ff0477ac */ /* 0x000e220008000a00 */
[----:B------:R-:W-:-:S05]  /*83a0*/  IMAD.SHL.U32 R4, R0, 0x40, RZ ;  /* 0x0000004000047824 */ /* 0x000fca00078e00ff */
[----:B------:R-:W-:-:S04]  /*83b0*/  LOP3.LUT R4, R4, 0x40, RZ, 0xc0, !PT ;  /* 0x0000004004047812 */ /* 0x000fc800078ec0ff */
[----:B0-----:R-:W-:-:S05]  /*83c0*/  IADD3 R20, P0, PT, R4, UR4, RZ ;  /* 0x0000000404147c10 */ /* 0x001fca000ff1e0ff */
[----:B------:R-:W-:-:S05]  /*83d0*/  IMAD.X R21, RZ, RZ, UR5, P0 ;  /* 0x00000005ff157e24 */ /* 0x000fca00080e06ff */
[----:B------:R-:W2:Y:S04]  /*83e0*/  LDG.E.128.CONSTANT R4, desc[UR8][R20.64] ;  /* 0x0000000814047981 */ /* 0x000ea8000c1e9d00 */
[----:B------:R-:W3:Y:S04]  /*83f0*/  LDG.E.128.CONSTANT R8, desc[UR8][R20.64+0x10] ;  /* 0x0000100814087981 */ /* 0x000ee8000c1e9d00 */
[----:B------:R-:W4:Y:S01]  /*8400*/  LDG.E.128.CONSTANT R16, desc[UR8][R20.64+0x20] ;  /* 0x0000200814107981 */ /* 0x000f22000c1e9d00 */
[----:B------:R-:W-:Y:S01]  /*8410*/  LOP3.LUT R12, R0, 0x1, RZ, 0xc0, !PT ;  /* 0x00000001000c7812 */ /* 0x000fe200078ec0ff */
[----:B------:R-:W-:Y:S01]  /*8420*/  IMAD.MOV.U32 R22, RZ, RZ, 0x20fd8164 ;  /* 0x20fd8164ff167424 */ /* 0x000fe200078e00ff */
[----:B------:R-:W-:Y:S01]  /*8430*/  DSETP.NEU.AND P1, PT, |R14|, +INF , PT ;  /* 0x7ff000000e00742a */ /* 0x000fe20003f2d200 */
[----:B------:R-:W-:Y:S01]  /*8440*/  IMAD.MOV.U32 R23, RZ, RZ, 0x3da8ff83 ;  /* 0x3da8ff83ff177424 */ /* 0x000fe200078e00ff */
[----:B------:R-:W-:Y:S01]  /*8450*/  ISETP.NE.U32.AND P0, PT, R12, 0x1, PT ;  /* 0x000000010c00780c */ /* 0x000fe20003f05070 */
[----:B------:R-:W-:Y:S01]  /*8460*/  DMUL R12, R2, R2 ;  /* 0x00000002020c7228 */ /* 0x000fe20000000000 */
[----:B------:R-:W-:Y:S02]  /*8470*/  BSSY.RECONVERGENT B3, `(.L_x_225) ;  /* 0x000002a000037945 */ /* 0x000fe40003800200 */
[----:B------:R-:W-:-:S02]  /*8480*/  FSEL R22, R22, -8.06006814911005101289e+34, !P0 ;  /* 0xf9785eba16167808 */ /* 0x000fc40004000000 */
[----:B------:R-:W-:-:S06]  /*8490*/  FSEL R23, -R23, 0.11223486810922622681, !P0 ;  /* 0x3de5db6517177808 */ /* 0x000fcc0004000100 */
[----:B--2---:R-:W-:-:S08]  /*84a0*/  DFMA R4, R12, R22, R4 ;  /* 0x000000160c04722b */ /* 0x004fd00000000004 */
[----:B------:R-:W-:-:S08]  /*84b0*/  DFMA R4, R12, R4, R6 ;  /* 0x000000040c04722b */ /* 0x000fd00000000006 */
[----:B---3--:R-:W-:-:S08]  /*84c0*/  DFMA R4, R12, R4, R8 ;  /* 0x000000040c04722b */ /* 0x008fd00000000008 */
[----:B------:R-:W-:-:S08]  /*84d0*/  DFMA R4, R12, R4, R10 ;  /* 0x000000040c04722b */ /* 0x000fd0000000000a */
[----:B----4-:R-:W-:-:S08]  /*84e0*/  DFMA R4, R12, R4, R16 ;  /* 0x000000040c04722b */ /* 0x010fd00000000010 */
[----:B------:R-:W-:-:S08]  /*84f0*/  DFMA R4, R12, R4, R18 ;  /* 0x000000040c04722b */ /* 0x000fd00000000012 */
[----:B------:R-:W-:Y:S02]  /*8500*/  DFMA R2, R4, R2, R2 ;  /* 0x000000020402722b */ /* 0x000fe40000000002 */
[----:B------:R-:W-:-:S10]  /*8510*/  DFMA R4, R12, R4, 1 ;  /* 0x3ff000000c04742b */ /* 0x000fd40000000004 */
[----:B------:R-:W-:Y:S02]  /*8520*/  FSEL R6, R4, R2, !P0 ;  /* 0x0000000204067208 */ /* 0x000fe40004000000 */
[----:B------:R-:W-:Y:S01]  /*8530*/  FSEL R7, R5, R3, !P0 ;  /* 0x0000000305077208 */ /* 0x000fe20004000000 */
[----:B------:R-:W-:Y:S01]  /*8540*/  @!P1 DMUL R2, RZ, R14 ;  /* 0x0000000eff029228 */ /* 0x000fe20000000000 */
[----:B------:R-:W-:Y:S01]  /*8550*/  LOP3.LUT P0, RZ, R0, 0x2, RZ, 0xc0, !PT ;  /* 0x0000000200ff7812 */ /* 0x000fe2000780c0ff */
[----:B------:R-:W-:-:S03]  /*8560*/  @!P1 IMAD.MOV.U32 R0, RZ, RZ, RZ ;  /* 0x000000ffff009224 */ /* 0x000fc600078e00ff */
[----:B------:R-:W-:-:S10]  /*8570*/  DADD R4, RZ, -R6 ;  /* 0x00000000ff047229 */ /* 0x000fd40000000806 */
[----:B------:R-:W-:Y:S02]  /*8580*/  FSEL R12, R6, R4, !P0 ;  /* 0x00000004060c7208 */ /* 0x000fe40004000000 */
[----:B------:R-:W-:Y:S01]  /*8590*/  FSEL R13, R7, R5, !P0 ;  /* 0x00000005070d7208 */ /* 0x000fe20004000000 */
[----:B------:R-:W-:Y:S06]  /*85a0*/  @!P1 BRA `(.L_x_226) ;  /* 0x0000000000589947 */ /* 0x000fec0003800000 */
[----:B------:R-:W-:Y:S01]  /*85b0*/  UMOV UR4, 0x6dc9c883 ;  /* 0x6dc9c88300047882 */ /* 0x000fe20000000000 */
[----:B------:R-:W-:Y:S01]  /*85c0*/  UMOV UR5, 0x3fe45f30 ;  /* 0x3fe45f3000057882 */ /* 0x000fe20000000000 */
[C---:B------:R-:W-:Y:S02]  /*85d0*/  DSETP.GE.AND P0, PT, |R14|.reuse, 2.14748364800000000000e+09, PT ;  /* 0x41e000000e00742a */ /* 0x040fe40003f06200 */
        /* <DEDUP_REMOVED lines=19> */
.L_x_226:
[----:B------:R-:W-:Y:S05]  /*8710*/  BSYNC.RECONVERGENT B3 ;  /* 0x0000000000037941 */ /* 0x000fea0003800200 */
.L_x_225:
        /* <DEDUP_REMOVED lines=9> */
[----:B------:R-:W-:-:S02]  /*87b0*/  IMAD.MOV.U32 R22, RZ, RZ, 0x20fd8164 ;  /* 0x20fd8164ff167424 */ /* 0x000fc400078e00ff */
[----:B------:R-:W-:Y:S01]  /*87c0*/  IMAD.MOV.U32 R23, RZ, RZ, 0x3da8ff83 ;  /* 0x3da8ff83ff177424 */ /* 0x000fe200078e00ff */
[----:B------:R-:W-:Y:S01]  /*87d0*/  ISETP.NE.U32.AND P0, PT, R14, 0x1, PT ;  /* 0x000000010e00780c */ /* 0x000fe20003f05070 */
[----:B------:R-:W-:-:S03]  /*87e0*/  DMUL R14, R2, R2 ;  /* 0x00000002020e7228 */ /* 0x000fc60000000000 */
[----:B------:R-:W-:Y:S02]  /*87f0*/  FSEL R22, R22, -8.06006814911005101289e+34, !P0 ;  /* 0xf9785eba16167808 */ /* 0x000fe40004000000 */
        /* <DEDUP_REMOVED lines=10> */
[----:B------:R-:W-:Y:S02]  /*88a0*/  FSEL R5, R5, R3, !P0 ;  /* 0x0000000305057208 */ /* 0x000fe40004000000 */
[----:B------:R-:W-:-:S04]  /*88b0*/  LOP3.LUT P0, RZ, R0, 0x2, RZ, 0xc0, !PT ;  /* 0x0000000200ff7812 */ /* 0x000fc8000780c0ff */
[----:B------:R-:W-:-:S10]  /*88c0*/  DADD R2, RZ, -R4 ;  /* 0x00000000ff027229 */ /* 0x000fd40000000804 */
[----:B------:R-:W-:Y:S02]  /*88d0*/  FSEL R14, R4, R2, !P0 ;  /* 0x00000002040e7208 */ /* 0x000fe40004000000 */
[----:B------:R-:W-:Y:S01]  /*88e0*/  FSEL R15, R5, R3, !P0 ;  /* 0x00000003050f7208 */ /* 0x000fe20004000000 */
[----:B------:R-:W-:Y:S06]  /*88f0*/  BRA `(.L_x_219) ;  /* 0x000000b800807947 */ /* 0x000fec0003800000 */
.L_x_220:
[----:B------:R-:W-:-:S13]  /*8900*/  ISETP.GE.U32.AND P0, PT, R7, 0x7ff00000, PT ;  /* 0x7ff000000700780c */ /* 0x000fda0003f06070 */
[----:B------:R-:W-:Y:S05]  /*8910*/  @!P0 BRA `(.L_x_227) ;  /* 0x0000000000348947 */ /* 0x000fea0003800000 */
[----:B------:R-:W-:-:S04]  /*8920*/  ISETP.NE.AND P0, PT, R5, 0x7ff00000, PT ;  /* 0x7ff000000500780c */ /* 0x000fc80003f05270 */
[----:B------:R-:W-:-:S13]  /*8930*/  ISETP.EQ.AND P0, PT, R2, RZ, !P0 ;  /* 0x000000ff0200720c */ /* 0x000fda0004702270 */
[----:B------:R-:W-:-:S10]  /*8940*/  @!P0 DADD R12, R14, -R14 ;  /* 0x000000000e0c8229 */ /* 0x000fd4000000080e */
[----:B------:R-:W-:Y:S02]  /*8950*/  @!P0 IMAD.MOV.U32 R14, RZ, RZ, R12 ;  /* 0x000000ffff0e8224 */ /* 0x000fe400078e000c */
[----:B------:R-:W-:Y:S01]  /*8960*/  @!P0 IMAD.MOV.U32 R15, RZ, RZ, R13 ;  /* 0x000000ffff0f8224 */ /* 0x000fe200078e000d */
[----:B------:R-:W-:Y:S06]  /*8970*/  @!P0 BRA `(.L_x_219) ;  /* 0x000000b800608947 */ /* 0x000fec0003800000 */
[----:B------:R-:W-:Y:S01]  /*8980*/  DADD R14, R14, -R14 ;  /* 0x000000000e0e7229 */ /* 0x000fe2000000080e */
[----:B------:R-:W-:-:S04]  /*8990*/  ISETP.GT.AND P0, PT, R3, -0x1, PT ;  /* 0xffffffff0300780c */ /* 0x000fc80003f04270 */
[----:B------:R-:W-:Y:S02]  /*89a0*/  FSEL R12, R2, RZ, P0 ;  /* 0x000000ff020c7208 */ /* 0x000fe40000000000 */
[----:B------:R-:W-:-:S03]  /*89b0*/  FSEL R13, R3, RZ, P0 ;  /* 0x000000ff030d7208 */ /* 0x000fc60000000000 */
[----:B------:R-:W-:Y:S02]  /*89c0*/  FSEL R14, R14, RZ, P0 ;  /* 0x000000ff0e0e7208 */ /* 0x000fe40000000000 */
[----:B------:R-:W-:Y:S01]  /*89d0*/  FSEL R15, R15, RZ, P0 ;  /* 0x000000ff0f0f7208 */ /* 0x000fe20000000000 */
[----:B------:R-:W-:Y:S06]  /*89e0*/  BRA `(.L_x_219) ;  /* 0x000000b800447947 */ /* 0x000fec0003800000 */
.L_x_227:
[----:B------:R-:W-:-:S05]  /*89f0*/  VIADD R0, R3, 0xbf79d1be ;  /* 0xbf79d1be03007836 */ /* 0x000fca0000000000 */
[----:B------:R-:W-:-:S13]  /*8a00*/  ISETP.GT.U32.AND P0, PT, R0, 0x108aa2, PT ;  /* 0x00108aa20000780c */ /* 0x000fda0003f04070 */
[----:B------:R-:W-:Y:S05]  /*8a10*/  @P0 BRA `(.L_x_228) ;  /* 0x0000000c00200947 */ /* 0x000fea0003800000 */
[----:B------:R-:W-:Y:S01]  /*8a20*/  UMOV UR4, 0x19ba0da4 ;  /* 0x19ba0da400047882 */ /* 0x000fe20000000000 */
[----:B------:R-:W-:Y:S01]  /*8a30*/  UMOV UR5, 0x40937be3 ;  /* 0x40937be300057882 */ /* 0x000fe20000000000 */
[----:B------:R-:W-:Y:S01]  /*8a40*/  BSSY.RECONVERGENT B1, `(.L_x_229) ;  /* 0x000003c000017945 */ /* 0x000fe20003800200 */
[----:B------:R-:W-:Y:S01]  /*8a50*/  DADD R4, R2, -UR4 ;  /* 0x8000000402047e29 */ /* 0x000fe20008000000 */
[----:B------:R-:W-:Y:S01]  /*8a60*/  UMOV UR4, 0xfefa39ef ;  /* 0xfefa39ef00047882 */ /* 0x000fe20000000000 */
[----:B------:R-:W-:Y:S01]  /*8a70*/  IMAD.MOV.U32 R2, RZ, RZ, 0x652b82fe ;  /* 0x652b82feff027424 */ /* 0x000fe200078e00ff */
[----:B------:R-:W-:Y:S01]  /*8a80*/  UMOV UR5, 0x3fe62e42 ;  /* 0x3fe62e4200057882 */ /* 0x000fe20000000000 */
[----:B------:R-:W-:-:S06]  /*8a90*/  IMAD.MOV.U32 R3, RZ, RZ, 0x3ff71547 ;  /* 0x3ff71547ff037424 */ /* 0x000fcc00078e00ff */
[----:B------:R-:W-:Y:S01]  /*8aa0*/  DFMA R2, R4, R2, 6.75539944105574400000e+15 ;  /* 0x433800000402742b */ /* 0x000fe20000000002 */
[----:B------:R-:W-:-:S07]  /*8ab0*/  FSETP.GEU.FTZ.AND P0, PT, |R5|, 4.1917929649353027344, PT ;  /* 0x4086232b0500780b */ /* 0x000fce0003f1e200 */
        /* <DEDUP_REMOVED lines=43> */
[----:B------:R-:W-:Y:S01]  /*8d70*/  @!P0 LEA.HI R0, R2, R2, RZ, 0x1 ;  /* 0x0000000202008211 */ /* 0x000fe200078f08ff */
[----:B------:R-:W-:Y:S01]  /*8d80*/  @!P0 IMAD.MOV.U32 R4, RZ, RZ, RZ ;  /* 0x000000ffff048224 */ /* 0x000fe200078e00ff */
[----:B------:R-:W-:Y:S02]  /*8d90*/  FSEL R13, R9, RZ, P1 ;  /* 0x000000ff090d7208 */ /* 0x000fe40000800000 */
[----:B------:R-:W-:-:S05]  /*8da0*/  @!P0 SHF.R.S32.HI R3, RZ, 0x1, R0 ;  /* 0x00000001ff038819 */ /* 0x000fca0000011400 */
[----:B------:R-:W-:Y:S02]  /*8db0*/  @!P0 IMAD.IADD R2, R2, 0x1, -R3 ;  /* 0x0000000102028824 */ /* 0x000fe400078e0a03 */
[----:B------:R-:W-:-:S03]  /*8dc0*/  @!P0 IMAD R3, R3, 0x100000, R7 ;  /* 0x0010000003038824 */ /* 0x000fc600078e0207 */
[----:B------:R-:W-:Y:S01]  /*8dd0*/  @!P0 LEA R5, R2, 0x3ff00000, 0x14 ;  /* 0x3ff0000002058811 */ /* 0x000fe200078ea0ff */
[----:B------:R-:W-:-:S06]  /*8de0*/  @!P0 IMAD.MOV.U32 R2, RZ, RZ, R6 ;  /* 0x000000ffff028224 */ /* 0x000fcc00078e0006 */
[----:B------:R-:W-:-:S11]  /*8df0*/  @!P0 DMUL R12, R2, R4 ;  /* 0x00000004020c8228 */ /* 0x000fd60000000000 */
.L_x_230:
[----:B------:R-:W-:Y:S05]  /*8e00*/  BSYNC.RECONVERGENT B1 ;  /* 0x0000000000017941 */ /* 0x000fea0003800200 */
.L_x_229:
[C---:B------:R-:W-:Y:S01]  /*8e10*/  LEA.HI R0, R13.reuse, 0xffffff09, RZ, 0xc ;  /* 0xffffff090d007811 */ /* 0x040fe200078f60ff */
[----:B------:R-:W-:Y:S01]  /*8e20*/  DSETP.NEU.AND P0, PT, |R14|, +INF , PT ;  /* 0x7ff000000e00742a */ /* 0x000fe20003f0d200 */
[----:B------:R-:W-:Y:S01]  /*8e30*/  LOP3.LUT R13, R13, 0xfffff, RZ, 0xc0, !PT ;  /* 0x000fffff0d0d7812 */ /* 0x000fe200078ec0ff */
[----:B------:R-:W-:Y:S01]  /*8e40*/  BSSY.RECONVERGENT B3, `(.L_x_231) ;  /* 0x0000027000037945 */ /* 0x000fe20003800200 */
[----:B------:R-:W-:Y:S01]  /*8e50*/  LOP3.LUT R3, R0, 0xffff, RZ, 0xc0, !PT ;  /* 0x0000ffff00037812 */ /* 0x000fe200078ec0ff */
[----:B------:R-:W-:Y:S01]  /*8e60*/  IMAD.MOV.U32 R20, RZ, RZ, RZ ;  /* 0x000000ffff147224 */ /* 0x000fe200078e00ff */
[----:B------:R-:W-:Y:S02]  /*8e70*/  LOP3.LUT R13, R13, 0x7fe00000, RZ, 0xfc, !PT ;  /* 0x7fe000000d0d7812 */ /* 0x000fe400078efcff */
[----:B------:R-:W-:-:S04]  /*8e80*/  LEA.HI R2, R3, R0, RZ, 0x11 ;  /* 0x0000000003027211 */ /* 0x000fc800078f88ff */
[----:B------:R-:W-:-:S04]  /*8e90*/  PRMT R2, R2, 0x9910, RZ ;  /* 0x0000991002027816 */ /* 0x000fc800000000ff */
[----:B------:R-:W-:-:S04]  /*8ea0*/  SHF.R.S32.HI R2, RZ, 0x1, R2 ;  /* 0x00000001ff027819 */ /* 0x000fc80000011402 */
[----:B------:R-:W-:Y:S01]  /*8eb0*/  PRMT R21, R2, 0x9910, RZ ;  /* 0x0000991002157816 */ /* 0x000fe200000000ff */
[----:B------:R-:W-:-:S04]  /*8ec0*/  @!P0 DMUL R2, RZ, R14 ;  /* 0x0000000eff028228 */ /* 0x000fc80000000000 */
[----:B------:R-:W-:Y:S01]  /*8ed0*/  IMAD.IADD R18, R0, 0x1, -R21 ;  /* 0x0000000100127824 */ /* 0x000fe200078e0a15 */
[----:B------:R-:W-:Y:S01]  /*8ee0*/  LEA R21, R21, 0x3ff00000, 0x14 ;  /* 0x3ff0000015157811 */ /* 0x000fe200078ea0ff */
[----:B------:R-:W-:-:S03]  /*8ef0*/  @!P0 IMAD.MOV.U32 R0, RZ, RZ, 0x1 ;  /* 0x00000001ff008424 */ /* 0x000fc600078e00ff */
[----:B------:R-:W-:Y:S01]  /*8f00*/  LEA R19, R18, 0x3ff00000, 0x14 ;  /* 0x3ff0000012137811 */ /* 0x000fe200078ea0ff */
[----:B------:R-:W-:Y:S06]  /*8f10*/  @!P0 BRA `(.L_x_232) ;  /* 0x0000000000648947 */ /* 0x000fec0003800000 */
        /* <DEDUP_REMOVED lines=23> */
.L_x_234:
[----:B------:R-:W-:Y:S05]  /*9090*/  BSYNC.RECONVERGENT B4 ;  /* 0x0000000000047941 */ /* 0x000fea0003800200 */
.L_x_233:
[----:B------:R-:W-:-:S07]  /*90a0*/  VIADD R0, R0, 0x1 ;  /* 0x0000000100007836 */ /* 0x000fce0000000000 */
.L_x_232:
[----:B------:R-:W-:Y:S05]  /*90b0*/  BSYNC.RECONVERGENT B3 ;  /* 0x0000000000037941 */ /* 0x000fea0003800200 */
.L_x_231:
        /* <DEDUP_REMOVED lines=27> */
[----:B------:R-:W-:Y:S01]  /*9270*/  LOP3.LUT P0, RZ, R0, 0x2, RZ, 0xc0, !PT ;  /* 0x0000000200ff7812 */ /* 0x000fe2000780c0ff */
[----:B------:R-:W-:-:S03]  /*9280*/  @!P1 IMAD.MOV.U32 R0, RZ, RZ, RZ ;  /* 0x000000ffff009224 */ /* 0x000fc600078e00ff */
[----:B------:R-:W-:-:S10]  /*9290*/  DADD R2, RZ, -R4 ;  /* 0x00000000ff027229 */ /* 0x000fd40000000804 */
[----:B------:R-:W-:Y:S02]  /*92a0*/  FSEL R22, R4, R2, !P0 ;  /* 0x0000000204167208 */ /* 0x000fe40004000000 */
[----:B------:R-:W-:Y:S01]  /*92b0*/  FSEL R23, R5, R3, !P0 ;  /* 0x0000000305177208 */ /* 0x000fe20004000000 */
[----:B------:R-:W-:-:S05]  /*92c0*/  @!P1 DMUL R2, RZ, R14 ;  /* 0x0000000eff029228 */ /* 0x000fca0000000000 */
[----:B------:R-:W-:-:S08]  /*92d0*/  DMUL R22, R12, R22 ;  /* 0x000000160c167228 */ /* 0x000fd00000000000 */
[----:B------:R-:W-:Y:S01]  /*92e0*/  DMUL R22, R20, R22 ;  /* 0x0000001614167228 */ /* 0x000fe20000000000 */
[----:B------:R-:W-:Y:S10]  /*92f0*/  @!P1 BRA `(.L_x_236) ;  /* 0x0000000000589947 */ /* 0x000ff40003800000 */
        /* <DEDUP_REMOVED lines=22> */
.L_x_236:
[----:B------:R-:W-:Y:S05]  /*9460*/  BSYNC.RECONVERGENT B3 ;  /* 0x0000000000037941 */ /* 0x000fea0003800200 */
.L_x_235:
        /* <DEDUP_REMOVED lines=14> */
[----:B------:R-:W-:Y:S01]  /*9550*/  FSEL R27, -R18, 0.11223486810922622681, !P0 ;  /* 0x3de5db65121b7808 */ /* 0x000fe20004000100 */
[----:B------:R-:W-:-:S05]  /*9560*/  IMAD.MOV.U32 R18, RZ, RZ, RZ ;  /* 0x000000ffff127224 */ /* 0x000fca00078e00ff */
        /* <DEDUP_REMOVED lines=13> */
[----:B------:R-:W-:-:S06]  /*9640*/  FSEL R3, R5, R3, !P0 ;  /* 0x0000000305037208 */ /* 0x000fcc0004000000 */
[----:B------:R-:W-:-:S08]  /*9650*/  DMUL R12, R12, R2 ;  /* 0x000000020c0c7228 */ /* 0x000fd00000000000 */
[----:B------:R-:W-:Y:S02]  /*9660*/  DMUL R14, R20, R12 ;  /* 0x0000000c140e7228 */ /* 0x000fe40000000000 */
[----:B------:R-:W-:-:S06]  /*9670*/  DMUL R12, R22, R18 ;  /* 0x00000012160c7228 */ /* 0x000fcc0000000000 */
[----:B------:R-:W-:Y:S01]  /*9680*/  DMUL R14, R18, R14 ;  /* 0x0000000e120e7228 */ /* 0x000fe20000000000 */
[----:B------:R-:W-:Y:S10]  /*9690*/  BRA `(.L_x_219) ;  /* 0x000000ac00187947 */ /* 0x000ff40003800000 */
.L_x_228:
[----:B------:R-:W-:Y:S01]  /*96a0*/  IMAD.MOV.U32 R4, RZ, RZ, 0x652b82fe ;  /* 0x652b82feff047424 */ /* 0x000fe200078e00ff */
[----:B------:R-:W-:Y:S01]  /*96b0*/  UMOV UR4, 0xfefa39ef ;  /* 0xfefa39ef00047882 */ /* 0x000fe20000000000 */
[----:B------:R-:W-:Y:S01]  /*96c0*/  IMAD.MOV.U32 R5, RZ, RZ, 0x3ff71547 ;  /* 0x3ff71547ff057424 */ /* 0x000fe200078e00ff */
[----:B------:R-:W-:Y:S01]  /*96d0*/  UMOV UR5, 0x3fe62e42 ;  /* 0x3fe62e4200057882 */ /* 0x000fe20000000000 */
[----:B------:R-:W-:Y:S01]  /*96e0*/  DSETP.NEU.AND P2, PT, |R14|, +INF , PT ;  /* 0x7ff000000e00742a */ /* 0x000fe20003f4d200 */
[----:B------:R-:W-:Y:S01]  /*96f0*/  FSETP.GEU.FTZ.AND P0, PT, |R3|, 4.1917929649353027344, PT ;  /* 0x4086232b0300780b */ /* 0x000fe20003f1e200 */
[----:B------:R-:W-:Y:S02]  /*9700*/  BSSY.RECONVERGENT B1, `(.L_x_237) ;  /* 0x0000037000017945 */ /* 0x000fe40003800200 */
[----:B------:R-:W-:-:S08]  /*9710*/  DFMA R4, R2, R4, 6.75539944105574400000e+15 ;  /* 0x433800000204742b */ /* 0x000fd00000000004 */
[----:B------:R-:W-:Y:S02]  /*9720*/  DADD R6, R4, -6.75539944105574400000e+15 ;  /* 0xc338000004067429 */ /* 0x000fe40000000000 */
[----:B------:R-:W-:-:S06]  /*9730*/  @!P2 DMUL R12, RZ, R14 ;  /* 0x0000000eff0ca228 */ /* 0x000fcc0000000000 */
        /* <DEDUP_REMOVED lines=43> */
[----:B------:R-:W-:Y:S01]  /*99f0*/  @!P1 IMAD.MOV.U32 R2, RZ, RZ, R6 ;  /* 0x000000ffff029224 */ /* 0x000fe200078e0006 */
[----:B------:R-:W-:Y:S02]  /*9a00*/  FSEL R19, R9, RZ, P0 ;  /* 0x000000ff09137208 */ /* 0x000fe40000000000 */
[----:B------:R-:W-:-:S05]  /*9a10*/  @!P1 SHF.R.S32.HI R3, RZ, 0x1, R0 ;  /* 0x00000001ff039819 */ /* 0x000fca0000011400 */
[----:B------:R-:W-:Y:S02]  /*9a20*/  @!P1 IMAD.IADD R4, R4, 0x1, -R3 ;  /* 0x0000000104049824 */ /* 0x000fe400078e0a03 */
[----:B------:R-:W-:-:S03]  /*9a30*/  @!P1 IMAD R3, R3, 0x100000, R7 ;  /* 0x0010000003039824 */ /* 0x000fc600078e0207 */
[----:B------:R-:W-:Y:S01]  /*9a40*/  @!P1 LEA R5, R4, 0x3ff00000, 0x14 ;  /* 0x3ff0000004059811 */ /* 0x000fe200078ea0ff */
[----:B------:R-:W-:-:S06]  /*9a50*/  @!P1 IMAD.MOV.U32 R4, RZ, RZ, RZ ;  /* 0x000000ffff049224 */ /* 0x000fcc00078e00ff */
[----:B------:R-:W-:-:S11]  /*9a60*/  @!P1 DMUL R18, R2, R4 ;  /* 0x0000000402129228 */ /* 0x000fd60000000000 */
.L_x_238:
[----:B------:R-:W-:Y:S05]  /*9a70*/  BSYNC.RECONVERGENT B1 ;  /* 0x0000000000017941 */ /* 0x000fea0003800200 */
.L_x_237:
[----:B------:R-:W-:Y:S01]  /*9a80*/  BSSY.RECONVERGENT B3, `(.L_x_239) ;  /* 0x000001c000037945 */ /* 0x000fe20003800200 */
[----:B------:R-:W-:-:S03]  /*9a90*/  @!P2 IMAD.MOV.U32 R0, RZ, RZ, 0x1 ;  /* 0x00000001ff00a424 */ /* 0x000fc600078e00ff */
[----:B------:R-:W-:Y:S05]  /*9aa0*/  @!P2 BRA `(.L_x_240) ;  /* 0x000000000064a947 */ /* 0x000fea0003800000 */
        /* <DEDUP_REMOVED lines=23> */
.L_x_242:
[----:B------:R-:W-:Y:S05]  /*9c20*/  BSYNC.RECONVERGENT B4 ;  /* 0x0000000000047941 */ /* 0x000fea0003800200 */
.L_x_241:
[----:B------:R-:W-:-:S07]  /*9c30*/  VIADD R0, R0, 0x1 ;  /* 0x0000000100007836 */ /* 0x000fce0000000000 */
.L_x_240:
[----:B------:R-:W-:Y:S05]  /*9c40*/  BSYNC.RECONVERGENT B3 ;  /* 0x0000000000037941 */ /* 0x000fea0003800200 */
.L_x_239:
        /* <DEDUP_REMOVED lines=56> */
.L_x_244:
[----:B------:R-:W-:Y:S05]  /*9fd0*/  BSYNC.RECONVERGENT B3 ;  /* 0x0000000000037941 */ /* 0x000fea0003800200 */
.L_x_243:
        /* <DEDUP_REMOVED lines=10> */
[----:B------:R-:W-:Y:S01]  /*a080*/  DMUL R12, R18, R12 ;  /* 0x0000000c120c7228 */ /* 0x000fe20000000000 */
        /* <DEDUP_REMOVED lines=19> */
[----:B------:R-:W-:Y:S01]  /*a1c0*/  DMUL R14, R18, R14 ;  /* 0x0000000e120e7228 */ /* 0x000fe20000000000 */
[----:B------:R-:W-:Y:S10]  /*a1d0*/  BRA `(.L_x_219) ;  /* 0x000000a000487947 */ /* 0x000ff40003800000 */
.L_x_157:
        /* <DEDUP_REMOVED lines=89> */
.L_x_246:
[----:B------:R-:W-:Y:S01]  /*a770*/  IMAD.MOV.U32 R8, RZ, RZ, 0x0 ;  /* 0x00000000ff087424 */ /* 0x000fe200078e00ff */
[----:B------:R-:W-:Y:S01]  /*a780*/  LOP3.LUT P0, RZ, R3, 0x7fffffff, RZ, 0xc0, !PT ;  /* 0x7fffffff03ff7812 */ /* 0x000fe2000780c0ff */
[----:B------:R-:W-:-:S06]  /*a790*/  IMAD.MOV.U32 R9, RZ, RZ, 0x7ff00000 ;  /* 0x7ff00000ff097424 */ /* 0x000fcc00078e00ff */
[----:B------:R-:W-:-:S10]  /*a7a0*/  DFMA R8, R2, R8, +INF ;  /* 0x7ff000000208742b */ /* 0x000fd40000000008 */
[----:B------:R-:W-:Y:S02]  /*a7b0*/  FSEL R2, R8, RZ, P0 ;  /* 0x000000ff08027208 */ /* 0x000fe40000000000 */
[----:B------:R-:W-:-:S07]  /*a7c0*/  FSEL R3, R9, -QNAN , P0 ;  /* 0xfff0000009037808 */ /* 0x000fce0000000000 */
.L_x_247:
[----:B------:R-:W-:Y:S02]  /*a7d0*/  DADD R8, -RZ, |R6| ;  /* 0x00000000ff087229 */ /* 0x000fe40000000506 */
[--C-:B------:R-:W-:Y:S02]  /*a7e0*/  DADD R10, -RZ, |R4|.reuse ;  /* 0x00000000ff0a7229 */ /* 0x100fe40000000504 */
[----:B------:R-:W-:Y:S01]  /*a7f0*/  DSETP.GT.AND P4, PT, |R6|, |R4|, PT ;  /* 0x400000040600722a */ /* 0x000fe20003f84200 */
[----:B------:R-:W-:-:S07]  /*a800*/  IMAD.MOV.U32 R4, RZ, RZ, 0x1 ;  /* 0x00000001ff047424 */ /* 0x000fce00078e00ff */
[----:B------:R-:W-:Y:S02]  /*a810*/  FSEL R15, R9, R11, P4 ;  /* 0x0000000b090f7208 */ /* 0x000fe40002000000 */
[----:B------:R-:W-:Y:S02]  /*a820*/  FSEL R14, R8, R10, P4 ;  /* 0x0000000a080e7208 */ /* 0x000fe40002000000 */
[----:B------:R-:W0:Y:S04]  /*a830*/  MUFU.RCP64H R5, R15 ;  /* 0x0000000f00057308 */ /* 0x000e280000001800 */
[----:B0-----:R-:W-:-:S08]  /*a840*/  DFMA R6, -R14, R4, 1 ;  /* 0x3ff000000e06742b */ /* 0x001fd00000000104 */
[----:B------:R-:W-:-:S08]  /*a850*/  DFMA R6, R6, R6, R6 ;  /* 0x000000060606722b */ /* 0x000fd00000000006 */
[----:B------:R-:W-:-:S08]  /*a860*/  DFMA R6, R4, R6, R4 ;  /* 0x000000060406722b */ /* 0x000fd00000000004 */
[----:B------:R-:W-:-:S08]  /*a870*/  DFMA R4, -R14, R6, 1 ;  /* 0x3ff000000e04742b */ /* 0x000fd00000000106 */
[----:B------:R-:W-:Y:S01]  /*a880*/  DFMA R4, R6, R4, R6 ;  /* 0x000000040604722b */ /* 0x000fe20000000006 */
[----:B------:R-:W-:Y:S02]  /*a890*/  FSEL R6, R10, R8, P4 ;  /* 0x000000080a067208 */ /* 0x000fe40002000000 */
[----:B------:R-:W-:-:S04]  /*a8a0*/  FSEL R7, R11, R9, P4 ;  /* 0x000000090b077208 */ /* 0x000fc80002000000 */
[----:B------:R-:W-:Y:S02]  /*a8b0*/  FSETP.GEU.AND P1, PT, |R7|, 6.5827683646048100446e-37, PT ;  /* 0x036000000700780b */ /* 0x000fe40003f2e200 */
        /* <DEDUP_REMOVED lines=12> */
.L_x_248:
        /* <DEDUP_REMOVED lines=70> */
.L_x_249:
[----:B------:R-:W0:Y:S01]  /*ade0*/  LDC R0, c[0x0][0x3b4] ;  /* 0x0000ed00ff007b82 */ /* 0x000e220000000800 */
[----:B------:R-:W-:Y:S01]  /*adf0*/  UMOV UR4, 0x54442d18 ;  /* 0x54442d1800047882 */ /* 0x000fe20000000000 */
[----:B------:R-:W-:Y:S02]  /*ae00*/  UMOV UR5, 0x400921fb ;  /* 0x400921fb00057882 */ /* 0x000fe40000000000 */
[----:B------:R-:W-:Y:S01]  /*ae10*/  DADD R4, -R8, UR4 ;  /* 0x0000000408047e29 */ /* 0x000fe20008000100 */
[----:B0-----:R-:W-:-:S09]  /*ae20*/  ISETP.GE.AND P0, PT, R0, RZ, PT ;  /* 0x000000ff0000720c */ /* 0x001fd20003f06270 */
[----:B------:R-:W-:Y:S02]  /*ae30*/  FSEL R4, R4, R8, !P0 ;  /* 0x0000000804047208 */ /* 0x000fe40004000000 */
[----:B------:R-:W-:-:S07]  /*ae40*/  FSEL R5, R5, R9, !P0 ;  /* 0x0000000905057208 */ /* 0x000fce0004000000 */
.L_x_250:
        /* <DEDUP_REMOVED lines=18> */
.L_x_251:
[----:B------:R-:W-:Y:S02]  /*af70*/  LOP3.LUT R5, R7, 0x80000000, R13, 0xb8, !PT ;  /* 0x8000000007057812 */ /* 0x000fe400078eb80d */
[----:B------:R-:W-:Y:S02]  /*af80*/  FSEL R4, R10, R6, P2 ;  /* 0x000000060a047208 */ /* 0x000fe40001000000 */
[----:B------:R-:W-:Y:S01]  /*af90*/  FSEL R5, R11, R5, P2 ;  /* 0x000000050b057208 */ /* 0x000fe20001000000 */
[----:B------:R-:W-:Y:S06]  /*afa0*/  BRA `(.L_x_252) ;  /* 0x0000006c00887947 */ /* 0x000fec0003800000 */
.L_x_245:
        /* <DEDUP_REMOVED lines=37> */
.L_x_254:
        /* <DEDUP_REMOVED lines=25> */
.L_x_255:
        /* <DEDUP_REMOVED lines=121> */
.L_x_257:
[----:B------:R-:W-:Y:S01]  /*bb20*/  IMAD.MOV.U32 R2, RZ, RZ, 0x0 ;  /* 0x00000000ff027424 */ /* 0x000fe200078e00ff */
[----:B------:R-:W-:Y:S01]  /*bb30*/  LOP3.LUT P0, RZ, R5, 0x7fffffff, RZ, 0xc0, !PT ;  /* 0x7fffffff05ff7812 */ /* 0x000fe2000780c0ff */
[----:B------:R-:W-:-:S06]  /*bb40*/  IMAD.MOV.U32 R3, RZ, RZ, 0x7ff00000 ;  /* 0x7ff00000ff037424 */ /* 0x000fcc00078e00ff */
[----:B------:R-:W-:-:S10]  /*bb50*/  DFMA R2, R4, R2, +INF ;  /* 0x7ff000000402742b */ /* 0x000fd40000000002 */
[----:B------:R-:W-:Y:S02]  /*bb60*/  FSEL R2, R2, RZ, P0 ;  /* 0x000000ff02027208 */ /* 0x000fe40000000000 */
[----:B------:R-:W-:-:S07]  /*bb70*/  FSEL R3, R3, -QNAN , P0 ;  /* 0xfff0000003037808 */ /* 0x000fce0000000000 */
.L_x_258:
[----:B------:R-:W-:Y:S05]  /*bb80*/  BSYNC.RECONVERGENT B1 ;  /* 0x0000000000017941 */ /* 0x000fea0003800200 */
.L_x_256:
        /* <DEDUP_REMOVED lines=23> */
.L_x_259:
        /* <DEDUP_REMOVED lines=70> */
.L_x_260:
[----:B------:R-:W0:Y:S01]  /*c160*/  LDC R0, c[0x0][0x3b4] ;  /* 0x0000ed00ff007b82 */ /* 0x000e220000000800 */
[----:B------:R-:W-:Y:S01]  /*c170*/  UMOV UR4, 0x54442d18 ;  /* 0x54442d1800047882 */ /* 0x000fe20000000000 */
[----:B------:R-:W-:Y:S02]  /*c180*/  UMOV UR5, 0x400921fb ;  /* 0x400921fb00057882 */ /* 0x000fe40000000000 */
[----:B------:R-:W-:Y:S01]  /*c190*/  DADD R4, -R8, UR4 ;  /* 0x0000000408047e29 */ /* 0x000fe20008000100 */
[----:B0-----:R-:W-:-:S09]  /*c1a0*/  ISETP.GE.AND P0, PT, R0, RZ, PT ;  /* 0x000000ff0000720c */ /* 0x001fd20003f06270 */
[----:B------:R-:W-:Y:S02]  /*c1b0*/  FSEL R4, R4, R8, !P0 ;  /* 0x0000000804047208 */ /* 0x000fe40004000000 */
[----:B------:R-:W-:-:S07]  /*c1c0*/  FSEL R5, R5, R9, !P0 ;  /* 0x0000000905057208 */ /* 0x000fce0004000000 */
.L_x_261:
        /* <DEDUP_REMOVED lines=18> */
.L_x_262:
[----:B------:R-:W-:Y:S01]  /*c2f0*/  LOP3.LUT R5, R7, 0x80000000, R13, 0xb8, !PT ;  /* 0x8000000007057812 */ /* 0x000fe200078eb80d */
[----:B------:R-:W-:Y:S01]  /*c300*/  DADD R2, R2, 1 ;  /* 0x3ff0000002027429 */ /* 0x000fe20000000000 */
[----:B------:R-:W-:Y:S02]  /*c310*/  FSEL R4, R10, R6, P2 ;  /* 0x000000060a047208 */ /* 0x000fe40001000000 */
[----:B------:R-:W-:Y:S01]  /*c320*/  FSEL R5, R11, R5, P2 ;  /* 0x000000050b057208 */ /* 0x000fe20001000000 */
[----:B------:R-:W-:Y:S07]  /*c330*/  BRA `(.L_x_252) ;  /* 0x0000005800a47947 */ /* 0x000fee0003800000 */
.L_x_253:
        /* <DEDUP_REMOVED lines=76> */
.L_x_265:
[----:B------:R-:W0:Y:S01]  /*c800*/  LDC R0, c[0x0][0x3b4] ;  /* 0x0000ed00ff007b82 */ /* 0x000e220000000800 */
[----:B------:R-:W-:Y:S01]  /*c810*/  UMOV UR4, 0x54442d18 ;  /* 0x54442d1800047882 */ /* 0x000fe20000000000 */
[----:B------:R-:W-:Y:S02]  /*c820*/  UMOV UR5, 0x400921fb ;  /* 0x400921fb00057882 */ /* 0x000fe40000000000 */
[----:B------:R-:W-:Y:S01]  /*c830*/  DADD R2, -R8, UR4 ;  /* 0x0000000408027e29 */ /* 0x000fe20008000100 */
[----:B0-----:R-:W-:-:S09]  /*c840*/  ISETP.GE.AND P0, PT, R0, RZ, PT ;  /* 0x000000ff0000720c */ /* 0x001fd20003f06270 */
[----:B------:R-:W-:Y:S02]  /*c850*/  FSEL R2, R2, R8, !P0 ;  /* 0x0000000802027208 */ /* 0x000fe40004000000 */
[----:B------:R-:W-:-:S07]  /*c860*/  FSEL R3, R3, R9, !P0 ;  /* 0x0000000903037208 */ /* 0x000fce0004000000 */
.L_x_266:
        /* <DEDUP_REMOVED lines=16> */
.L_x_264:
        /* <DEDUP_REMOVED lines=24> */
.L_x_268:
        /* <DEDUP_REMOVED lines=30> */
.L_x_267:
        /* <DEDUP_REMOVED lines=77> */
.L_x_270:
[----:B------:R-:W-:Y:S01]  /*d1a0*/  IMAD.MOV.U32 R6, RZ, RZ, 0x0 ;  /* 0x00000000ff067424 */ /* 0x000fe200078e00ff */
[----:B------:R-:W-:Y:S01]  /*d1b0*/  LOP3.LUT P0, RZ, R5, 0x7fffffff, RZ, 0xc0, !PT ;  /* 0x7fffffff05ff7812 */ /* 0x000fe2000780c0ff */
[----:B------:R-:W-:-:S06]  /*d1c0*/  IMAD.MOV.U32 R7, RZ, RZ, 0x7ff00000 ;  /* 0x7ff00000ff077424 */ /* 0x000fcc00078e00ff */
[----:B------:R-:W-:-:S10]  /*d1d0*/  DFMA R6, R4, R6, +INF ;  /* 0x7ff000000406742b */ /* 0x000fd40000000006 */
[----:B------:R-:W-:Y:S02]  /*d1e0*/  FSEL R4, R6, RZ, P0 ;  /* 0x000000ff06047208 */ /* 0x000fe40000000000 */
[----:B------:R-:W-:-:S07]  /*d1f0*/  FSEL R5, R7, -QNAN , P0 ;  /* 0xfff0000007057808 */ /* 0x000fce0000000000 */
.L_x_269:
        /* <DEDUP_REMOVED lines=72> */
.L_x_271:
[----:B------:R-:W0:Y:S01]  /*d680*/  LDC R0, c[0x0][0x3b4] ;  /* 0x0000ed00ff007b82 */ /* 0x000e220000000800 */
[----:B------:R-:W-:Y:S01]  /*d690*/  UMOV UR4, 0x54442d18 ;  /* 0x54442d1800047882 */ /* 0x000fe20000000000 */
[----:B------:R-:W-:Y:S02]  /*d6a0*/  UMOV UR5, 0x400921fb ;  /* 0x400921fb00057882 */ /* 0x000fe40000000000 */
[----:B------:R-:W-:Y:S01]  /*d6b0*/  DADD R2, -R10, UR4 ;  /* 0x000000040a027e29 */ /* 0x000fe20008000100 */
[----:B0-----:R-:W-:-:S09]  /*d6c0*/  ISETP.GE.AND P0, PT, R0, RZ, PT ;  /* 0x000000ff0000720c */ /* 0x001fd20003f06270 */
[----:B------:R-:W-:Y:S02]  /*d6d0*/  FSEL R2, R2, R10, !P0 ;  /* 0x0000000a02027208 */ /* 0x000fe40004000000 */
[----:B------:R-:W-:-:S07]  /*d6e0*/  FSEL R3, R3, R11, !P0 ;  /* 0x0000000b03037208 */ /* 0x000fce0004000000 */
.L_x_272:
        /* <DEDUP_REMOVED lines=15> */
.L_x_263:
        /* <DEDUP_REMOVED lines=25> */
[----:B------:R-:W-:Y:S01]  /*d970*/  UMOV UR4, 0xffffffff ;  /* 0xffffffff00047882 */ /* 0x000fe20000000000 */
[----:B------:R-:W-:Y:S01]  /*d980*/  UMOV UR5, 0x7fefffff ;  /* 0x7fefffff00057882 */ /* 0x000fe20000000000 */
[CC--:B------:R-:W-:Y:S01]  /*d990*/  ISETP.GT.U32.AND.EX P1, PT, R11.reuse, R9.reuse, PT, P0 ;  /* 0x000000090b00720c */ /* 0x0c0fe20003f24100 */
[----:B------:R-:W-:Y:S01]  /*d9a0*/  UMOV UR6, UR5 ;  /* 0x0000000500067c82 */ /* 0x000fe20008000000 */
[----:B------:R-:W-:Y:S01]  /*d9b0*/  ISETP.LT.U32.AND P0, PT, R8, R10, PT ;  /* 0x0000000a0800720c */ /* 0x000fe20003f01070 */
[----:B------:R-:W-:Y:S01]  /*d9c0*/  IMAD.MOV.U32 R18, RZ, RZ, 0x0 ;  /* 0x00000000ff127424 */ /* 0x000fe200078e00ff */
[----:B------:R-:W-:Y:S01]  /*d9d0*/  SEL R5, R11, R9, P1 ;  /* 0x000000090b057207 */ /* 0x000fe20000800000 */
[----:B------:R-:W-:Y:S01]  /*d9e0*/  IMAD.MOV.U32 R19, RZ, RZ, 0x3fd80000 ;  /* 0x3fd80000ff137424 */ /* 0x000fe200078e00ff */
[----:B------:R-:W-:-:S02]  /*d9f0*/  ISETP.LT.U32.AND.EX P0, PT, R9, R11, PT, P0 ;  /* 0x0000000b0900720c */ /* 0x000fc40003f01100 */
[----:B------:R-:W-:Y:S02]  /*da00*/  LOP3.LUT R0, R5, 0xffc00000, RZ, 0xc0, !PT ;  /* 0xffc0000005007812 */ /* 0x000fe400078ec0ff */
[----:B------:R-:W-:Y:S02]  /*da10*/  SEL R2, R8, R10, P0 ;  /* 0x0000000a08027207 */ /* 0x000fe40000000000 */
        /* <DEDUP_REMOVED lines=105> */
.L_x_274:
[----:B------:R-:W-:Y:S01]  /*e0b0*/  IMAD.MOV.U32 R2, RZ, RZ, 0x0 ;  /* 0x00000000ff027424 */ /* 0x000fe200078e00ff */
[----:B------:R-:W-:Y:S01]  /*e0c0*/  LOP3.LUT P0, RZ, R5, 0x7fffffff, RZ, 0xc0, !PT ;  /* 0x7fffffff05ff7812 */ /* 0x000fe2000780c0ff */
[----:B------:R-:W-:-:S06]  /*e0d0*/  IMAD.MOV.U32 R3, RZ, RZ, 0x7ff00000 ;  /* 0x7ff00000ff037424 */ /* 0x000fcc00078e00ff */
[----:B------:R-:W-:-:S10]  /*e0e0*/  DFMA R2, R4, R2, +INF ;  /* 0x7ff000000402742b */ /* 0x000fd40000000002 */
[----:B------:R-:W-:Y:S02]  /*e0f0*/  FSEL R2, R2, RZ, P0 ;  /* 0x000000ff02027208 */ /* 0x000fe40000000000 */
[----:B------:R-:W-:-:S07]  /*e100*/  FSEL R3, R3, -QNAN , P0 ;  /* 0xfff0000003037808 */ /* 0x000fce0000000000 */
.L_x_275:
        /* <DEDUP_REMOVED lines=20> */
.L_x_276:
        /* <DEDUP_REMOVED lines=70> */
.L_x_277:
[----:B------:R-:W0:Y:S01]  /*e6b0*/  LDC R0, c[0x0][0x3b4] ;  /* 0x0000ed00ff007b82 */ /* 0x000e220000000800 */
[----:B------:R-:W-:Y:S01]  /*e6c0*/  UMOV UR4, 0x54442d18 ;  /* 0x54442d1800047882 */ /* 0x000fe20000000000 */
[----:B------:R-:W-:Y:S02]  /*e6d0*/  UMOV UR5, 0x400921fb ;  /* 0x400921fb00057882 */ /* 0x000fe40000000000 */
[----:B------:R-:W-:Y:S01]  /*e6e0*/  DADD R4, -R8, UR4 ;  /* 0x0000000408047e29 */ /* 0x000fe20008000100 */
[----:B0-----:R-:W-:-:S09]  /*e6f0*/  ISETP.GE.AND P0, PT, R0, RZ, PT ;  /* 0x000000ff0000720c */ /* 0x001fd20003f06270 */
[----:B------:R-:W-:Y:S02]  /*e700*/  FSEL R4, R4, R8, !P0 ;  /* 0x0000000804047208 */ /* 0x000fe40004000000 */
[----:B------:R-:W-:-:S07]  /*e710*/  FSEL R5, R5, R9, !P0 ;  /* 0x0000000905057208 */ /* 0x000fce0004000000 */
.L_x_278:
        /* <DEDUP_REMOVED lines=18> */
.L_x_279:
[----:B------:R-:W-:Y:S02]  /*e840*/  LOP3.LUT R5, R7, 0x80000000, R13, 0xb8, !PT ;  /* 0x8000000007057812 */ /* 0x000fe400078eb80d */
[----:B------:R-:W-:Y:S02]  /*e850*/  FSEL R4, R10, R6, P2 ;  /* 0x000000060a047208 */ /* 0x000fe40001000000 */
[----:B------:R-:W-:Y:S01]  /*e860*/  FSEL R5, R11, R5, P2 ;  /* 0x000000050b057208 */ /* 0x000fe20001000000 */
[----:B------:R-:W-:Y:S06]  /*e870*/  BRA `(.L_x_252) ;  /* 0x0000003400547947 */ /* 0x000fec0003800000 */
.L_x_273:
        /* <DEDUP_REMOVED lines=29> */
.L_x_282:
        /* <DEDUP_REMOVED lines=30> */
.L_x_281:
        /* <DEDUP_REMOVED lines=77> */
.L_x_284:
[----:B------:R-:W-:Y:S01]  /*f100*/  IMAD.MOV.U32 R4, RZ, RZ, 0x0 ;  /* 0x00000000ff047424 */ /* 0x000fe200078e00ff */
[----:B------:R-:W-:Y:S01]  /*f110*/  LOP3.LUT P0, RZ, R3, 0x7fffffff, RZ, 0xc0, !PT ;  /* 0x7fffffff03ff7812 */ /* 0x000fe2000780c0ff */
[----:B------:R-:W-:-:S06]  /*f120*/  IMAD.MOV.U32 R5, RZ, RZ, 0x7ff00000 ;  /* 0x7ff00000ff057424 */ /* 0x000fcc00078e00ff */
[----:B------:R-:W-:-:S10]  /*f130*/  DFMA R4, R2, R4, +INF ;  /* 0x7ff000000204742b */ /* 0x000fd40000000004 */
[----:B------:R-:W-:Y:S02]  /*f140*/  FSEL R2, R4, RZ, P0 ;  /* 0x000000ff04027208 */ /* 0x000fe40000000000 */
[----:B------:R-:W-:-:S07]  /*f150*/  FSEL R3, R5, -QNAN , P0 ;  /* 0xfff0000005037808 */ /* 0x000fce0000000000 */
.L_x_283:
        /* <DEDUP_REMOVED lines=23> */
.L_x_285:
        /* <DEDUP_REMOVED lines=70> */
.L_x_286:
[----:B------:R-:W0:Y:S01]  /*f730*/  LDC R0, c[0x0][0x3b4] ;  /* 0x0000ed00ff007b82 */ /* 0x000e220000000800 */
[----:B------:R-:W-:Y:S01]  /*f740*/  UMOV UR4, 0x54442d18 ;  /* 0x54442d1800047882 */ /* 0x000fe20000000000 */
[----:B------:R-:W-:Y:S02]  /*f750*/  UMOV UR5, 0x400921fb ;  /* 0x400921fb00057882 */ /* 0x000fe40000000000 */
[----:B------:R-:W-:Y:S01]  /*f760*/  DADD R4, -R8, UR4 ;  /* 0x0000000408047e29 */ /* 0x000fe20008000100 */
[----:B0-----:R-:W-:-:S09]  /*f770*/  ISETP.GE.AND P0, PT, R0, RZ, PT ;  /* 0x000000ff0000720c */ /* 0x001fd20003f06270 */
[----:B------:R-:W-:Y:S02]  /*f780*/  FSEL R4, R4, R8, !P0 ;  /* 0x0000000804047208 */ /* 0x000fe40004000000 */
[----:B------:R-:W-:-:S07]  /*f790*/  FSEL R5, R5, R9, !P0 ;  /* 0x0000000905057208 */ /* 0x000fce0004000000 */
.L_x_287:
        /* <DEDUP_REMOVED lines=18> */
.L_x_288:
[----:B------:R-:W-:Y:S01]  /*f8c0*/  LOP3.LUT R5, R7, 0x80000000, R13, 0xb8, !PT ;  /* 0x8000000007057812 */ /* 0x000fe200078eb80d */
[----:B------:R-:W-:Y:S01]  /*f8d0*/  DMUL R2, R2, 0.5 ;  /* 0x3fe0000002027828 */ /* 0x000fe20000000000 */
[----:B------:R-:W-:Y:S02]  /*f8e0*/  FSEL R4, R10, R6, P2 ;  /* 0x000000060a047208 */ /* 0x000fe40001000000 */
[----:B------:R-:W-:Y:S01]  /*f8f0*/  FSEL R5, R11, R5, P2 ;  /* 0x000000050b057208 */ /* 0x000fe20001000000 */
[----:B------:R-:W-:Y:S07]  /*f900*/  BRA `(.L_x_252) ;  /* 0x0000002400307947 */ /* 0x000fee0003800000 */
.L_x_280:
        /* <DEDUP_REMOVED lines=82> */
.L_x_290:
[----:B------:R-:W-:Y:S01]  /*fe30*/  IMAD.MOV.U32 R4, RZ, RZ, 0x0 ;  /* 0x00000000ff047424 */ /* 0x000fe200078e00ff */
[----:B------:R-:W-:Y:S01]  /*fe40*/  LOP3.LUT P0, RZ, R3, 0x7fffffff, RZ, 0xc0, !PT ;  /* 0x7fffffff03ff7812 */ /* 0x000fe2000780c0ff */
[----:B------:R-:W-:-:S06]  /*fe50*/  IMAD.MOV.U32 R5, RZ, RZ, 0x7ff00000 ;  /* 0x7ff00000ff057424 */ /* 0x000fcc00078e00ff */
[----:B------:R-:W-:-:S10]  /*fe60*/  DFMA R4, R2, R4, +INF ;  /* 0x7ff000000204742b */ /* 0x000fd40000000004 */
[----:B------:R-:W-:Y:S02]  /*fe70*/  FSEL R2, R4, RZ, P0 ;  /* 0x000000ff04027208 */ /* 0x000fe40000000000 */
[----:B------:R-:W-:-:S07]  /*fe80*/  FSEL R3, R5, -QNAN , P0 ;  /* 0xfff0000005037808 */ /* 0x000fce0000000000 */
.L_x_291:
        /* <DEDUP_REMOVED lines=20> */
.L_x_292:
        /* <DEDUP_REMOVED lines=70> */
.L_x_293:
[----:B------:R-:W0:Y:S01]  /*10430*/  LDC R0, c[0x0][0x3b4] ;  /* 0x0000ed00ff007b82 */ /* 0x000e220000000800 */
[----:B------:R-:W-:Y:S01]  /*10440*/  UMOV UR4, 0x54442d18 ;  /* 0x54442d1800047882 */ /* 0x000fe20000000000 */
[----:B------:R-:W-:Y:S02]  /*10450*/  UMOV UR5, 0x400921fb ;  /* 0x400921fb00057882 */ /* 0x000fe40000000000 */
[----:B------:R-:W-:Y:S01]  /*10460*/  DADD R4, -R8, UR4 ;  /* 0x0000000408047e29 */ /* 0x000fe20008000100 */
[----:B0-----:R-:W-:-:S09]  /*10470*/  ISETP.GE.AND P0, PT, R0, RZ, PT ;  /* 0x000000ff0000720c */ /* 0x001fd20003f06270 */
[----:B------:R-:W-:Y:S02]  /*10480*/  FSEL R4, R4, R8, !P0 ;  /* 0x0000000804047208 */ /* 0x000fe40004000000 */
[----:B------:R-:W-:-:S07]  /*10490*/  FSEL R5, R5, R9, !P0 ;  /* 0x0000000905057208 */ /* 0x000fce0004000000 */
.L_x_294:
        /* <DEDUP_REMOVED lines=18> */
.L_x_295:
[----:B------:R-:W-:Y:S01]  /*105c0*/  LOP3.LUT R5, R7, 0x80000000, R13, 0xb8, !PT ;  /* 0x8000000007057812 */ /* 0x000fe200078eb80d */
[----:B------:R-:W-:Y:S01]  /*105d0*/  DMUL R2, R2, 0.5 ;  /* 0x3fe0000002027828 */ /* 0x000fe20000000000 */
[----:B------:R-:W-:Y:S02]  /*105e0*/  FSEL R4, R10, R6, P2 ;  /* 0x000000060a047208 */ /* 0x000fe40001000000 */
[----:B------:R-:W-:Y:S01]  /*105f0*/  FSEL R5, R11, R5, P2 ;  /* 0x000000050b057208 */ /* 0x000fe20001000000 */
[----:B------:R-:W-:Y:S07]  /*10600*/  BRA `(.L_x_252) ;  /* 0x0000001400f07947 */ /* 0x000fee0003800000 */
.L_x_289:
        /* <DEDUP_REMOVED lines=28> */
.L_x_296:
        /* <DEDUP_REMOVED lines=117> */
.L_x_298:
        /* <DEDUP_REMOVED lines=30> */
.L_x_297:
        /* <DEDUP_REMOVED lines=77> */
.L_x_300:
[----:B------:R-:W-:Y:S01]  /*115d0*/  IMAD.MOV.U32 R4, RZ, RZ, 0x0 ;  /* 0x00000000ff047424 */ /* 0x000fe200078e00ff */
[----:B------:R-:W-:Y:S01]  /*115e0*/  LOP3.LUT P0, RZ, R3, 0x7fffffff, RZ, 0xc0, !PT ;  /* 0x7fffffff03ff7812 */ /* 0x000fe2000780c0ff */
[----:B------:R-:W-:-:S06]  /*115f0*/  IMAD.MOV.U32 R5, RZ, RZ, 0x7ff00000 ;  /* 0x7ff00000ff057424 */ /* 0x000fcc00078e00ff */
[----:B------:R-:W-:-:S10]  /*11600*/  DFMA R4, R2, R4, +INF ;  /* 0x7ff000000204742b */ /* 0x000fd40000000004 */
[----:B------:R-:W-:Y:S02]  /*11610*/  FSEL R2, R4, RZ, P0 ;  /* 0x000000ff04027208 */ /* 0x000fe40000000000 */
[----:B------:R-:W-:-:S07]  /*11620*/  FSEL R3, R5, -QNAN , P0 ;  /* 0xfff0000005037808 */ /* 0x000fce0000000000 */
.L_x_299:
        /* <DEDUP_REMOVED lines=23> */
.L_x_301:
        /* <DEDUP_REMOVED lines=70> */
.L_x_302:
[----:B------:R-:W0:Y:S01]  /*11c00*/  LDC R0, c[0x0][0x3b4] ;  /* 0x0000ed00ff007b82 */ /* 0x000e220000000800 */
[----:B------:R-:W-:Y:S01]  /*11c10*/  UMOV UR4, 0x54442d18 ;  /* 0x54442d1800047882 */ /* 0x000fe20000000000 */
[----:B------:R-:W-:Y:S02]  /*11c20*/  UMOV UR5, 0x400921fb ;  /* 0x400921fb00057882 */ /* 0x000fe40000000000 */
[----:B------:R-:W-:Y:S01]  /*11c30*/  DADD R4, -R8, UR4 ;  /* 0x0000000408047e29 */ /* 0x000fe20008000100 */
[----:B0-----:R-:W-:-:S09]  /*11c40*/  ISETP.GE.AND P0, PT, R0, RZ, PT ;  /* 0x000000ff0000720c */ /* 0x001fd20003f06270 */
[----:B------:R-:W-:Y:S02]  /*11c50*/  FSEL R4, R4, R8, !P0 ;  /* 0x0000000804047208 */ /* 0x000fe40004000000 */
[----:B------:R-:W-:-:S07]  /*11c60*/  FSEL R5, R5, R9, !P0 ;  /* 0x0000000905057208 */ /* 0x000fce0004000000 */
.L_x_303:
        /* <DEDUP_REMOVED lines=18> */
.L_x_304:
[----:B------:R-:W-:Y:S01]  /*11d90*/  LOP3.LUT R5, R7, 0x80000000, R13, 0xb8, !PT ;  /* 0x8000000007057812 */ /* 0x000fe200078eb80d */
[----:B------:R-:W-:Y:S01]  /*11da0*/  DMUL R2, R2, 0.5 ;  /* 0x3fe0000002027828 */ /* 0x000fe20000000000 */
[----:B------:R-:W-:Y:S02]  /*11db0*/  FSEL R4, R10, R6, P2 ;  /* 0x000000060a047208 */ /* 0x000fe40001000000 */
[----:B------:R-:W-:-:S08]  /*11dc0*/  FSEL R5, R11, R5, P2 ;  /* 0x000000050b057208 */ /* 0x000fd00001000000 */
.L_x_252:
[----:B------:R-:W0:Y:S01]  /*11dd0*/  LDC.64 R6, c[0x0][0x3c0] ;  /* 0x0000f000ff067b82 */ /* 0x000e220000000a00 */
[----:B------:R-:W-:Y:S01]  /*11de0*/  LOP3.LUT R11, RZ, R24, RZ, 0x33, !PT ;  /* 0x00000018ff0b7212 */ /* 0x000fe200078e33ff */
[----:B------:R-:W1:Y:S06]  /*11df0*/  LDCU.128 UR4, c[0x0][0x3d0] ;  /* 0x00007a00ff0477ac */ /* 0x000e6c0008000c00 */
[----:B------:R-:W1:Y:S08]  /*11e00*/  LDC.64 R8, c[0x0][0x3a0] ;  /* 0x0000e800ff087b82 */ /* 0x000e700000000a00 */
[----:B------:R-:W2:Y:S01]  /*11e10*/  LDC.64 R12, c[0x0][0x3a8] ;  /* 0x0000ea00ff0c7b82 */ /* 0x000ea20000000a00 */
[----:B0-----:R-:W-:-:S04]  /*11e20*/  IADD3 R10, P0, PT, R11, R6, RZ ;  /* 0x000000060b0a7210 */ /* 0x001fc80007f1e0ff */
[----:B------:R-:W-:-:S04]  /*11e30*/  IADD3.X R11, PT, PT, R7, -0x1, RZ, P0, !PT ;  /* 0xffffffff070b7810 */ /* 0x000fc800007fe4ff */
[----:B------:R-:W1:Y:S02]  /*11e40*/  I2F.F64.S64 R6, R10 ;  /* 0x0000000a00067312 */ /* 0x000e640000301c00 */
[C---:B-1----:R-:W-:Y:S02]  /*11e50*/  DFMA R8, -R6.reuse, UR4, R8 ;  /* 0x0000000406087c2b */ /* 0x042fe40008000108 */
[----:B--2---:R-:W-:-:S06]  /*11e60*/  DFMA R6, -R6, UR6, R12 ;  /* 0x0000000606067c2b */ /* 0x004fcc000800010c */
[-C--:B------:R-:W-:Y:S02]  /*11e70*/  DMUL R14, R8, R4.reuse ;  /* 0x00000004080e7228 */ /* 0x080fe40000000000 */
[----:B------:R-:W-:-:S06]  /*11e80*/  DMUL R4, R6, R4 ;  /* 0x0000000406047228 */ /* 0x000fcc0000000000 */
[-C--:B------:R-:W-:Y:S02]  /*11e90*/  DFMA R14, R6, R2.reuse, R14 ;  /* 0x00000002060e722b */ /* 0x080fe4000000000e */
[----:B------:R-:W-:-:S08]  /*11ea0*/  DFMA R2, R8, R2, -R4 ;  /* 0x000000020802722b */ /* 0x000fd00000000804 */
[----:B------:R-:W-:-:S04]  /*11eb0*/  LOP3.LUT R7, R15, 0x7fffffff, RZ, 0xc0, !PT ;  /* 0x7fffffff0f077812 */ /* 0x000fc800078ec0ff */
        /* <DEDUP_REMOVED lines=62> */
.L_x_305:
        /* <DEDUP_REMOVED lines=31> */
.L_x_310:
[----:B------:R-:W-:Y:S05]  /*12490*/  BSYNC.RECONVERGENT B4 ;  /* 0x0000000000047941 */ /* 0x000fea0003800200 */
.L_x_309:
[----:B------:R-:W-:-:S07]  /*124a0*/  VIADD R0, R0, 0x1 ;  /* 0x0000000100007836 */ /* 0x000fce0000000000 */
.L_x_308:
[----:B------:R-:W-:Y:S05]  /*124b0*/  BSYNC.RECONVERGENT B3 ;  /* 0x0000000000037941 */ /* 0x000fea0003800200 */
.L_x_307:
        /* <DEDUP_REMOVED lines=56> */
.L_x_312:
[----:B------:R-:W-:Y:S05]  /*12840*/  BSYNC.RECONVERGENT B3 ;  /* 0x0000000000037941 */ /* 0x000fea0003800200 */
.L_x_311:
        /* <DEDUP_REMOVED lines=30> */
.L_x_306:
        /* <DEDUP_REMOVED lines=15> */
.L_x_313:
        /* <DEDUP_REMOVED lines=65> */
.L_x_316:
[----:B------:R-:W-:Y:S05]  /*12f30*/  BSYNC.RECONVERGENT B1 ;  /* 0x0000000000017941 */ /* 0x000fea0003800200 */
.L_x_315:
        /* <DEDUP_REMOVED lines=40> */
.L_x_320:
[----:B------:R-:W-:Y:S05]  /*131c0*/  BSYNC.RECONVERGENT B4 ;  /* 0x0000000000047941 */ /* 0x000fea0003800200 */
.L_x_319:
[----:B------:R-:W-:-:S07]  /*131d0*/  VIADD R0, R0, 0x1 ;  /* 0x0000000100007836 */ /* 0x000fce0000000000 */
.L_x_318:
[----:B------:R-:W-:Y:S05]  /*131e0*/  BSYNC.RECONVERGENT B3 ;  /* 0x0000000000037941 */ /* 0x000fea0003800200 */
.L_x_317:
        /* <DEDUP_REMOVED lines=58> */
.L_x_322:
[----:B------:R-:W-:Y:S05]  /*13590*/  BSYNC.RECONVERGENT B3 ;  /* 0x0000000000037941 */ /* 0x000fea0003800200 */
.L_x_321:
        /* <DEDUP_REMOVED lines=35> */
.L_x_314:
        /* <DEDUP_REMOVED lines=61> */
.L_x_324:
[----:B------:R-:W-:Y:S05]  /*13ba0*/  BSYNC.RECONVERGENT B1 ;  /* 0x0000000000017941 */ /* 0x000fea0003800200 */
.L_x_323:
        /* <DEDUP_REMOVED lines=26> */
.L_x_328:
[----:B------:R-:W-:Y:S05]  /*13d50*/  BSYNC.RECONVERGENT B4 ;  /* 0x0000000000047941 */ /* 0x000fea0003800200 */
.L_x_327:
[----:B------:R-:W-:-:S07]  /*13d60*/  VIADD R0, R0, 0x1 ;  /* 0x0000000100007836 */ /* 0x000fce0000000000 */
.L_x_326:
[----:B------:R-:W-:Y:S05]  /*13d70*/  BSYNC.RECONVERGENT B3 ;  /* 0x0000000000037941 */ /* 0x000fea0003800200 */
.L_x_325:
        /* <DEDUP_REMOVED lines=56> */
.L_x_330:
[----:B------:R-:W-:Y:S05]  /*14100*/  BSYNC.RECONVERGENT B3 ;  /* 0x0000000000037941 */ /* 0x000fea0003800200 */
.L_x_329:
        /* <DEDUP_REMOVED lines=30> */
[----:B------:R-:W-:-:S11]  /*142f0*/  DMUL R14, R18, R14 ;  /* 0x0000000e120e7228 */ /* 0x000fd60000000000 */
.L_x_219:
[----:B------:R-:W-:Y:S05]  /*14300*/  BSYNC.RECONVERGENT B0 ;  /* 0x0000000000007941 */ /* 0x000fea0003800200 */
.L_x_156:
[----:B------:R-:W0:Y:S02]  /*14310*/  LDCU.64 UR4, c[0x0][0x3f0] ;  /* 0x00007e00ff0477ac */ /* 0x000e240008000a00 */
[----:B0-----:R-:W-:-:S04]  /*14320*/  LEA R2, P0, R24, UR4, 0x4 ;  /* 0x0000000418027c11 */ /* 0x001fc8000f8020ff */
[----:B------:R-:W-:-:S05]  /*14330*/  LEA.HI.X R3, R24, UR5, RZ, 0x4, P0 ;  /* 0x0000000518037c11 */ /* 0x000fca00080f24ff */
[----:B------:R-:W-:Y:S01]  /*14340*/  STG.E.128 desc[UR8][R2.64], R12 ;  /* 0x0000000c02007986 */ /* 0x000fe2000c101d08 */
[----:B------:R-:W-:Y:S05]  /*14350*/  EXIT ;  /* 0x000000000000794d */ /* 0x000fea0003800000 */
        .weak           $__internal_2_$__cuda_sm20_div_rn_f64_full
        .type           $__internal_2_$__cuda_sm20_div_rn_f64_full,@function
        .size           $__internal_2_$__cuda_sm20_div_rn_f64_full,($_ZN50_GLOBAL__N__f31458b2_17_RangeFactories_cu_38772b0829elementwise_kernel_with_indexIlZZZN2at6native17logspace_cuda_outERKN3c106ScalarES6_ldRNS1_6TensorEENKUlvE0_clEvENKUlvE1_clEvEUllE_EEvT_T0_PN15function_traitsISD_E11result_typeE$__internal_trig_reduction_slowpathd - $__internal_2_$__cuda_sm20_div_rn_f64_full)
$__internal_2_$__cuda_sm20_div_rn_f64_full:
[C---:B------:R-:W-:Y:S01]  /*14360*/  FSETP.GEU.AND P0, PT, |R13|.reuse, 1.469367938527859385e-39, PT ;  /* 0x001000000d00780b */ /* 0x040fe20003f0e200 */
[----:B------:R-:W-:Y:S01]  /*14370*/  IMAD.MOV.U32 R19, RZ, RZ, R5 ;  /* 0x000000ffff137224 */ /* 0x000fe200078e0005 */
[C---:B------:R-:W-:Y:S01]  /*14380*/  LOP3.LUT R10, R13.reuse, 0x800fffff, RZ, 0xc0, !PT ;  /* 0x800fffff0d0a7812 */ /* 0x040fe200078ec0ff */
[----:B------:R-:W-:Y:S01]  /*14390*/  IMAD.MOV.U32 R26, RZ, RZ, 0x1 ;  /* 0x00000001ff1a7424 */ /* 0x000fe200078e00ff */
[----:B------:R-:W-:Y:S01]  /*143a0*/  LOP3.LUT R7, R13, 0x7ff00000, RZ, 0xc0, !PT ;  /* 0x7ff000000d077812 */ /* 0x000fe200078ec0ff */
[----:B------:R-:W-:Y:S01]  /*143b0*/  IMAD.MOV.U32 R18, RZ, RZ, R4 ;  /* 0x000000ffff127224 */ /* 0x000fe200078e0004 */
[----:B------:R-:W-:Y:S01]  /*143c0*/  LOP3.LUT R11, R10, 0x3ff00000, RZ, 0xfc, !PT ;  /* 0x3ff000000a0b7812 */ /* 0x000fe200078efcff */
[----:B------:R-:W-:Y:S01]  /*143d0*/  IMAD.MOV.U32 R10, RZ, RZ, R12 ;  /* 0x000000ffff0a7224 */ /* 0x000fe200078e000c */
[C---:B------:R-:W-:Y:S01]  /*143e0*/  FSETP.GEU.AND P1, PT, |R19|.reuse, 1.469367938527859385e-39, PT ;  /* 0x001000001300780b */ /* 0x040fe20003f2e200 */
[----:B------:R-:W-:Y:S01]  /*143f0*/  IMAD.MOV.U32 R20, RZ, RZ, R18 ;  /* 0x000000ffff147224 */ /* 0x000fe200078e0012 */
[----:B------:R-:W-:Y:S01]  /*14400*/  LOP3.LUT R4, R19, 0x7ff00000, RZ, 0xc0, !PT ;  /* 0x7ff0000013047812 */ /* 0x000fe200078ec0ff */
[----:B------:R-:W-:Y:S02]  /*14410*/  BSSY.RECONVERGENT B1, `(.L_x_331) ;  /* 0x0000053000017945 */ /* 0x000fe40003800200 */
[----:B------:R-:W-:Y:S01]  /*14420*/  @!P0 DMUL R10, R12, 8.98846567431157953865e+307 ;  /* 0x7fe000000c0a8828 */ /* 0x000fe20000000000 */
[----:B------:R-:W-:-:S05]  /*14430*/  ISETP.GE.U32.AND P3, PT, R4, R7, PT ;  /* 0x000000070400720c */ /* 0x000fca0003f66070 */
[----:B------:R-:W0:Y:S02]  /*14440*/  MUFU.RCP64H R27, R11 ;  /* 0x0000000b001b7308 */ /* 0x000e240000001800 */
[----:B------:R-:W-:Y:S02]  /*14450*/  @!P1 LOP3.LUT R5, R13, 0x7ff00000, RZ, 0xc0, !PT ;  /* 0x7ff000000d059812 */ /* 0x000fe400078ec0ff */
[----:B------:R-:W-:Y:S02]  /*14460*/  @!P0 LOP3.LUT R7, R11, 0x7ff00000, RZ, 0xc0, !PT ;  /* 0x7ff000000b078812 */ /* 0x000fe400078ec0ff */
[----:B------:R-:W-:Y:S01]  /*14470*/  @!P1 ISETP.GE.U32.AND P2, PT, R4, R5, PT ;  /* 0x000000050400920c */ /* 0x000fe20003f46070 */
[----:B------:R-:W-:-:S05]  /*14480*/  IMAD.MOV.U32 R5, RZ, RZ, 0x1ca00000 ;  /* 0x1ca00000ff057424 */ /* 0x000fca00078e00ff */
[----:B------:R-:W-:-:S04]  /*14490*/  SEL R6, R5, 0x63400000, !P3 ;  /* 0x6340000005067807 */ /* 0x000fc80005800000 */
[----:B------:R-:W-:Y:S01]  /*144a0*/  LOP3.LUT R21, R6, 0x800fffff, R19, 0xf8, !PT ;  /* 0x800fffff06157812 */ /* 0x000fe200078ef813 */
[----:B0-----:R-:W-:Y:S01]  /*144b0*/  DFMA R8, R26, -R10, 1 ;  /* 0x3ff000001a08742b */ /* 0x001fe2000000080a */
[----:B------:R-:W-:-:S07]  /*144c0*/  IMAD.MOV.U32 R6, RZ, RZ, R4 ;  /* 0x000000ffff067224 */ /* 0x000fce00078e0004 */
[----:B------:R-:W-:-:S08]  /*144d0*/  DFMA R8, R8, R8, R8 ;  /* 0x000000080808722b */ /* 0x000fd00000000008 */
[----:B------:R-:W-:Y:S01]  /*144e0*/  DFMA R26, R26, R8, R26 ;  /* 0x000000081a1a722b */ /* 0x000fe2000000001a */
[----:B------:R-:W-:-:S04]  /*144f0*/  @!P1 SEL R8, R5, 0x63400000, !P2 ;  /* 0x6340000005089807 */ /* 0x000fc80005000000 */
[----:B------:R-:W-:-:S03]  /*14500*/  @!P1 LOP3.LUT R8, R8, 0x80000000, R19, 0xf8, !PT ;  /* 0x8000000008089812 */ /* 0x000fc600078ef813 */
[----:B------:R-:W-:Y:S01]  /*14510*/  DFMA R22, R26, -R10, 1 ;  /* 0x3ff000001a16742b */ /* 0x000fe2000000080a */
[----:B------:R-:W-:Y:S01]  /*14520*/  @!P1 LOP3.LUT R9, R8, 0x100000, RZ, 0xfc, !PT ;  /* 0x0010000008099812 */ /* 0x000fe200078efcff */
[----:B------:R-:W-:-:S06]  /*14530*/  @!P1 IMAD.MOV.U32 R8, RZ, RZ, RZ ;  /* 0x000000ffff089224 */ /* 0x000fcc00078e00ff */
[----:B------:R-:W-:Y:S02]  /*14540*/  DFMA R26, R26, R22, R26 ;  /* 0x000000161a1a722b */ /* 0x000fe4000000001a */
[----:B------:R-:W-:Y:S01]  /*14550*/  @!P1 DFMA R20, R20, 2, -R8 ;  /* 0x400000001414982b */ /* 0x000fe20000000808 */
[----:B------:R-:W-:-:S07]  /*14560*/  VIADD R9, R7, 0xffffffff ;  /* 0xffffffff07097836 */ /* 0x000fce0000000000 */
[----:B------:R-:W-:Y:S02]  /*14570*/  DMUL R22, R26, R20 ;  /* 0x000000141a167228 */ /* 0x000fe40000000000 */
[----:B------:R-:W-:-:S05]  /*14580*/  @!P1 LOP3.LUT R6, R21, 0x7ff00000, RZ, 0xc0, !PT ;  /* 0x7ff0000015069812 */ /* 0x000fca00078ec0ff */
[----:B------:R-:W-:Y:S01]  /*14590*/  VIADD R8, R6, 0xffffffff ;  /* 0xffffffff06087836 */ /* 0x000fe20000000000 */
[----:B------:R-:W-:-:S04]  /*145a0*/  DFMA R28, R22, -R10, R20 ;  /* 0x8000000a161c722b */ /* 0x000fc80000000014 */
[----:B------:R-:W-:-:S04]  /*145b0*/  ISETP.GT.U32.AND P0, PT, R8, 0x7feffffe, PT ;  /* 0x7feffffe0800780c */ /* 0x000fc80003f04070 */
[----:B------:R-:W-:Y:S01]  /*145c0*/  ISETP.GT.U32.OR P0, PT, R9, 0x7feffffe, P0 ;  /* 0x7feffffe0900780c */ /* 0x000fe20000704470 */
[----:B------:R-:W-:-:S12]  /*145d0*/  DFMA R8, R26, R28, R22 ;  /* 0x0000001c1a08722b */ /* 0x000fd80000000016 */
[----:B------:R-:W-:Y:S05]  /*145e0*/  @P0 BRA `(.L_x_332) ;  /* 0x0000000000740947 */ /* 0x000fea0003800000 */
[----:B------:R-:W-:-:S04]  /*145f0*/  LOP3.LUT R7, R13, 0x7ff00000, RZ, 0xc0, !PT ;  /* 0x7ff000000d077812 */ /* 0x000fc800078ec0ff */
[CC--:B------:R-:W-:Y:S02]  /*14600*/  VIADDMNMX R6, R4.reuse, -R7.reuse, 0xb9600000, !PT ;  /* 0xb960000004067446 */ /* 0x0c0fe40007800907 */
[----:B------:R-:W-:Y:S02]  /*14610*/  ISETP.GE.U32.AND P0, PT, R4, R7, PT ;  /* 0x000000070400720c */ /* 0x000fe40003f06070 */
[----:B------:R-:W-:Y:S02]  /*14620*/  VIMNMX R6, PT, PT, R6, 0x46a00000, PT ;  /* 0x46a0000006067848 */ /* 0x000fe40003fe0100 */
[----:B------:R-:W-:-:S05]  /*14630*/  SEL R5, R5, 0x63400000, !P0 ;  /* 0x6340000005057807 */ /* 0x000fca0004000000 */
[----:B------:R-:W-:Y:S02]  /*14640*/  IMAD.IADD R5, R6, 0x1, -R5 ;  /* 0x0000000106057824 */ /* 0x000fe400078e0a05 */
[----:B------:R-:W-:Y:S02]  /*14650*/  IMAD.MOV.U32 R6, RZ, RZ, RZ ;  /* 0x000000ffff067224 */ /* 0x000fe400078e00ff */
[----:B------:R-:W-:-:S06]  /*14660*/  VIADD R7, R5, 0x7fe00000 ;  /* 0x7fe0000005077836 */ /* 0x000fcc0000000000 */
[----:B------:R-:W-:-:S10]  /*14670*/  DMUL R22, R8, R6 ;  /* 0x0000000608167228 */ /* 0x000fd40000000000 */
[----:B------:R-:W-:-:S13]  /*14680*/  FSETP.GTU.AND P0, PT, |R23|, 1.469367938527859385e-39, PT ;  /* 0x001000001700780b */ /* 0x000fda0003f0c200 */
[----:B------:R-:W-:Y:S05]  /*14690*/  @P0 BRA `(.L_x_333) ;  /* 0x0000000000a80947 */ /* 0x000fea0003800000 */
[----:B------:R-:W-:-:S06]  /*146a0*/  DFMA R10, R8, -R10, R20 ;  /* 0x8000000a080a722b */ /* 0x000fcc0000000014 */
[----:B------:R-:W-:-:S04]  /*146b0*/  IMAD.MOV.U32 R10, RZ, RZ, RZ ;  /* 0x000000ffff0a7224 */ /* 0x000fc800078e00ff */
[C---:B------:R-:W-:Y:S02]  /*146c0*/  FSETP.NEU.AND P0, PT, R11.reuse, RZ, PT ;  /* 0x000000ff0b00720b */ /* 0x040fe40003f0d000 */
[----:B------:R-:W-:-:S04]  /*146d0*/  LOP3.LUT R12, R11, 0x80000000, R13, 0x48, !PT ;  /* 0x800000000b0c7812 */ /* 0x000fc800078e480d */
[----:B------:R-:W-:-:S07]  /*146e0*/  LOP3.LUT R11, R12, R7, RZ, 0xfc, !PT ;  /* 0x000000070c0b7212 */ /* 0x000fce00078efcff */
[----:B------:R-:W-:Y:S05]  /*146f0*/  @!P0 BRA `(.L_x_333) ;  /* 0x0000000000908947 */ /* 0x000fea0003800000 */
[----:B------:R-:W-:Y:S01]  /*14700*/  IMAD.MOV R7, RZ, RZ, -R5 ;  /* 0x000000ffff077224 */ /* 0x000fe200078e0a05 */
[----:B------:R-:W-:Y:S01]  /*14710*/  IADD3 R5, PT, PT, -R5, -0x43300000, RZ ;  /* 0xbcd0000005057810 */ /* 0x000fe20007ffe1ff */
[----:B------:R-:W-:-:S06]  /*14720*/  IMAD.MOV.U32 R6, RZ, RZ, RZ ;  /* 0x000000ffff067224 */ /* 0x000fcc00078e00ff */
[----:B------:R-:W-:Y:S02]  /*14730*/  DFMA R6, R22, -R6, R8 ;  /* 0x800000061606722b */ /* 0x000fe40000000008 */
[----:B------:R-:W-:-:S08]  /*14740*/  DMUL.RP R8, R8, R10 ;  /* 0x0000000a08087228 */ /* 0x000fd00000008000 */
[----:B------:R-:W-:Y:S02]  /*14750*/  FSETP.NEU.AND P0, PT, |R7|, R5, PT ;  /* 0x000000050700720b */ /* 0x000fe40003f0d200 */
[----:B------:R-:W-:Y:S02]  /*14760*/  LOP3.LUT R12, R9, R12, RZ, 0x3c, !PT ;  /* 0x0000000c090c7212 */ /* 0x000fe400078e3cff */
[----:B------:R-:W-:Y:S02]  /*14770*/  FSEL R4, R8, R22, !P0 ;  /* 0x0000001608047208 */ /* 0x000fe40004000000 */
[----:B------:R-:W-:-:S03]  /*14780*/  FSEL R5, R12, R23, !P0 ;  /* 0x000000170c057208 */ /* 0x000fc60004000000 */
[----:B------:R-:W-:Y:S02]  /*14790*/  IMAD.MOV.U32 R22, RZ, RZ, R4 ;  /* 0x000000ffff167224 */ /* 0x000fe400078e0004 */
[----:B------:R-:W-:Y:S01]  /*147a0*/  IMAD.MOV.U32 R23, RZ, RZ, R5 ;  /* 0x000000ffff177224 */ /* 0x000fe200078e0005 */
[----:B------:R-:W-:Y:S06]  /*147b0*/  BRA `(.L_x_333) ;  /* 0x0000000000607947 */ /* 0x000fec0003800000 */
.L_x_332:
[----:B------:R-:W-:-:S14]  /*147c0*/  DSETP.NAN.AND P0, PT, R18, R18, PT ;  /* 0x000000121200722a */ /* 0x000fdc0003f08000 */
[----:B------:R-:W-:Y:S05]  /*147d0*/  @P0 BRA `(.L_x_334) ;  /* 0x00000000004c0947 */ /* 0x000fea0003800000 */
[----:B------:R-:W-:-:S14]  /*147e0*/  DSETP.NAN.AND P0, PT, R12, R12, PT ;  /* 0x0000000c0c00722a */ /* 0x000fdc0003f08000 */
[----:B------:R-:W-:Y:S05]  /*147f0*/  @P0 BRA `(.L_x_335) ;  /* 0x0000000000340947 */ /* 0x000fea0003800000 */
[----:B------:R-:W-:Y:S01]  /*14800*/  ISETP.NE.AND P0, PT, R6, R7, PT ;  /* 0x000000070600720c */ /* 0x000fe20003f05270 */
[----:B------:R-:W-:Y:S02]  /*14810*/  IMAD.MOV.U32 R22, RZ, RZ, 0x0 ;  /* 0x00000000ff167424 */ /* 0x000fe400078e00ff */
[----:B------:R-:W-:-:S10]  /*14820*/  IMAD.MOV.U32 R23, RZ, RZ, -0x80000 ;  /* 0xfff80000ff177424 */ /* 0x000fd400078e00ff */
[----:B------:R-:W-:Y:S05]  /*14830*/  @!P0 BRA `(.L_x_333) ;  /* 0x0000000000408947 */ /* 0x000fea0003800000 */
[----:B------:R-:W-:Y:S02]  /*14840*/  ISETP.NE.AND P0, PT, R6, 0x7ff00000, PT ;  /* 0x7ff000000600780c */ /* 0x000fe40003f05270 */
[----:B------:R-:W-:Y:S02]  /*14850*/  LOP3.LUT R13, R19, 0x80000000, R13, 0x48, !PT ;  /* 0x80000000130d7812 */ /* 0x000fe400078e480d */
[----:B------:R-:W-:-:S13]  /*14860*/  ISETP.EQ.OR P0, PT, R7, RZ, !P0 ;  /* 0x000000ff0700720c */ /* 0x000fda0004702670 */
[----:B------:R-:W-:Y:S01]  /*14870*/  @P0 LOP3.LUT R4, R13, 0x7ff00000, RZ, 0xfc, !PT ;  /* 0x7ff000000d040812 */ /* 0x000fe200078efcff */
[----:B------:R-:W-:Y:S02]  /*14880*/  @!P0 IMAD.MOV.U32 R22, RZ, RZ, RZ ;  /* 0x000000ffff168224 */ /* 0x000fe400078e00ff */
[----:B------:R-:W-:Y:S02]  /*14890*/  @!P0 IMAD.MOV.U32 R23, RZ, RZ, R13 ;  /* 0x000000ffff178224 */ /* 0x000fe400078e000d */
[----:B------:R-:W-:Y:S02]  /*148a0*/  @P0 IMAD.MOV.U32 R22, RZ, RZ, RZ ;  /* 0x000000ffff160224 */ /* 0x000fe400078e00ff */
[----:B------:R-:W-:Y:S01]  /*148b0*/  @P0 IMAD.MOV.U32 R23, RZ, RZ, R4 ;  /* 0x000000ffff170224 */ /* 0x000fe200078e0004 */
[----:B------:R-:W-:Y:S06]  /*148c0*/  BRA `(.L_x_333) ;  /* 0x00000000001c7947 */ /* 0x000fec0003800000 */
.L_x_335:
[----:B------:R-:W-:Y:S01]  /*148d0*/  LOP3.LUT R5, R13, 0x80000, RZ, 0xfc, !PT ;  /* 0x000800000d057812 */ /* 0x000fe200078efcff */
[----:B------:R-:W-:-:S04]  /*148e0*/  IMAD.MOV.U32 R22, RZ, RZ, R12 ;  /* 0x000000ffff167224 */ /* 0x000fc800078e000c */
[----:B------:R-:W-:Y:S01]  /*148f0*/  IMAD.MOV.U32 R23, RZ, RZ, R5 ;  /* 0x000000ffff177224 */ /* 0x000fe200078e0005 */
[----:B------:R-:W-:Y:S06]  /*14900*/  BRA `(.L_x_333) ;  /* 0x00000000000c7947 */ /* 0x000fec0003800000 */
.L_x_334:
[----:B------:R-:W-:Y:S01]  /*14910*/  LOP3.LUT R5, R19, 0x80000, RZ, 0xfc, !PT ;  /* 0x0008000013057812 */ /* 0x000fe200078efcff */
[----:B------:R-:W-:-:S04]  /*14920*/  IMAD.MOV.U32 R22, RZ, RZ, R18 ;  /* 0x000000ffff167224 */ /* 0x000fc800078e0012 */
[----:B------:R-:W-:-:S07]  /*14930*/  IMAD.MOV.U32 R23, RZ, RZ, R5 ;  /* 0x000000ffff177224 */ /* 0x000fce00078e0005 */
.L_x_333:
[----:B------:R-:W-:Y:S05]  /*14940*/  BSYNC.RECONVERGENT B1 ;  /* 0x0000000000017941 */ /* 0x000fea0003800200 */
.L_x_331:
[----:B------:R-:W-:Y:S02]  /*14950*/  IMAD.MOV.U32 R6, RZ, RZ, R0 ;  /* 0x000000ffff067224 */ /* 0x000fe400078e0000 */
[----:B------:R-:W-:Y:S02]  /*14960*/  IMAD.MOV.U32 R7, RZ, RZ, 0x0 ;  /* 0x00000000ff077424 */ /* 0x000fe400078e00ff */
[----:B------:R-:W-:Y:S02]  /*14970*/  IMAD.MOV.U32 R4, RZ, RZ, R22 ;  /* 0x000000ffff047224 */ /* 0x000fe400078e0016 */
[----:B------:R-:W-:Y:S01]  /*14980*/  IMAD.MOV.U32 R5, RZ, RZ, R23 ;  /* 0x000000ffff057224 */ /* 0x000fe200078e0017 */
[----:B------:R-:W-:Y:S06]  /*14990*/  RET.REL.NODEC R6 `(_ZN50_GLOBAL__N__f31458b2_17_RangeFactories_cu_38772b0829elementwise_kernel_with_indexIlZZZN2at6native17logspace_cuda_outERKN3c106ScalarES6_ldRNS1_6TensorEENKUlvE0_clEvENKUlvE1_clEvEUllE_EEvT_T0_PN15function_traitsISD_E11result_typeE) ;  /* 0xfffffeb406987950 */ /* 0x000fec0003c3ffff */
        .type           $_ZN50_GLOBAL__N__f31458b2_17_RangeFactories_cu_38772b0829elementwise_kernel_with_indexIlZZZN2at6native17logspace_cuda_outERKN3c106ScalarES6_ldRNS1_6TensorEENKUlvE0_clEvENKUlvE1_clEvEUllE_EEvT_T0_PN15function_traitsISD_E11result_typeE$__internal_trig_reduction_slowpathd,@function
        .size           $_ZN50_GLOBAL__N__f31458b2_17_RangeFactories_cu_38772b0829elementwise_kernel_with_indexIlZZZN2at6native17logspace_cuda_outERKN3c106ScalarES6_ldRNS1_6TensorEENKUlvE0_clEvENKUlvE1_clEvEUllE_EEvT_T0_PN15function_traitsISD_E11result_typeE$__internal_trig_reduction_slowpathd,(.L_x_714 - $_ZN50_GLOBAL__N__f31458b2_17_RangeFactories_cu_38772b0829elementwise_kernel_with_indexIlZZZN2at6native17logspace_cuda_outERKN3c106ScalarES6_ldRNS1_6TensorEENKUlvE0_clEvENKUlvE1_clEvEUllE_EEvT_T0_PN15function_traitsISD_E11result_typeE$__internal_trig_reduction_slowpathd)
$_ZN50_GLOBAL__N__f31458b2_17_RangeFactories_cu_38772b0829elementwise_kernel_with_indexIlZZZN2at6native17logspace_cuda_outERKN3c106ScalarES6_ldRNS1_6TensorEENKUlvE0_clEvENKUlvE1_clEvEUllE_EEvT_T0_PN15function_traitsISD_E11result_typeE$__internal_trig_reduction_slowpathd:
[----:B------:R-:W-:Y:S01]  /*149a0*/  SHF.R.U32.HI R25, RZ, 0x14, R17 ;  /* 0x00000014ff197819 */ /* 0x000fe20000011611 */
[----:B------:R-:W-:-:S03]  /*149b0*/  IMAD.MOV.U32 R0, RZ, RZ, RZ ;  /* 0x000000ffff007224 */ /* 0x000fc600078e00ff */
[----:B------:R-:W-:-:S04]  /*149c0*/  LOP3.LUT R2, R25, 0x7ff, RZ, 0xc0, !PT ;  /* 0x000007ff19027812 */ /* 0x000fc800078ec0ff */
[----:B------:R-:W-:-:S13]  /*149d0*/  ISETP.NE.AND P0, PT, R2, 0x7ff, PT ;  /* 0x000007ff0200780c */ /* 0x000fda0003f05270 */
[----:B------:R-:W-:Y:S05]  /*149e0*/  @!P0 BRA `(.L_x_336) ;  /* 0x0000000800488947 */ /* 0x000fea0003800000 */
[----:B------:R-:W-:Y:S01]  /*149f0*/  VIADD R2, R2, 0xfffffc00 ;  /* 0xfffffc0002027836 */ /* 0x000fe20000000000 */
[----:B------:R-:W-:Y:S01]  /*14a00*/  BSSY.RECONVERGENT B1, `(.L_x_337) ;  /* 0x000002f000017945 */ /* 0x000fe20003800200 */
[----:B------:R-:W-:-:S03]  /*14a10*/  CS2R R30, SRZ ;  /* 0x00000000001e7805 */ /* 0x000fc6000001ff00 */
[----:B------:R-:W-:Y:S02]  /*14a20*/  SHF.R.U32.HI R0, RZ, 0x6, R2 ;  /* 0x00000006ff007819 */ /* 0x000fe40000011602 */
[----:B------:R-:W-:Y:S02]  /*14a30*/  ISETP.GE.U32.AND P0, PT, R2, 0x80, PT ;  /* 0x000000800200780c */ /* 0x000fe40003f06070 */
[C---:B------:R-:W-:Y:S02]  /*14a40*/  IADD3 R5, PT, PT, -R0.reuse, 0x13, RZ ;  /* 0x0000001300057810 */ /* 0x040fe40007ffe1ff */
[----:B------:R-:W-:Y:S02]  /*14a50*/  IADD3 R2, PT, PT, -R0, 0xf, RZ ;  /* 0x0000000f00027810 */ /* 0x000fe40007ffe1ff */
[----:B------:R-:W-:-:S04]  /*14a60*/  SEL R5, R5, 0x12, P0 ;  /* 0x0000001205057807 */ /* 0x000fc80000000000 */
[----:B------:R-:W-:-:S13]  /*14a70*/  ISETP.GE.AND P0, PT, R2, R5, PT ;  /* 0x000000050200720c */ /* 0x000fda0003f06270 */
[----:B------:R-:W-:Y:S05]  /*14a80*/  @P0 BRA `(.L_x_338) ;  /* 0x0000000000980947 */ /* 0x000fea0003800000 */
[----:B------:R-:W0:Y:S01]  /*14a90*/  LDC.64 R28, c[0x0][0x358] ;  /* 0x0000d600ff1c7b82 */ /* 0x000e220000000a00 */
[C---:B------:R-:W-:Y:S01]  /*14aa0*/  SHF.L.U64.HI R7, R4.reuse, 0xb, R17 ;  /* 0x0000000b04077819 */ /* 0x040fe20000010211 */
[----:B------:R-:W-:Y:S01]  /*14ab0*/  BSSY.RECONVERGENT B2, `(.L_x_339) ;  /* 0x0000022000027945 */ /* 0x000fe20003800200 */
[----:B------:R-:W-:Y:S01]  /*14ac0*/  IMAD.SHL.U32 R3, R4, 0x800, RZ ;  /* 0x0000080004037824 */ /* 0x000fe200078e00ff */
[----:B------:R-:W-:Y:S01]  /*14ad0*/  IADD3 R4, PT, PT, RZ, -R0, -R5 ;  /* 0x80000000ff047210 */ /* 0x000fe20007ffe805 */
[----:B------:R-:W-:Y:S01]  /*14ae0*/  IMAD.MOV.U32 R6, RZ, RZ, RZ ;  /* 0x000000ffff067224 */ /* 0x000fe200078e00ff */
[----:B------:R-:W-:Y:S02]  /*14af0*/  CS2R R30, SRZ ;  /* 0x00000000001e7805 */ /* 0x000fe4000001ff00 */
[----:B------:R-:W-:-:S07]  /*14b00*/  LOP3.LUT R7, R7, 0x80000000, RZ, 0xfc, !PT ;  /* 0x8000000007077812 */ /* 0x000fce00078efcff */
.L_x_340:
[----:B------:R-:W1:Y:S01]  /*14b10*/  LDC.64 R8, c[0x4][0xe0] ;  /* 0x01003800ff087b82 */ /* 0x000e620000000a00 */
[----:B0-----:R-:W-:Y:S02]  /*14b20*/  R2UR UR4, R28 ;  /* 0x000000001c0472ca */ /* 0x001fe400000e0000 */
[----:B------:R-:W-:Y:S01]  /*14b30*/  R2UR UR5, R29 ;  /* 0x000000001d0572ca */ /* 0x000fe200000e0000 */
[----:B-1----:R-:W-:-:S12]  /*14b40*/  IMAD.WIDE R10, R2, 0x8, R8 ;  /* 0x00000008020a7825 */ /* 0x002fd800078e0208 */
[----:B------:R-:W2:Y:S01]  /*14b50*/  LDG.E.64.CONSTANT R10, desc[UR4][R10.64] ;  /* 0x000000040a0a7981 */ /* 0x000ea2000c1e9b00 */
[----:B------:R-:W-:Y:S02]  /*14b60*/  VIADD R4, R4, 0x1 ;  /* 0x0000000104047836 */ /* 0x000fe40000000000 */
[C---:B------:R-:W-:Y:S02]  /*14b70*/  IMAD R16, R6.reuse, 0x8, R1 ;  /* 0x0000000806107824 */ /* 0x040fe400078e0201 */
[----:B------:R-:W-:Y:S02]  /*14b80*/  VIADD R6, R6, 0x1 ;  /* 0x0000000106067836 */ /* 0x000fe40000000000 */
[----:B------:R-:W-:Y:S02]  /*14b90*/  VIADD R2, R2, 0x1 ;  /* 0x0000000102027836 */ /* 0x000fe40000000000 */
[----:B--2---:R-:W-:-:S04]  /*14ba0*/  IMAD.WIDE.U32 R30, P2, R10, R3, R30 ;  /* 0x000000030a1e7225 */ /* 0x004fc8000784001e */
[----:B------:R-:W-:Y:S02]  /*14bb0*/  IMAD R8, R10, R7, RZ ;  /* 0x000000070a087224 */ /* 0x000fe400078e02ff */
[----:B------:R-:W-:-:S03]  /*14bc0*/  IMAD R9, R11, R3, RZ ;  /* 0x000000030b097224 */ /* 0x000fc600078e02ff */
[----:B------:R-:W-:-:S04]  /*14bd0*/  IADD3 R8, P0, PT, R8, R31, RZ ;  /* 0x0000001f08087210 */ /* 0x000fc80007f1e0ff */
[----:B------:R-:W-:Y:S01]  /*14be0*/  IADD3 R31, P1, PT, R9, R8, RZ ;  /* 0x00000008091f7210 */ /* 0x000fe20007f3e0ff */
[----:B------:R-:W-:-:S04]  /*14bf0*/  IMAD.HI.U32 R9, R10, R7, RZ ;  /* 0x000000070a097227 */ /* 0x000fc800078e00ff */
[C---:B------:R-:W-:Y:S01]  /*14c00*/  IMAD.HI.U32 R8, R11.reuse, R3, RZ ;  /* 0x000000030b087227 */ /* 0x040fe200078e00ff */
[----:B------:R0:W-:Y:S03]  /*14c10*/  STL.64 [R16], R30 ;  /* 0x0000001e10007387 */ /* 0x0001e60000100a00 */
[----:B------:R-:W-:Y:S02]  /*14c20*/  IMAD.X R9, RZ, RZ, R9, P2 ;  /* 0x000000ffff097224 */ /* 0x000fe400010e0609 */
[----:B------:R-:W-:-:S03]  /*14c30*/  IMAD.HI.U32 R10, R11, R7, RZ ;  /* 0x000000070b0a7227 */ /* 0x000fc600078e00ff */
[----:B------:R-:W-:Y:S01]  /*14c40*/  IADD3.X R8, P0, PT, R8, R9, RZ, P0, !PT ;  /* 0x0000000908087210 */ /* 0x000fe2000071e4ff */
[----:B------:R-:W-:-:S04]  /*14c50*/  IMAD R11, R11, R7, RZ ;  /* 0x000000070b0b7224 */ /* 0x000fc800078e02ff */
[----:B------:R-:W-:Y:S01]  /*14c60*/  IMAD.X R9, RZ, RZ, R10, P0 ;  /* 0x000000ffff097224 */ /* 0x000fe200000e060a */
[----:B------:R-:W-:Y:S02]  /*14c70*/  ISETP.NE.AND P0, PT, R4, -0xf, PT ;  /* 0xfffffff10400780c */ /* 0x000fe40003f05270 */
[----:B------:R-:W-:-:S05]  /*14c80*/  IADD3.X R8, P1, PT, R11, R8, RZ, P1, !PT ;  /* 0x000000080b087210 */ /* 0x000fca0000f3e4ff */
[----:B------:R-:W-:Y:S02]  /*14c90*/  IMAD.X R9, RZ, RZ, R9, P1 ;  /* 0x000000ffff097224 */ /* 0x000fe400008e0609 */
[----:B0-----:R-:W-:Y:S02]  /*14ca0*/  IMAD.MOV.U32 R30, RZ, RZ, R8 ;  /* 0x000000ffff1e7224 */ /* 0x001fe400078e0008 */
[----:B------:R-:W-:Y:S02]  /*14cb0*/  IMAD.MOV.U32 R31, RZ, RZ, R9 ;  /* 0x000000ffff1f7224 */ /* 0x000fe400078e0009 */
[----:B------:R-:W-:Y:S05]  /*14cc0*/  @P0 BRA `(.L_x_340) ;  /* 0xfffffffc00900947 */ /* 0x000fea000383ffff */
[----:B------:R-:W-:Y:S05]  /*14cd0*/  BSYNC.RECONVERGENT B2 ;  /* 0x0000000000027941 */ /* 0x000fea0003800200 */
.L_x_339:
[----:B------:R-:W-:-:S07]  /*14ce0*/  IMAD.MOV.U32 R2, RZ, RZ, R5 ;  /* 0x000000ffff027224 */ /* 0x000fce00078e0005 */
.L_x_338:
[----:B------:R-:W-:Y:S05]  /*14cf0*/  BSYNC.RECONVERGENT B1 ;  /* 0x0000000000017941 */ /* 0x000fea0003800200 */
.L_x_337:
[----:B------:R-:W-:Y:S01]  /*14d00*/  LOP3.LUT P0, R25, R25, 0x3f, RZ, 0xc0, !PT ;  /* 0x0000003f19197812 */ /* 0x000fe2000780c0ff */
[----:B------:R-:W-:-:S04]  /*14d10*/  IMAD.IADD R0, R0, 0x1, R2 ;  /* 0x0000000100007824 */ /* 0x000fc800078e0202 */
[----:B------:R-:W-:-:S05]  /*14d20*/  IMAD.U32 R27, R0, 0x8, R1 ;  /* 0x00000008001b7824 */ /* 0x000fca00078e0001 */
[----:B------:R0:W-:Y:S04]  /*14d30*/  STL.64 [R27+-0x78], R30 ;  /* 0xffff881e1b007387 */ /* 0x0001e80000100a00 */
[----:B------:R-:W2:Y:S04]  /*14d40*/  @P0 LDL.64 R6, [R1+0x8] ;  /* 0x0000080001060983 */ /* 0x000ea80000100a00 */
[----:B------:R-:W3:Y:S04]  /*14d50*/  LDL.64 R2, [R1+0x10] ;  /* 0x0000100001027983 */ /* 0x000ee80000100a00 */
[----:B------:R-:W4:Y:S01]  /*14d60*/  LDL.64 R4, [R1+0x18] ;  /* 0x0000180001047983 */ /* 0x000f220000100a00 */
[----:B------:R-:W-:Y:S01]  /*14d70*/  @P0 LOP3.LUT R0, R25, 0x3f, RZ, 0x3c, !PT ;  /* 0x0000003f19000812 */ /* 0x000fe200078e3cff */
[----:B------:R-:W-:Y:S01]  /*14d80*/  BSSY.RECONVERGENT B1, `(.L_x_341) ;  /* 0x0000034000017945 */ /* 0x000fe20003800200 */
[----:B--2---:R-:W-:-:S02]  /*14d90*/  @P0 SHF.R.U64 R10, R6, 0x1, R7 ;  /* 0x00000001060a0819 */ /* 0x004fc40000001207 */
[----:B------:R-:W-:Y:S02]  /*14da0*/  @P0 SHF.R.U32.HI R11, RZ, 0x1, R7 ;  /* 0x00000001ff0b0819 */ /* 0x000fe40000011607 */
[-C--:B---3--:R-:W-:Y:S02]  /*14db0*/  @P0 SHF.L.U32 R9, R2, R25.reuse, RZ ;  /* 0x0000001902090219 */ /* 0x088fe400000006ff */
[----:B------:R-:W-:Y:S02]  /*14dc0*/  @P0 SHF.R.U64 R10, R10, R0, R11 ;  /* 0x000000000a0a0219 */ /* 0x000fe4000000120b */
[--C-:B------:R-:W-:Y:S02]  /*14dd0*/  @P0 SHF.R.U32.HI R7, RZ, 0x1, R3.reuse ;  /* 0x00000001ff070819 */ /* 0x100fe40000011603 */
[C-C-:B------:R-:W-:Y:S02]  /*14de0*/  @P0 SHF.R.U64 R6, R2.reuse, 0x1, R3.reuse ;  /* 0x0000000102060819 */ /* 0x140fe40000001203 */
[----:B------:R-:W-:-:S02]  /*14df0*/  @P0 SHF.L.U64.HI R8, R2, R25, R3 ;  /* 0x0000001902080219 */ /* 0x000fc40000010203 */
[----:B------:R-:W-:Y:S02]  /*14e00*/  @P0 SHF.R.U32.HI R11, RZ, R0, R11 ;  /* 0x00000000ff0b0219 */ /* 0x000fe4000001160b */
[----:B------:R-:W-:Y:S02]  /*14e10*/  @P0 LOP3.LUT R2, R9, R10, RZ, 0xfc, !PT ;  /* 0x0000000a09020212 */ /* 0x000fe400078efcff */
[----:B----4-:R-:W-:Y:S02]  /*14e20*/  @P0 SHF.L.U32 R16, R4, R25, RZ ;  /* 0x0000001904100219 */ /* 0x010fe400000006ff */
[-CC-:B0-----:R-:W-:Y:S02]  /*14e30*/  @P0 SHF.R.U64 R27, R6, R0.reuse, R7.reuse ;  /* 0x00000000061b0219 */ /* 0x181fe40000001207 */
[----:B------:R-:W-:Y:S02]  /*14e40*/  @P0 LOP3.LUT R3, R8, R11, RZ, 0xfc, !PT ;  /* 0x0000000b08030212 */ /* 0x000fe400078efcff */
[----:B------:R-:W-:Y:S01]  /*14e50*/  @P0 SHF.R.U32.HI R6, RZ, R0, R7 ;  /* 0x00000000ff060219 */ /* 0x000fe20000011607 */
[----:B------:R-:W-:Y:S01]  /*14e60*/  IMAD.SHL.U32 R0, R2, 0x4, RZ ;  /* 0x0000000402007824 */ /* 0x000fe200078e00ff */
[----:B------:R-:W-:-:S02]  /*14e70*/  @P0 SHF.L.U64.HI R25, R4, R25, R5 ;  /* 0x0000001904190219 */ /* 0x000fc40000010205 */
[----:B------:R-:W-:Y:S02]  /*14e80*/  @P0 LOP3.LUT R4, R16, R27, RZ, 0xfc, !PT ;  /* 0x0000001b10040212 */ /* 0x000fe400078efcff */
[----:B------:R-:W-:Y:S02]  /*14e90*/  SHF.L.U64.HI R2, R2, 0x2, R3 ;  /* 0x0000000202027819 */ /* 0x000fe40000010203 */
[----:B------:R-:W-:Y:S02]  /*14ea0*/  @P0 LOP3.LUT R5, R25, R6, RZ, 0xfc, !PT ;  /* 0x0000000619050212 */ /* 0x000fe400078efcff */
[----:B------:R-:W-:Y:S02]  /*14eb0*/  SHF.L.W.U32.HI R8, R3, 0x2, R4 ;  /* 0x0000000203087819 */ /* 0x000fe40000010e04 */
[----:B------:R-:W-:Y:S02]  /*14ec0*/  IADD3 RZ, P0, PT, RZ, -R0, RZ ;  /* 0x80000000ffff7210 */ /* 0x000fe40007f1e0ff */
[----:B------:R-:W-:-:S02]  /*14ed0*/  LOP3.LUT R9, RZ, R2, RZ, 0x33, !PT ;  /* 0x00000002ff097212 */ /* 0x000fc400078e33ff */
[----:B------:R-:W-:Y:S02]  /*14ee0*/  SHF.L.W.U32.HI R3, R4, 0x2, R5 ;  /* 0x0000000204037819 */ /* 0x000fe40000010e05 */
[----:B------:R-:W-:Y:S02]  /*14ef0*/  LOP3.LUT R11, RZ, R8, RZ, 0x33, !PT ;  /* 0x00000008ff0b7212 */ /* 0x000fe400078e33ff */
[----:B------:R-:W-:Y:S02]  /*14f00*/  IADD3.X R9, P0, PT, RZ, R9, RZ, P0, !PT ;  /* 0x00000009ff097210 */ /* 0x000fe4000071e4ff */
[----:B------:R-:W-:Y:S02]  /*14f10*/  LOP3.LUT R4, RZ, R3, RZ, 0x33, !PT ;  /* 0x00000003ff047212 */ /* 0x000fe400078e33ff */
[----:B------:R-:W-:Y:S02]  /*14f20*/  IADD3.X R11, P1, PT, RZ, R11, RZ, P0, !PT ;  /* 0x0000000bff0b7210 */ /* 0x000fe4000073e4ff */
[----:B------:R-:W-:-:S03]  /*14f30*/  ISETP.GT.U32.AND P2, PT, R8, -0x1, PT ;  /* 0xffffffff0800780c */ /* 0x000fc60003f44070 */
[----:B------:R-:W-:Y:S01]  /*14f40*/  IMAD.X R4, RZ, RZ, R4, P1 ;  /* 0x000000ffff047224 */ /* 0x000fe200008e0604 */
[----:B------:R-:W-:-:S04]  /*14f50*/  ISETP.GT.AND.EX P0, PT, R3, -0x1, PT, P2 ;  /* 0xffffffff0300780c */ /* 0x000fc80003f04320 */
[----:B------:R-:W-:Y:S02]  /*14f60*/  SEL R7, R3, R4, P0 ;  /* 0x0000000403077207 */ /* 0x000fe40000000000 */
[----:B------:R-:W-:Y:S02]  /*14f70*/  SEL R4, R8, R11, P0 ;  /* 0x0000000b08047207 */ /* 0x000fe40000000000 */
[----:B------:R-:W-:Y:S02]  /*14f80*/  ISETP.NE.U32.AND P1, PT, R7, RZ, PT ;  /* 0x000000ff0700720c */ /* 0x000fe40003f25070 */
[----:B------:R-:W-:Y:S02]  /*14f90*/  SEL R9, R2, R9, P0 ;  /* 0x0000000902097207 */ /* 0x000fe40000000000 */
[----:B------:R-:W-:Y:S01]  /*14fa0*/  SEL R10, R4, R7, !P1 ;  /* 0x00000007040a7207 */ /* 0x000fe20004800000 */
[----:B------:R-:W-:-:S03]  /*14fb0*/  @!P0 IMAD.MOV R0, RZ, RZ, -R0 ;  /* 0x000000ffff008224 */ /* 0x000fc600078e0a00 */
[----:B------:R-:W0:Y:S02]  /*14fc0*/  FLO.U32 R6, R10 ;  /* 0x0000000a00067300 */ /* 0x000e2400000e0000 */
[C---:B0-----:R-:W-:Y:S02]  /*14fd0*/  IADD3 R8, PT, PT, -R6.reuse, 0x1f, RZ ;  /* 0x0000001f06087810 */ /* 0x041fe40007ffe1ff */
[----:B------:R-:W-:-:S03]  /*14fe0*/  IADD3 R6, PT, PT, -R6, 0x3f, RZ ;  /* 0x0000003f06067810 */ /* 0x000fc60007ffe1ff */
[----:B------:R-:W-:-:S05]  /*14ff0*/  @P1 IMAD.MOV R6, RZ, RZ, R8 ;  /* 0x000000ffff061224 */ /* 0x000fca00078e0208 */
[----:B------:R-:W-:-:S13]  /*15000*/  ISETP.NE.AND P1, PT, R6, RZ, PT ;  /* 0x000000ff0600720c */ /* 0x000fda0003f25270 */
[----:B------:R-:W-:Y:S05]  /*15010*/  @!P1 BRA `(.L_x_342) ;  /* 0x0000000000289947 */ /* 0x000fea0003800000 */
[----:B------:R-:W-:Y:S02]  /*15020*/  LOP3.LUT R11, R6, 0x3f, RZ, 0xc0, !PT ;  /* 0x0000003f060b7812 */ /* 0x000fe400078ec0ff */
[--C-:B------:R-:W-:Y:S02]  /*15030*/  SHF.R.U64 R0, R0, 0x1, R9.reuse ;  /* 0x0000000100007819 */ /* 0x100fe40000001209 */
[----:B------:R-:W-:Y:S02]  /*15040*/  SHF.R.U32.HI R9, RZ, 0x1, R9 ;  /* 0x00000001ff097819 */ /* 0x000fe40000011609 */
[----:B------:R-:W-:Y:S02]  /*15050*/  LOP3.LUT R2, R6, 0x3f, RZ, 0xc, !PT ;  /* 0x0000003f06027812 */ /* 0x000fe400078e0cff */
[CC--:B------:R-:W-:Y:S02]  /*15060*/  SHF.L.U64.HI R7, R4.reuse, R11.reuse, R7 ;  /* 0x0000000b04077219 */ /* 0x0c0fe40000010207 */
[----:B------:R-:W-:-:S02]  /*15070*/  SHF.L.U32 R4, R4, R11, RZ ;  /* 0x0000000b04047219 */ /* 0x000fc400000006ff */
[-CC-:B------:R-:W-:Y:S02]  /*15080*/  SHF.R.U64 R11, R0, R2.reuse, R9.reuse ;  /* 0x00000002000b7219 */ /* 0x180fe40000001209 */
[----:B------:R-:W-:Y:S02]  /*15090*/  SHF.R.U32.HI R2, RZ, R2, R9 ;  /* 0x00000002ff027219 */ /* 0x000fe40000011609 */
[----:B------:R-:W-:Y:S02]  /*150a0*/  LOP3.LUT R4, R4, R11, RZ, 0xfc, !PT ;  /* 0x0000000b04047212 */ /* 0x000fe400078efcff */
[----:B------:R-:W-:-:S07]  /*150b0*/  LOP3.LUT R7, R7, R2, RZ, 0xfc, !PT ;  /* 0x0000000207077212 */ /* 0x000fce00078efcff */
.L_x_342:
[----:B------:R-:W-:Y:S05]  /*150c0*/  BSYNC.RECONVERGENT B1 ;  /* 0x0000000000017941 */ /* 0x000fea0003800200 */
.L_x_341:
[----:B------:R-:W-:-:S04]  /*150d0*/  IMAD.WIDE.U32 R8, R4, 0x2168c235, RZ ;  /* 0x2168c23504087825 */ /* 0x000fc800078e00ff */
[----:B------:R-:W-:Y:S01]  /*150e0*/  IMAD.MOV.U32 R10, RZ, RZ, R9 ;  /* 0x000000ffff0a7224 */ /* 0x000fe200078e0009 */
[----:B------:R-:W-:Y:S01]  /*150f0*/  IADD3 RZ, P1, PT, R8, R8, RZ ;  /* 0x0000000808ff7210 */ /* 0x000fe20007f3e0ff */
[----:B------:R-:W-:Y:S02]  /*15100*/  IMAD.MOV.U32 R11, RZ, RZ, RZ ;  /* 0x000000ffff0b7224 */ /* 0x000fe400078e00ff */
[----:B------:R-:W-:-:S04]  /*15110*/  IMAD.HI.U32 R0, R7, -0x36f0255e, RZ ;  /* 0xc90fdaa207007827 */ /* 0x000fc800078e00ff */
[----:B------:R-:W-:-:S04]  /*15120*/  IMAD.WIDE.U32 R10, R4, -0x36f0255e, R10 ;  /* 0xc90fdaa2040a7825 */ /* 0x000fc800078e000a */
[C---:B------:R-:W-:Y:S02]  /*15130*/  IMAD R9, R7.reuse, -0x36f0255e, RZ ;  /* 0xc90fdaa207097824 */ /* 0x040fe400078e02ff */
[----:B------:R-:W-:-:S04]  /*15140*/  IMAD.WIDE.U32 R10, P2, R7, 0x2168c235, R10 ;  /* 0x2168c235070a7825 */ /* 0x000fc8000784000a */
[----:B------:R-:W-:Y:S01]  /*15150*/  IMAD.X R0, RZ, RZ, R0, P2 ;  /* 0x000000ffff007224 */ /* 0x000fe200010e0600 */
[----:B------:R-:W-:Y:S02]  /*15160*/  IADD3 R9, P2, PT, R9, R11, RZ ;  /* 0x0000000b09097210 */ /* 0x000fe40007f5e0ff */
[----:B------:R-:W-:Y:S02]  /*15170*/  IADD3.X RZ, P1, PT, R10, R10, RZ, P1, !PT ;  /* 0x0000000a0aff7210 */ /* 0x000fe40000f3e4ff */
[C---:B------:R-:W-:Y:S01]  /*15180*/  ISETP.GT.U32.AND P3, PT, R9.reuse, RZ, PT ;  /* 0x000000ff0900720c */ /* 0x040fe20003f64070 */
[----:B------:R-:W-:Y:S01]  /*15190*/  IMAD.X R0, RZ, RZ, R0, P2 ;  /* 0x000000ffff007224 */ /* 0x000fe200010e0600 */
[----:B------:R-:W-:-:S04]  /*151a0*/  IADD3.X R2, P2, PT, R9, R9, RZ, P1, !PT ;  /* 0x0000000909027210 */ /* 0x000fc80000f5e4ff */
[C---:B------:R-:W-:Y:S01]  /*151b0*/  ISETP.GT.AND.EX P1, PT, R0.reuse, RZ, PT, P3 ;  /* 0x000000ff0000720c */ /* 0x040fe20003f24330 */
[----:B------:R-:W-:-:S03]  /*151c0*/  IMAD.X R7, R0, 0x1, R0, P2 ;  /* 0x0000000100077824 */ /* 0x000fc600010e0600 */
[----:B------:R-:W-:Y:S02]  /*151d0*/  SEL R2, R2, R9, P1 ;  /* 0x0000000902027207 */ /* 0x000fe40000800000 */
[----:B------:R-:W-:Y:S02]  /*151e0*/  SEL R7, R7, R0, P1 ;  /* 0x0000000007077207 */ /* 0x000fe40000800000 */
[----:B------:R-:W-:Y:S02]  /*151f0*/  IADD3 R0, P2, PT, R2, 0x1, RZ ;  /* 0x0000000102007810 */ /* 0x000fe40007f5e0ff */
[----:B------:R-:W-:Y:S02]  /*15200*/  SEL R9, RZ, 0xffffffff, !P1 ;  /* 0xffffffffff097807 */ /* 0x000fe40004800000 */
[----:B------:R-:W-:Y:S01]  /*15210*/  LOP3.LUT P1, R17, R17, 0x80000000, RZ, 0xc0, !PT ;  /* 0x8000000011117812 */ /* 0x000fe2000782c0ff */
[----:B------:R-:W-:Y:S02]  /*15220*/  IMAD.X R7, RZ, RZ, R7, P2 ;  /* 0x000000ffff077224 */ /* 0x000fe400010e0607 */
[----:B------:R-:W-:Y:S01]  /*15230*/  IMAD.IADD R9, R9, 0x1, -R6 ;  /* 0x0000000109097824 */ /* 0x000fe200078e0a06 */
[----:B------:R-:W-:-:S02]  /*15240*/  @!P0 LOP3.LUT R17, R17, 0x80000000, RZ, 0x3c, !PT ;  /* 0x8000000011118812 */ /* 0x000fc400078e3cff */
[----:B------:R-:W-:Y:S01]  /*15250*/  SHF.R.U64 R0, R0, 0xa, R7 ;  /* 0x0000000a00007819 */ /* 0x000fe20000001207 */
[----:B------:R-:W-:-:S03]  /*15260*/  IMAD.SHL.U32 R9, R9, 0x100000, RZ ;  /* 0x0010000009097824 */ /* 0x000fc600078e00ff */
[----:B------:R-:W-:-:S04]  /*15270*/  IADD3 R0, P2, PT, R0, 0x1, RZ ;  /* 0x0000000100007810 */ /* 0x000fc80007f5e0ff */
[----:B------:R-:W-:-:S04]  /*15280*/  LEA.HI.X R7, R7, RZ, RZ, 0x16, P2 ;  /* 0x000000ff07077211 */ /* 0x000fc800010fb4ff */
[----:B------:R-:W-:Y:S02]  /*15290*/  SHF.R.U64 R4, R0, 0x1, R7 ;  /* 0x0000000100047819 */ /* 0x000fe40000001207 */
[----:B------:R-:W-:Y:S02]  /*152a0*/  SHF.R.U32.HI R0, RZ, 0x1e, R5 ;  /* 0x0000001eff007819 */ /* 0x000fe40000011605 */
[----:B------:R-:W-:Y:S02]  /*152b0*/  SHF.R.U32.HI R2, RZ, 0x1, R7 ;  /* 0x00000001ff027819 */ /* 0x000fe40000011607 */
[----:B------:R-:W-:Y:S02]  /*152c0*/  IADD3 R4, P2, P3, RZ, RZ, R4 ;  /* 0x000000ffff047210 */ /* 0x000fe40007b5e004 */
[----:B------:R-:W-:Y:S02]  /*152d0*/  LEA.HI R0, R3, R0, RZ, 0x1 ;  /* 0x0000000003007211 */ /* 0x000fe400078f08ff */
[----:B------:R-:W-:-:S03]  /*152e0*/  IADD3.X R2, PT, PT, R9, 0x3fe00000, R2, P2, P3 ;  /* 0x3fe0000009027810 */ /* 0x000fc600017e6402 */
[----:B------:R-:W-:Y:S01]  /*152f0*/  @P1 IMAD.MOV R0, RZ, RZ, -R0 ;  /* 0x000000ffff001224 */ /* 0x000fe200078e0a00 */
[----:B------:R-:W-:-:S07]  /*15300*/  LOP3.LUT R17, R2, R17, RZ, 0xfc, !PT ;  /* 0x0000001102117212 */ /* 0x000fce00078efcff */
.L_x_336:
[----:B------:R-:W-:Y:S02]  /*15310*/  IMAD.MOV.U32 R27, RZ, RZ, 0x0 ;  /* 0x00000000ff1b7424 */ /* 0x000fe400078e00ff */
[----:B------:R-:W-:Y:S02]  /*15320*/  IMAD.MOV.U32 R5, RZ, RZ, R17 ;  /* 0x000000ffff057224 */ /* 0x000fe400078e0011 */
[----:B------:R-:W-:Y:S05]  /*15330*/  RET.REL.NODEC R26 `(_ZN50_GLOBAL__N__f31458b2_17_RangeFactories_cu_38772b0829elementwise_kernel_with_indexIlZZZN2at6native17logspace_cuda_outERKN3c106ScalarES6_ldRNS1_6TensorEENKUlvE0_clEvENKUlvE1_clEvEUllE_EEvT_T0_PN15function_traitsISD_E11result_typeE) ;  /* 0xfffffeac1a307950 */ /* 0x000fea0003c3ffff */
.L_x_343:
        /* <DEDUP_REMOVED lines=12> */
.L_x_714:


//--------------------- .text._ZN50_GLOBAL__N__f31458b2_17_RangeFactories_cu_38772b0829elementwise_kernel_with_indexIiZZZN2at6native17logspace_cuda_outERKN3c106ScalarES6_ldRNS1_6TensorEENKUlvE0_clEvENKUlvE1_clEvEUllE_EEvT_T0_PN15function_traitsISD_E11result_typeE --------------------------
	.section	.text._ZN50_GLOBAL__N__f31458b2_17_RangeFactories_cu_38772b0829elementwise_kernel_with_indexIiZZZN2at6native17logspace_cuda_outERKN3c106ScalarES6_ldRNS1_6TensorEENKUlvE0_clEvENKUlvE1_clEvEUllE_EEvT_T0_PN15function_traitsISD_E11result_typeE,"ax",@progbits
	.align	128
.text._ZN50_GLOBAL__N__f31458b2_17_RangeFactories_cu_38772b0829elementwise_kernel_with_indexIiZZZN2at6native17logspace_cuda_outERKN3c106ScalarES6_ldRNS1_6TensorEENKUlvE0_clEvENKUlvE1_clEvEUllE_EEvT_T0_PN15function_traitsISD_E11result_typeE:
        .type           _ZN50_GLOBAL__N__f31458b2_17_RangeFactories_cu_38772b0829elementwise_kernel_with_indexIiZZZN2at6native17logspace_cuda_outERKN3c106ScalarES6_ldRNS1_6TensorEENKUlvE0_clEvENKUlvE1_clEvEUllE_EEvT_T0_PN15function_traitsISD_E11result_typeE,@function
        .size           _ZN50_GLOBAL__N__f31458b2_17_RangeFactories_cu_38772b0829elementwise_kernel_with_indexIiZZZN2at6native17logspace_cuda_outERKN3c106ScalarES6_ldRNS1_6TensorEENKUlvE0_clEvENKUlvE1_clEvEUllE_EEvT_T0_PN15function_traitsISD_E11result_typeE,(.L_x_717 - _ZN50_GLOBAL__N__f31458b2_17_RangeFactories_cu_38772b0829elementwise_kernel_with_indexIiZZZN2at6native17logspace_cuda_outERKN3c106ScalarES6_ldRNS1_6TensorEENKUlvE0_clEvENKUlvE1_clEvEUllE_EEvT_T0_PN15function_traitsISD_E11result_typeE)
        .other          _ZN50_GLOBAL__N__f31458b2_17_RangeFactories_cu_38772b0829elementwise_kernel_with_indexIiZZZN2at6native17logspace_cuda_outERKN3c106ScalarES6_ldRNS1_6TensorEENKUlvE0_clEvENKUlvE1_clEvEUllE_EEvT_T0_PN15function_traitsISD_E11result_typeE,@"STO_CUDA_ENTRY STV_DEFAULT"
_ZN50_GLOBAL__N__f31458b2_17_RangeFactories_cu_38772b0829elementwise_kernel_with_indexIiZZZN2at6native17logspace_cuda_outERKN3c106ScalarES6_ldRNS1_6TensorEENKUlvE0_clEvENKUlvE1_clEvEUllE_EEvT_T0_PN15function_traitsISD_E11result_typeE:
[----:B------:R-:W0:Y:S01]  /*0000*/  LDC R1, c[0x0][0x37c] ;  /* 0x0000df00ff017b82 */ /* 0x000e220000000800 */
[----:B------:R-:W1:Y:S07]  /*0010*/  S2R R13, SR_TID.X ;  /* 0x00000000000d7919 */ /* 0x000e6e0000002100 */
[----:B------:R-:W2:Y:S01]  /*0020*/  S2UR UR4, SR_CTAID.X ;  /* 0x00000000000479c3 */ /* 0x000ea20000002500 */
[----:B------:R-:W3:Y:S01]  /*0030*/  LDCU UR5, c[0x0][0x380] ;  /* 0x00007000ff0577ac */ /* 0x000ee20008000800 */
[----:B0-----:R-:W-:Y:S01]  /*0040*/  VIADD R1, R1, 0xffffffd8 ;  /* 0xffffffd801017836 */ /* 0x001fe20000000000 */
[----:B--2---:R-:W-:-:S06]  /*0050*/  USHF.L.U32 UR4, UR4, 0x6, URZ ;  /* 0x0000000604047899 */ /* 0x004fcc00080006ff */
[----:B-1----:R-:W-:-:S04]  /*0060*/  LOP3.LUT R13, R13, UR4, RZ, 0xfc, !PT ;  /* 0x000000040d0d7c12 */ /* 0x002fc8000f8efcff */
[----:B---3--:R-:W-:-:S13]  /*0070*/  ISETP.GE.AND P0, PT, R13, UR5, PT ;  /* 0x000000050d007c0c */ /* 0x008fda000bf06270 */
        /* <DEDUP_REMOVED lines=61> */
[----:B------:R-:W-:-:S05]  /*0450*/  DADD R20, R20, R20 ;  /* 0x0000000014147229 */ /* 0x000fca0000000014 */
[----:B------:R-:W-:Y:S01]  /*0460*/  DFMA R16, R14, R16, UR4 ;  /* 0x000000040e107e2b */ /* 0x000fe20008000010 */
[----:B------:R-:W-:Y:S01]  /*0470*/  UMOV UR4, 0xa9ab0956 ;  /* 0xa9ab095600047882 */ /* 0x000fe20000000000 */
[----:B------:R-:W-:Y:S01]  /*0480*/  UMOV UR5, 0x3f1745cb ;  /* 0x3f1745cb00057882 */ /* 0x000fe20000000000 */
[----:B------:R-:W-:-:S05]  /*0490*/  DFMA R20, R2, -R10, R20 ;  /* 0x8000000a0214722b */ /* 0x000fca0000000014 */
        /* <DEDUP_REMOVED lines=9> */
[----:B------:R-:W-:Y:S01]  /*0530*/  UMOV UR5, 0x3f899999 ;  /* 0x3f89999900057882 */ /* 0x000fe20000000000 */
[----:B------:R-:W-:Y:S01]  /*0540*/  DADD R16, R22, -UR6 ;  /* 0x8000000616107e29 */ /* 0x000fe20008000000 */
[----:B------:R-:W-:Y:S01]  /*0550*/  UMOV UR6, 0xfefa39ef ;  /* 0xfefa39ef00067882 */ /* 0x000fe20000000000 */
[----:B------:R-:W-:-:S03]  /*0560*/  UMOV UR7, 0x3fe62e42 ;  /* 0x3fe62e4200077882 */ /* 0x000fc60000000000 */
[----:B------:R-:W-:Y:S01]  /*0570*/  DFMA R18, R14, R18, UR4 ;  /* 0x000000040e127e2b */ /* 0x000fe20008000012 */
[----:B------:R-:W-:Y:S01]  /*0580*/  UMOV UR4, 0x55555554 ;  /* 0x5555555400047882 */ /* 0x000fe20000000000 */
[----:B------:R-:W-:Y:S01]  /*0590*/  UMOV UR5, 0x3fb55555 ;  /* 0x3fb5555500057882 */ /* 0x000fe20000000000 */
[----:B------:R-:W-:-:S05]  /*05a0*/  DFMA R2, R16, UR6, R10 ;  /* 0x0000000610027c2b */ /* 0x000fca000800000a */
        /* <DEDUP_REMOVED lines=13> */
.L_x_347:
[----:B------:R-:W-:Y:S01]  /*0680*/  IMAD.MOV.U32 R2, RZ, RZ, 0x0 ;  /* 0x00000000ff027424 */ /* 0x000fe200078e00ff */
[----:B------:R-:W-:Y:S01]  /*0690*/  LOP3.LUT P0, RZ, R9, 0x7fffffff, RZ, 0xc0, !PT ;  /* 0x7fffffff09ff7812 */ /* 0x000fe2000780c0ff */
[----:B------:R-:W-:-:S06]  /*06a0*/  IMAD.MOV.U32 R3, RZ, RZ, 0x7ff00000 ;  /* 0x7ff00000ff037424 */ /* 0x000fcc00078e00ff */
[----:B------:R-:W-:-:S10]  /*06b0*/  DFMA R2, R8, R2, +INF ;  /* 0x7ff000000802742b */ /* 0x000fd40000000002 */
[----:B------:R-:W-:Y:S02]  /*06c0*/  FSEL R2, R2, RZ, P0 ;  /* 0x000000ff02027208 */ /* 0x000fe40000000000 */
[----:B------:R-:W-:-:S07]  /*06d0*/  FSEL R3, R3, -QNAN , P0 ;  /* 0xfff0000003037808 */ /* 0x000fce0000000000 */
.L_x_348:
        /* <DEDUP_REMOVED lines=26> */
[----:B------:R-:W-:Y:S05]  /*0880*/  CALL.REL.NOINC `($__internal_3_$__cuda_sm20_div_rn_f64_full) ;  /* 0x0000013800f47944 */ /* 0x000fea0003c00000 */
.L_x_349:
        /* <DEDUP_REMOVED lines=70> */
.L_x_350:
[----:B------:R-:W0:Y:S01]  /*0cf0*/  LDC R0, c[0x0][0x3b4] ;  /* 0x0000ed00ff007b82 */ /* 0x000e220000000800 */
[----:B------:R-:W-:Y:S01]  /*0d00*/  UMOV UR4, 0x54442d18 ;  /* 0x54442d1800047882 */ /* 0x000fe20000000000 */
[----:B------:R-:W-:Y:S02]  /*0d10*/  UMOV UR5, 0x400921fb ;  /* 0x400921fb00057882 */ /* 0x000fe40000000000 */
[----:B------:R-:W-:Y:S01]  /*0d20*/  DADD R4, -R8, UR4 ;  /* 0x0000000408047e29 */ /* 0x000fe20008000100 */
[----:B0-----:R-:W-:-:S09]  /*0d30*/  ISETP.GE.AND P1, PT, R0, RZ, PT ;  /* 0x000000ff0000720c */ /* 0x001fd20003f26270 */
[----:B------:R-:W-:Y:S02]  /*0d40*/  FSEL R4, R4, R8, !P1 ;  /* 0x0000000804047208 */ /* 0x000fe40004800000 */
[----:B------:R-:W-:-:S07]  /*0d50*/  FSEL R5, R5, R9, !P1 ;  /* 0x0000000905057208 */ /* 0x000fce0004800000 */
.L_x_351:
        /* <DEDUP_REMOVED lines=18> */
.L_x_352:
[----:B------:R-:W-:Y:S02]  /*0e80*/  LOP3.LUT R5, R7, 0x80000000, R15, 0xb8, !PT ;  /* 0x8000000007057812 */ /* 0x000fe400078eb80f */
[----:B------:R-:W-:Y:S02]  /*0e90*/  FSEL R4, R8, R6, P0 ;  /* 0x0000000608047208 */ /* 0x000fe40000000000 */
[----:B------:R-:W-:Y:S01]  /*0ea0*/  FSEL R5, R9, R5, P0 ;  /* 0x0000000509057208 */ /* 0x000fe20000000000 */
[----:B------:R-:W-:Y:S06]  /*0eb0*/  BRA `(.L_x_353) ;  /* 0x0000006c00887947 */ /* 0x000fec0003800000 */
.L_x_346:
        /* <DEDUP_REMOVED lines=34> */
[----:B------:R-:W-:Y:S05]  /*10e0*/  CALL.REL.NOINC `($__internal_3_$__cuda_sm20_div_rn_f64_full) ;  /* 0x0000013000dc7944 */ /* 0x000fea0003c00000 */
[----:B------:R-:W-:Y:S02]  /*10f0*/  IMAD.MOV.U32 R2, RZ, RZ, R4 ;  /* 0x000000ffff027224 */ /* 0x000fe400078e0004 */
[----:B------:R-:W-:-:S07]  /*1100*/  IMAD.MOV.U32 R3, RZ, RZ, R5 ;  /* 0x000000ffff037224 */ /* 0x000fce00078e0005 */
.L_x_355:
        /* <DEDUP_REMOVED lines=25> */
.L_x_356:
        /* <DEDUP_REMOVED lines=8> */
[----:B------:R-:W-:Y:S01]  /*1320*/  BSSY.RECONVERGENT B1, `(.L_x_357) ;  /* 0x0000077000017945 */ /* 0x000fe20003800200 */
[----:B------:R-:W-:-:S03]  /*1330*/  IMAD.U32 R13, RZ, RZ, UR6 ;  /* 0x00000006ff0d7e24 */ /* 0x000fc6000f8e00ff */
[----:B------:R-:W-:Y:S02]  /*1340*/  ISETP.GT.U32.AND P1, PT, R16, R18, PT ;  /* 0x000000121000720c */ /* 0x000fe40003f24070 */
[CC--:B------:R-:W-:Y:S02]  /*1350*/  ISETP.LT.U32.AND P0, PT, R18.reuse, R16.reuse, PT ;  /* 0x000000101200720c */ /* 0x0c0fe40003f01070 */
[----:B------:R-:W-:Y:S02]  /*1360*/  ISETP.GT.U32.AND.EX P1, PT, R17, R19, PT, P1 ;  /* 0x000000131100720c */ /* 0x000fe40003f24110 */
[----:B------:R-:W-:Y:S02]  /*1370*/  ISETP.LT.U32.AND.EX P0, PT, R19, R17, PT, P0 ;  /* 0x000000111300720c */ /* 0x000fe40003f01100 */
[----:B------:R-:W-:Y:S02]  /*1380*/  SEL R5, R17, R19, P1 ;  /* 0x0000001311057207 */ /* 0x000fe40000800000 */
[----:B------:R-:W-:-:S02]  /*1390*/  SEL R2, R18, R16, P0 ;  /* 0x0000001012027207 */ /* 0x000fc40000000000 */
[----:B------:R-:W-:Y:S02]  /*13a0*/  LOP3.LUT R0, R5, 0xffc00000, RZ, 0xc0, !PT ;  /* 0xffc0000005007812 */ /* 0x000fe400078ec0ff */
[----:B------:R-:W-:Y:S02]  /*13b0*/  SEL R3, R19, R17, P0 ;  /* 0x0000001113037207 */ /* 0x000fe40000000000 */
[----:B------:R-:W-:Y:S02]  /*13c0*/  LOP3.LUT R7, R0, 0x7fd00000, RZ, 0x3c, !PT ;  /* 0x7fd0000000077812 */ /* 0x000fe400078e3cff */
[----:B------:R-:W-:Y:S01]  /*13d0*/  SEL R4, R16, R18, P1 ;  /* 0x0000001210047207 */ /* 0x000fe20000800000 */
[----:B------:R-:W-:-:S03]  /*13e0*/  IMAD.MOV.U32 R16, RZ, RZ, RZ ;  /* 0x000000ffff107224 */ /* 0x000fc600078e00ff */
        /* <DEDUP_REMOVED lines=10> */
[----:B------:R-:W-:Y:S02]  /*1490*/  @P1 LOP3.LUT R9, R13, 0x80000, RZ, 0xfc, !PT ;  /* 0x000800000d091812 */ /* 0x000fe400078efcff */
[----:B------:R-:W-:Y:S02]  /*14a0*/  ISETP.GE.U32.AND P1, PT, R3, 0x7ff00000, PT ;  /* 0x7ff000000300780c */ /* 0x000fe40003f26070 */
[----:B------:R-:W0:Y:S02]  /*14b0*/  MUFU.RSQ64H R17, R9 ;  /* 0x0000000900117308 */ /* 0x000e240000001c00 */
        /* <DEDUP_REMOVED lines=87> */
.L_x_358:
[----:B------:R-:W-:Y:S01]  /*1a30*/  IMAD.MOV.U32 R2, RZ, RZ, 0x0 ;  /* 0x00000000ff027424 */ /* 0x000fe200078e00ff */
[----:B------:R-:W-:Y:S01]  /*1a40*/  LOP3.LUT P0, RZ, R5, 0x7fffffff, RZ, 0xc0, !PT ;  /* 0x7fffffff05ff7812 */ /* 0x000fe2000780c0ff */
[----:B------:R-:W-:-:S06]  /*1a50*/  IMAD.MOV.U32 R3, RZ, RZ, 0x7ff00000 ;  /* 0x7ff00000ff037424 */ /* 0x000fcc00078e00ff */
[----:B------:R-:W-:-:S10]  /*1a60*/  DFMA R2, R4, R2, +INF ;  /* 0x7ff000000402742b */ /* 0x000fd40000000002 */
[----:B------:R-:W-:Y:S02]  /*1a70*/  FSEL R2, R2, RZ, P0 ;  /* 0x000000ff02027208 */ /* 0x000fe40000000000 */
[----:B------:R-:W-:-:S07]  /*1a80*/  FSEL R3, R3, -QNAN , P0 ;  /* 0xfff0000003037808 */ /* 0x000fce0000000000 */
.L_x_359:
[----:B------:R-:W-:Y:S05]  /*1a90*/  BSYNC.RECONVERGENT B1 ;  /* 0x0000000000017941 */ /* 0x000fea0003800200 */
.L_x_357:
        /* <DEDUP_REMOVED lines=23> */
.L_x_360:
        /* <DEDUP_REMOVED lines=70> */
.L_x_361:
[----:B------:R-:W0:Y:S01]  /*2070*/  LDC R0, c[0x0][0x3b4] ;  /* 0x0000ed00ff007b82 */ /* 0x000e220000000800 */
[----:B------:R-:W-:Y:S01]  /*2080*/  UMOV UR4, 0x54442d18 ;  /* 0x54442d1800047882 */ /* 0x000fe20000000000 */
[----:B------:R-:W-:Y:S02]  /*2090*/  UMOV UR5, 0x400921fb ;  /* 0x400921fb00057882 */ /* 0x000fe40000000000 */
[----:B------:R-:W-:Y:S01]  /*20a0*/  DADD R4, -R8, UR4 ;  /* 0x0000000408047e29 */ /* 0x000fe20008000100 */
[----:B0-----:R-:W-:-:S09]  /*20b0*/  ISETP.GE.AND P1, PT, R0, RZ, PT ;  /* 0x000000ff0000720c */ /* 0x001fd20003f26270 */
[----:B------:R-:W-:Y:S02]  /*20c0*/  FSEL R4, R4, R8, !P1 ;  /* 0x0000000804047208 */ /* 0x000fe40004800000 */
[----:B------:R-:W-:-:S07]  /*20d0*/  FSEL R5, R5, R9, !P1 ;  /* 0x0000000905057208 */ /* 0x000fce0004800000 */
.L_x_362:
        /* <DEDUP_REMOVED lines=12> */
[----:B------:R-:W0:Y:S01]  /*21a0*/  LDC.64 R8, c[0x0][0x3b8] ;  /* 0x0000ee00ff087b82 */ /* 0x000e220000000a00 */
[----:B------:R-:W-:Y:S01]  /*21b0*/  FSEL R13, R13, 1.8213495016098022461, !P1 ;  /* 0x3fe921fb0d0d7808 */ /* 0x000fe20004800000 */
[----:B0-----:R-:W-:Y:S01]  /*21c0*/  DSETP.NEU.AND P0, PT, |R6|, |R8|, PT ;  /* 0x400000080600722a */ /* 0x001fe20003f0d200 */
[----:B------:R-:W-:-:S05]  /*21d0*/  FSEL R7, R0, 3.37028055040000000000e+12, !P1 ;  /* 0x54442d1800077808 */ /* 0x000fca0004800000 */
[----:B------:R-:W-:Y:S02]  /*21e0*/  FSEL R6, R7, R4, !P0 ;  /* 0x0000000407067208 */ /* 0x000fe40004000000 */
[----:B------:R-:W-:-:S07]  /*21f0*/  FSEL R7, R13, R5, !P0 ;  /* 0x000000050d077208 */ /* 0x000fce0004000000 */
.L_x_363:
[----:B------:R-:W-:Y:S01]  /*2200*/  LOP3.LUT R5, R7, 0x80000000, R15, 0xb8, !PT ;  /* 0x8000000007057812 */ /* 0x000fe200078eb80f */
[----:B------:R-:W-:Y:S01]  /*2210*/  DADD R2, R2, 1 ;  /* 0x3ff0000002027429 */ /* 0x000fe20000000000 */
[----:B------:R-:W-:Y:S02]  /*2220*/  FSEL R4, R10, R6, P2 ;  /* 0x000000060a047208 */ /* 0x000fe40001000000 */
[----:B------:R-:W-:Y:S01]  /*2230*/  FSEL R5, R11, R5, P2 ;  /* 0x000000050b057208 */ /* 0x000fe20001000000 */
[----:B------:R-:W-:Y:S07]  /*2240*/  BRA `(.L_x_353) ;  /* 0x0000005800a47947 */ /* 0x000fee0003800000 */
.L_x_354:
        /* <DEDUP_REMOVED lines=76> */
.L_x_366:
[----:B------:R-:W0:Y:S01]  /*2710*/  LDC R0, c[0x0][0x3b4] ;  /* 0x0000ed00ff007b82 */ /* 0x000e220000000800 */
[----:B------:R-:W-:Y:S01]  /*2720*/  UMOV UR4, 0x54442d18 ;  /* 0x54442d1800047882 */ /* 0x000fe20000000000 */
[----:B------:R-:W-:Y:S02]  /*2730*/  UMOV UR5, 0x400921fb ;  /* 0x400921fb00057882 */ /* 0x000fe40000000000 */
[----:B------:R-:W-:Y:S01]  /*2740*/  DADD R2, -R8, UR4 ;  /* 0x0000000408027e29 */ /* 0x000fe20008000100 */
[----:B0-----:R-:W-:-:S09]  /*2750*/  ISETP.GE.AND P0, PT, R0, RZ, PT ;  /* 0x000000ff0000720c */ /* 0x001fd20003f06270 */
[----:B------:R-:W-:Y:S02]  /*2760*/  FSEL R2, R2, R8, !P0 ;  /* 0x0000000802027208 */ /* 0x000fe40004000000 */
[----:B------:R-:W-:-:S07]  /*2770*/  FSEL R3, R3, R9, !P0 ;  /* 0x0000000903037208 */ /* 0x000fce0004000000 */
.L_x_367:
        /* <DEDUP_REMOVED lines=16> */
.L_x_365:
        /* <DEDUP_REMOVED lines=23> */
[----:B------:R-:W-:Y:S05]  /*29f0*/  CALL.REL.NOINC `($__internal_3_$__cuda_sm20_div_rn_f64_full) ;  /* 0x0000011800987944 */ /* 0x000fea0003c00000 */
.L_x_369:
        /* <DEDUP_REMOVED lines=30> */
.L_x_368:
[----:B------:R-:W-:-:S10]  /*2be0*/  DADD R4, R2, 1 ;  /* 0x3ff0000002047429 */ /* 0x000fd40000000000 */
[----:B------:R-:W-:Y:S01]  /*2bf0*/  ISETP.GT.AND P0, PT, R5, 0xfffff, PT ;  /* 0x000fffff0500780c */ /* 0x000fe20003f04270 */
[----:B------:R-:W-:Y:S02]  /*2c00*/  IMAD.MOV.U32 R6, RZ, RZ, R4 ;  /* 0x000000ffff067224 */ /* 0x000fe400078e0004 */
[--C-:B------:R-:W-:Y:S02]  /*2c10*/  IMAD.MOV.U32 R7, RZ, RZ, R5.reuse ;  /* 0x000000ffff077224 */ /* 0x100fe400078e0005 */
[----:B------:R-:W-:-:S08]  /*2c20*/  IMAD.MOV.U32 R13, RZ, RZ, R5 ;  /* 0x000000ffff0d7224 */ /* 0x000fd000078e0005 */
        /* <DEDUP_REMOVED lines=72> */
.L_x_371:
[----:B------:R-:W-:Y:S01]  /*30b0*/  IMAD.MOV.U32 R4, RZ, RZ, 0x0 ;  /* 0x00000000ff047424 */ /* 0x000fe200078e00ff */
[----:B------:R-:W-:Y:S01]  /*30c0*/  LOP3.LUT P0, RZ, R7, 0x7fffffff, RZ, 0xc0, !PT ;  /* 0x7fffffff07ff7812 */ /* 0x000fe2000780c0ff */
[----:B------:R-:W-:-:S06]  /*30d0*/  IMAD.MOV.U32 R5, RZ, RZ, 0x7ff00000 ;  /* 0x7ff00000ff057424 */ /* 0x000fcc00078e00ff */
[----:B------:R-:W-:-:S10]  /*30e0*/  DFMA R4, R6, R4, +INF ;  /* 0x7ff000000604742b */ /* 0x000fd40000000004 */
[----:B------:R-:W-:Y:S02]  /*30f0*/  FSEL R4, R4, RZ, P0 ;  /* 0x000000ff04047208 */ /* 0x000fe40000000000 */
[----:B------:R-:W-:-:S07]  /*3100*/  FSEL R5, R5, -QNAN , P0 ;  /* 0xfff0000005057808 */ /* 0x000fce0000000000 */
.L_x_370:
        /* <DEDUP_REMOVED lines=72> */
.L_x_372:
[----:B------:R-:W0:Y:S01]  /*3590*/  LDC R0, c[0x0][0x3b4] ;  /* 0x0000ed00ff007b82 */ /* 0x000e220000000800 */
[----:B------:R-:W-:Y:S01]  /*35a0*/  UMOV UR4, 0x54442d18 ;  /* 0x54442d1800047882 */ /* 0x000fe20000000000 */
[----:B------:R-:W-:Y:S02]  /*35b0*/  UMOV UR5, 0x400921fb ;  /* 0x400921fb00057882 */ /* 0x000fe40000000000 */
[----:B------:R-:W-:Y:S01]  /*35c0*/  DADD R2, -R14, UR4 ;  /* 0x000000040e027e29 */ /* 0x000fe20008000100 */
[----:B0-----:R-:W-:-:S09]  /*35d0*/  ISETP.GE.AND P0, PT, R0, RZ, PT ;  /* 0x000000ff0000720c */ /* 0x001fd20003f06270 */
[----:B------:R-:W-:Y:S02]  /*35e0*/  FSEL R2, R2, R14, !P0 ;  /* 0x0000000e02027208 */ /* 0x000fe40004000000 */
[----:B------:R-:W-:-:S07]  /*35f0*/  FSEL R3, R3, R15, !P0 ;  /* 0x0000000f03037208 */ /* 0x000fce0004000000 */
.L_x_373:
        /* <DEDUP_REMOVED lines=15> */
.L_x_364:
        /* <DEDUP_REMOVED lines=32> */
[----:B------:R-:W-:Y:S01]  /*38f0*/  IMAD.U32 R13, RZ, RZ, UR6 ;  /* 0x00000006ff0d7e24 */ /* 0x000fe2000f8e00ff */
[----:B------:R-:W-:Y:S01]  /*3900*/  SEL R2, R8, R16, P0 ;  /* 0x0000001008027207 */ /* 0x000fe20000000000 */
[----:B------:R-:W-:Y:S01]  /*3910*/  IMAD.MOV.U32 R20, RZ, RZ, 0x0 ;  /* 0x00000000ff147424 */ /* 0x000fe200078e00ff */
[----:B------:R-:W-:Y:S01]  /*3920*/  LOP3.LUT R0, R5, 0xffc00000, RZ, 0xc0, !PT ;  /* 0xffc0000005007812 */ /* 0x000fe200078ec0ff */
[----:B------:R-:W-:Y:S01]  /*3930*/  IMAD.MOV.U32 R21, RZ, RZ, 0x3fd80000 ;  /* 0x3fd80000ff157424 */ /* 0x000fe200078e00ff */
[----:B------:R-:W-:-:S02]  /*3940*/  SEL R3, R9, R17, P0 ;  /* 0x0000001109037207 */ /* 0x000fc40000000000 */
        /* <DEDUP_REMOVED lines=103> */
.L_x_375:
[----:B------:R-:W-:Y:S01]  /*3fc0*/  IMAD.MOV.U32 R2, RZ, RZ, 0x0 ;  /* 0x00000000ff027424 */ /* 0x000fe200078e00ff */
[----:B------:R-:W-:Y:S01]  /*3fd0*/  LOP3.LUT P0, RZ, R5, 0x7fffffff, RZ, 0xc0, !PT ;  /* 0x7fffffff05ff7812 */ /* 0x000fe2000780c0ff */
[----:B------:R-:W-:-:S06]  /*3fe0*/  IMAD.MOV.U32 R3, RZ, RZ, 0x7ff00000 ;  /* 0x7ff00000ff037424 */ /* 0x000fcc00078e00ff */
[----:B------:R-:W-:-:S10]  /*3ff0*/  DFMA R2, R4, R2, +INF ;  /* 0x7ff000000402742b */ /* 0x000fd40000000002 */
[----:B------:R-:W-:Y:S02]  /*4000*/  FSEL R2, R2, RZ, P0 ;  /* 0x000000ff02027208 */ /* 0x000fe40000000000 */
[----:B------:R-:W-:-:S07]  /*4010*/  FSEL R3, R3, -QNAN , P0 ;  /* 0xfff0000003037808 */ /* 0x000fce0000000000 */
.L_x_376:
        /* <DEDUP_REMOVED lines=20> */
.L_x_377:
        /* <DEDUP_REMOVED lines=70> */
.L_x_378:
[----:B------:R-:W0:Y:S01]  /*45c0*/  LDC R0, c[0x0][0x3b4] ;  /* 0x0000ed00ff007b82 */ /* 0x000e220000000800 */
[----:B------:R-:W-:Y:S01]  /*45d0*/  UMOV UR4, 0x54442d18 ;  /* 0x54442d1800047882 */ /* 0x000fe20000000000 */
[----:B------:R-:W-:Y:S02]  /*45e0*/  UMOV UR5, 0x400921fb ;  /* 0x400921fb00057882 */ /* 0x000fe40000000000 */
[----:B------:R-:W-:Y:S01]  /*45f0*/  DADD R4, -R8, UR4 ;  /* 0x0000000408047e29 */ /* 0x000fe20008000100 */
[----:B0-----:R-:W-:-:S09]  /*4600*/  ISETP.GE.AND P0, PT, R0, RZ, PT ;  /* 0x000000ff0000720c */ /* 0x001fd20003f06270 */
[----:B------:R-:W-:Y:S02]  /*4610*/  FSEL R4, R4, R8, !P0 ;  /* 0x0000000804047208 */ /* 0x000fe40004000000 */
[----:B------:R-:W-:-:S07]  /*4620*/  FSEL R5, R5, R9, !P0 ;  /* 0x0000000905057208 */ /* 0x000fce0004000000 */
.L_x_379:
        /* <DEDUP_REMOVED lines=18> */
.L_x_380:
[----:B------:R-:W-:Y:S02]  /*4750*/  LOP3.LUT R5, R7, 0x80000000, R15, 0xb8, !PT ;  /* 0x8000000007057812 */ /* 0x000fe400078eb80f */
[----:B------:R-:W-:Y:S02]  /*4760*/  FSEL R4, R10, R6, P2 ;  /* 0x000000060a047208 */ /* 0x000fe40001000000 */
[----:B------:R-:W-:Y:S01]  /*4770*/  FSEL R5, R11, R5, P2 ;  /* 0x000000050b057208 */ /* 0x000fe20001000000 */
[----:B------:R-:W-:Y:S06]  /*4780*/  BRA `(.L_x_353) ;  /* 0x0000003400547947 */ /* 0x000fec0003800000 */
.L_x_374:
        /* <DEDUP_REMOVED lines=29> */
.L_x_383:
        /* <DEDUP_REMOVED lines=30> */
.L_x_382:
        /* <DEDUP_REMOVED lines=77> */
.L_x_385:
[----:B------:R-:W-:Y:S01]  /*5010*/  IMAD.MOV.U32 R2, RZ, RZ, 0x0 ;  /* 0x00000000ff027424 */ /* 0x000fe200078e00ff */
[----:B------:R-:W-:Y:S01]  /*5020*/  LOP3.LUT P0, RZ, R5, 0x7fffffff, RZ, 0xc0, !PT ;  /* 0x7fffffff05ff7812 */ /* 0x000fe2000780c0ff */
[----:B------:R-:W-:-:S06]  /*5030*/  IMAD.MOV.U32 R3, RZ, RZ, 0x7ff00000 ;  /* 0x7ff00000ff037424 */ /* 0x000fcc00078e00ff */
[----:B------:R-:W-:-:S10]  /*5040*/  DFMA R2, R4, R2, +INF ;  /* 0x7ff000000402742b */ /* 0x000fd40000000002 */
[----:B------:R-:W-:Y:S02]  /*5050*/  FSEL R2, R2, RZ, P0 ;  /* 0x000000ff02027208 */ /* 0x000fe40000000000 */
[----:B------:R-:W-:-:S07]  /*5060*/  FSEL R3, R3, -QNAN , P0 ;  /* 0xfff0000003037808 */ /* 0x000fce0000000000 */
.L_x_384:
        /* <DEDUP_REMOVED lines=23> */
.L_x_386:
        /* <DEDUP_REMOVED lines=70> */
.L_x_387:
[----:B------:R-:W0:Y:S01]  /*5640*/  LDC R0, c[0x0][0x3b4] ;  /* 0x0000ed00ff007b82 */ /* 0x000e220000000800 */
[----:B------:R-:W-:Y:S01]  /*5650*/  UMOV UR4, 0x54442d18 ;  /* 0x54442d1800047882 */ /* 0x000fe20000000000 */
[----:B------:R-:W-:Y:S02]  /*5660*/  UMOV UR5, 0x400921fb ;  /* 0x400921fb00057882 */ /* 0x000fe40000000000 */
[----:B------:R-:W-:Y:S01]  /*5670*/  DADD R4, -R8, UR4 ;  /* 0x0000000408047e29 */ /* 0x000fe20008000100 */
[----:B0-----:R-:W-:-:S09]  /*5680*/  ISETP.GE.AND P0, PT, R0, RZ, PT ;  /* 0x000000ff0000720c */ /* 0x001fd20003f06270 */
[----:B------:R-:W-:Y:S02]  /*5690*/  FSEL R4, R4, R8, !P0 ;  /* 0x0000000804047208 */ /* 0x000fe40004000000 */
[----:B------:R-:W-:-:S07]  /*56a0*/  FSEL R5, R5, R9, !P0 ;  /* 0x0000000905057208 */ /* 0x000fce0004000000 */
.L_x_388:
        /* <DEDUP_REMOVED lines=18> */
.L_x_389:
[----:B------:R-:W-:Y:S01]  /*57d0*/  LOP3.LUT R5, R7, 0x80000000, R15, 0xb8, !PT ;  /* 0x8000000007057812 */ /* 0x000fe200078eb80f */
[----:B------:R-:W-:Y:S01]  /*57e0*/  DMUL R2, R2, 0.5 ;  /* 0x3fe0000002027828 */ /* 0x000fe20000000000 */
[----:B------:R-:W-:Y:S02]  /*57f0*/  FSEL R4, R10, R6, P2 ;  /* 0x000000060a047208 */ /* 0x000fe40001000000 */
[----:B------:R-:W-:Y:S01]  /*5800*/  FSEL R5, R11, R5, P2 ;  /* 0x000000050b057208 */ /* 0x000fe20001000000 */
[----:B------:R-:W-:Y:S07]  /*5810*/  BRA `(.L_x_353) ;  /* 0x0000002400307947 */ /* 0x000fee0003800000 */
.L_x_381:
        /* <DEDUP_REMOVED lines=82> */
.L_x_391:
[----:B------:R-:W-:Y:S01]  /*5d40*/  IMAD.MOV.U32 R4, RZ, RZ, 0x0 ;  /* 0x00000000ff047424 */ /* 0x000fe200078e00ff */
[----:B------:R-:W-:Y:S01]  /*5d50*/  LOP3.LUT P0, RZ, R3, 0x7fffffff, RZ, 0xc0, !PT ;  /* 0x7fffffff03ff7812 */ /* 0x000fe2000780c0ff */
[----:B------:R-:W-:-:S06]  /*5d60*/  IMAD.MOV.U32 R5, RZ, RZ, 0x7ff00000 ;  /* 0x7ff00000ff057424 */ /* 0x000fcc00078e00ff */
[----:B------:R-:W-:-:S10]  /*5d70*/  DFMA R4, R2, R4, +INF ;  /* 0x7ff000000204742b */ /* 0x000fd40000000004 */
[----:B------:R-:W-:Y:S02]  /*5d80*/  FSEL R2, R4, RZ, P0 ;  /* 0x000000ff04027208 */ /* 0x000fe40000000000 */
[----:B------:R-:W-:-:S07]  /*5d90*/  FSEL R3, R5, -QNAN , P0 ;  /* 0xfff0000005037808 */ /* 0x000fce0000000000 */
.L_x_392:
        /* <DEDUP_REMOVED lines=20> */
.L_x_393:
        /* <DEDUP_REMOVED lines=70> */
.L_x_394:
[----:B------:R-:W0:Y:S01]  /*6340*/  LDC R0, c[0x0][0x3b4] ;  /* 0x0000ed00ff007b82 */ /* 0x000e220000000800 */
[----:B------:R-:W-:Y:S01]  /*6350*/  UMOV UR4, 0x54442d18 ;  /* 0x54442d1800047882 */ /* 0x000fe20000000000 */
[----:B------:R-:W-:Y:S02]  /*6360*/  UMOV UR5, 0x400921fb ;  /* 0x400921fb00057882 */ /* 0x000fe40000000000 */
[----:B------:R-:W-:Y:S01]  /*6370*/  DADD R4, -R8, UR4 ;  /* 0x0000000408047e29 */ /* 0x000fe20008000100 */
[----:B0-----:R-:W-:-:S09]  /*6380*/  ISETP.GE.AND P0, PT, R0, RZ, PT ;  /* 0x000000ff0000720c */ /* 0x001fd20003f06270 */
[----:B------:R-:W-:Y:S02]  /*6390*/  FSEL R4, R4, R8, !P0 ;  /* 0x0000000804047208 */ /* 0x000fe40004000000 */
[----:B------:R-:W-:-:S07]  /*63a0*/  FSEL R5, R5, R9, !P0 ;  /* 0x0000000905057208 */ /* 0x000fce0004000000 */
.L_x_395:
        /* <DEDUP_REMOVED lines=18> */
.L_x_396:
[----:B------:R-:W-:Y:S01]  /*64d0*/  LOP3.LUT R5, R7, 0x80000000, R15, 0xb8, !PT ;  /* 0x8000000007057812 */ /* 0x000fe200078eb80f */
[----:B------:R-:W-:Y:S01]  /*64e0*/  DMUL R2, R2, 0.5 ;  /* 0x3fe0000002027828 */ /* 0x000fe20000000000 */
[----:B------:R-:W-:Y:S02]  /*64f0*/  FSEL R4, R10, R6, P2 ;  /* 0x000000060a047208 */ /* 0x000fe40001000000 */
[----:B------:R-:W-:Y:S01]  /*6500*/  FSEL R5, R11, R5, P2 ;  /* 0x000000050b057208 */ /* 0x000fe20001000000 */
[----:B------:R-:W-:Y:S07]  /*6510*/  BRA `(.L_x_353) ;  /* 0x0000001400f07947 */ /* 0x000fee0003800000 */
.L_x_390:
        /* <DEDUP_REMOVED lines=15> */
[C---:B------:R-:W-:Y:S02]  /*6610*/  DMUL R34, R2.reuse, R8 ;  /* 0x0000000802227228 */ /* 0x040fe40000000000 */
[----:B------:R-:W-:Y:S02]  /*6620*/  DMUL R6, R2, R2 ;  /* 0x0000000202067228 */ /* 0x000fe40000000000 */
[----:B------:R-:W-:Y:S02]  /*6630*/  DADD R22, R22, -R32 ;  /* 0x0000000016167229 */ /* 0x000fe40000000820 */
[----:B------:R-:W-:Y:S02]  /*6640*/  DADD R2, R2, R2 ;  /* 0x0000000002027229 */ /* 0x000fe40000000002 */
[----:B------:R-:W-:-:S02]  /*6650*/  DADD R24, R32, R32 ;  /* 0x0000000020187229 */ /* 0x000fc40000000020 */
        /* <DEDUP_REMOVED lines=8> */
.L_x_397:
        /* <DEDUP_REMOVED lines=24> */
[----:B------:R-:W-:Y:S02]  /*6860*/  FSEL R35, R33, R39, P3 ;  /* 0x0000002721237208 */ /* 0x000fe40001800000 */
[----:B------:R-:W-:Y:S02]  /*6870*/  FSEL R2, R38, R32, P3 ;  /* 0x0000002026027208 */ /* 0x000fe40001800000 */
[----:B------:R-:W-:Y:S02]  /*6880*/  FSEL R13, R39, R33, P3 ;  /* 0x00000021270d7208 */ /* 0x000fe40001800000 */
[----:B------:R-:W-:-:S06]  /*6890*/  DSETP.GEU.AND P6, PT, R34, R8, PT ;  /* 0x000000082200722a */ /* 0x000fcc0003fce000 */
[----:B------:R-:W-:Y:S01]  /*68a0*/  FSEL R19, R9, R35, P6 ;  /* 0x0000002309137208 */ /* 0x000fe20003000000 */
[----:B------:R-:W-:Y:S01]  /*68b0*/  DSETP.GEU.AND P2, PT, R38, R32, P6 ;  /* 0x000000202600722a */ /* 0x000fe2000374e000 */
        /* <DEDUP_REMOVED lines=13> */
[----:B------:R-:W-:Y:S01]  /*6990*/  FSEL R28, R36, R26, P4 ;  /* 0x0000001a241c7208 */ /* 0x000fe20002000000 */
[----:B------:R-:W-:Y:S01]  /*69a0*/  IMAD.MOV.U32 R36, RZ, RZ, R30 ;  /* 0x000000ffff247224 */ /* 0x000fe200078e001e */
[----:B------:R-:W-:Y:S01]  /*69b0*/  FSEL R27, R37, R27, P4 ;  /* 0x0000001b251b7208 */ /* 0x000fe20002000000 */
[----:B------:R-:W-:Y:S01]  /*69c0*/  IMAD.MOV.U32 R37, RZ, RZ, R3 ;  /* 0x000000ffff257224 */ /* 0x000fe200078e0003 */
        /* <DEDUP_REMOVED lines=8> */
[C-C-:B------:R-:W-:Y:S01]  /*6a50*/  DSETP.GEU.AND P5, PT, R18.reuse, R20.reuse, PT ;  /* 0x000000141200722a */ /* 0x140fe20003fae000 */
[----:B------:R-:W-:Y:S01]  /*6a60*/  IMAD.MOV.U32 R4, RZ, RZ, R6 ;  /* 0x000000ffff047224 */ /* 0x000fe200078e0006 */
[----:B------:R-:W-:Y:S01]  /*6a70*/  DSETP.GEU.AND P2, PT, R18, R20, P2 ;  /* 0x000000141200722a */ /* 0x000fe2000174e000 */
[----:B------:R-:W-:-:S02]  /*6a80*/  IMAD.MOV.U32 R5, RZ, RZ, R7 ;  /* 0x000000ffff057224 */ /* 0x000fc400078e0007 */
[----:B------:R-:W-:Y:S01]  /*6a90*/  IMAD.MOV.U32 R6, RZ, RZ, R2 ;  /* 0x000000ffff067224 */ /* 0x000fe200078e0002 */
[----:B------:R-:W-:Y:S01]  /*6aa0*/  FSEL R32, R20, R18, P5 ;  /* 0x0000001214207208 */ /* 0x000fe20002800000 */
[----:B------:R-:W-:Y:S01]  /*6ab0*/  IMAD.MOV.U32 R7, RZ, RZ, R13 ;  /* 0x000000ffff077224 */ /* 0x000fe200078e000d */
[----:B------:R-:W-:Y:S02]  /*6ac0*/  FSEL R33, R21, R19, P5 ;  /* 0x0000001315217208 */ /* 0x000fe40002800000 */
[----:B------:R-:W-:Y:S02]  /*6ad0*/  FSEL R24, R18, R20, P5 ;  /* 0x0000001412187208 */ /* 0x000fe40002800000 */
[----:B------:R-:W-:Y:S02]  /*6ae0*/  FSEL R31, R19, R21, P5 ;  /* 0x00000015131f7208 */ /* 0x000fe40002800000 */
[C-C-:B------:R-:W-:Y:S02]  /*6af0*/  DSETP.GEU.AND P2, PT, R32.reuse, R22.reuse, P2 ;  /* 0x000000162000722a */ /* 0x140fe4000174e000 */
[----:B------:R-:W-:-:S04]  /*6b00*/  DSETP.GEU.AND P4, PT, R32, R22, PT ;  /* 0x000000162000722a */ /* 0x000fc80003f8e000 */
[----:B------:R-:W-:Y:S02]  /*6b10*/  PLOP3.LUT P0, PT, P0, P2, P1, 0x80, 0x0 ;  /* 0x000000000000781c */ /* 0x000fe40000705010 */
[----:B------:R-:W-:Y:S02]  /*6b20*/  FSEL R18, R22, R32, P4 ;  /* 0x0000002016127208 */ /* 0x000fe40002000000 */
[----:B------:R-:W-:Y:S02]  /*6b30*/  FSEL R19, R23, R33, P4 ;  /* 0x0000002117137208 */ /* 0x000fe40002000000 */
        /* <DEDUP_REMOVED lines=47> */
.L_x_399:
        /* <DEDUP_REMOVED lines=30> */
.L_x_398:
        /* <DEDUP_REMOVED lines=77> */
.L_x_401:
[----:B------:R-:W-:Y:S01]  /*74e0*/  IMAD.MOV.U32 R2, RZ, RZ, 0x0 ;  /* 0x00000000ff027424 */ /* 0x000fe200078e00ff */
[----:B------:R-:W-:Y:S01]  /*74f0*/  LOP3.LUT P0, RZ, R5, 0x7fffffff, RZ, 0xc0, !PT ;  /* 0x7fffffff05ff7812 */ /* 0x000fe2000780c0ff */
[----:B------:R-:W-:-:S06]  /*7500*/  IMAD.MOV.U32 R3, RZ, RZ, 0x7ff00000 ;  /* 0x7ff00000ff037424 */ /* 0x000fcc00078e00ff */
[----:B------:R-:W-:-:S10]  /*7510*/  DFMA R2, R4, R2, +INF ;  /* 0x7ff000000402742b */ /* 0x000fd40000000002 */
[----:B------:R-:W-:Y:S02]  /*7520*/  FSEL R2, R2, RZ, P0 ;  /* 0x000000ff02027208 */ /* 0x000fe40000000000 */
[----:B------:R-:W-:-:S07]  /*7530*/  FSEL R3, R3, -QNAN , P0 ;  /* 0xfff0000003037808 */ /* 0x000fce0000000000 */
.L_x_400:
        /* <DEDUP_REMOVED lines=23> */
.L_x_402:
        /* <DEDUP_REMOVED lines=70> */
.L_x_403:
[----:B------:R-:W0:Y:S01]  /*7b10*/  LDC R0, c[0x0][0x3b4] ;  /* 0x0000ed00ff007b82 */ /* 0x000e220000000800 */
[----:B------:R-:W-:Y:S01]  /*7b20*/  UMOV UR4, 0x54442d18 ;  /* 0x54442d1800047882 */ /* 0x000fe20000000000 */
[----:B------:R-:W-:Y:S02]  /*7b30*/  UMOV UR5, 0x400921fb ;  /* 0x400921fb00057882 */ /* 0x000fe40000000000 */
[----:B------:R-:W-:Y:S01]  /*7b40*/  DADD R4, -R8, UR4 ;  /* 0x0000000408047e29 */ /* 0x000fe20008000100 */
[----:B0-----:R-:W-:-:S09]  /*7b50*/  ISETP.GE.AND P0, PT, R0, RZ, PT ;  /* 0x000000ff0000720c */ /* 0x001fd20003f06270 */
[----:B------:R-:W-:Y:S02]  /*7b60*/  FSEL R4, R4, R8, !P0 ;  /* 0x0000000804047208 */ /* 0x000fe40004000000 */
[----:B------:R-:W-:-:S07]  /*7b70*/  FSEL R5, R5, R9, !P0 ;  /* 0x0000000905057208 */ /* 0x000fce0004000000 */
.L_x_404:
        /* <DEDUP_REMOVED lines=18> */
.L_x_405:
[----:B------:R-:W-:Y:S01]  /*7ca0*/  LOP3.LUT R5, R7, 0x80000000, R15, 0xb8, !PT ;  /* 0x8000000007057812 */ /* 0x000fe200078eb80f */
[----:B------:R-:W-:Y:S01]  /*7cb0*/  DMUL R2, R2, 0.5 ;  /* 0x3fe0000002027828 */ /* 0x000fe20000000000 */
[----:B------:R-:W-:Y:S02]  /*7cc0*/  FSEL R4, R10, R6, P2 ;  /* 0x000000060a047208 */ /* 0x000fe40001000000 */
[----:B------:R-:W-:-:S08]  /*7cd0*/  FSEL R5, R11, R5, P2 ;  /* 0x000000050b057208 */ /* 0x000fd00001000000 */
.L_x_353:
[----:B------:R-:W0:Y:S01]  /*7ce0*/  S2UR UR4, SR_CTAID.X ;  /* 0x00000000000479c3 */ /* 0x000e220000002500 */
[----:B------:R-:W1:Y:S07]  /*7cf0*/  S2R R13, SR_TID.X ;  /* 0x00000000000d7919 */ /* 0x000e6e0000002100 */
[----:B------:R-:W2:Y:S08]  /*7d00*/  LDC.64 R8, c[0x0][0x390] ;  /* 0x0000e400ff087b82 */ /* 0x000eb00000000a00 */
[----:B------:R-:W3:Y:S01]  /*7d10*/  LDC.64 R10, c[0x0][0x398] ;  /* 0x0000e600ff0a7b82 */ /* 0x000ee20000000a00 */
[----:B0-----:R-:W-:-:S06]  /*7d20*/  USHF.L.U32 UR4, UR4, 0x6, URZ ;  /* 0x0000000604047899 */ /* 0x001fcc00080006ff */
[----:B-1----:R-:W-:-:S05]  /*7d30*/  LOP3.LUT R13, R13, UR4, RZ, 0xfc, !PT ;  /* 0x000000040d0d7c12 */ /* 0x002fca000f8efcff */
[----:B------:R-:W2:Y:S01]  /*7d40*/  LDCU.128 UR4, c[0x0][0x3d0] ;  /* 0x00007a00ff0477ac */ /* 0x000ea20008000c00 */
[----:B------:R-:W2:Y:S02]  /*7d50*/  I2F.F64 R6, R13 ;  /* 0x0000000d00067312 */ /* 0x000ea40000201c00 */
[C---:B--2---:R-:W-:Y:S02]  /*7d60*/  DFMA R8, R6.reuse, UR4, R8 ;  /* 0x0000000406087c2b */ /* 0x044fe40008000008 */
[----:B---3--:R-:W-:-:S06]  /*7d70*/  DFMA R6, R6, UR6, R10 ;  /* 0x0000000606067c2b */ /* 0x008fcc000800000a */
        /* <DEDUP_REMOVED lines=67> */
.L_x_406:
        /* <DEDUP_REMOVED lines=28> */
[----:B------:R-:W-:Y:S05]  /*8370*/  CALL.REL.NOINC `($_ZN50_GLOBAL__N__f31458b2_17_RangeFactories_cu_38772b0829elementwise_kernel_with_indexIiZZZN2at6native17logspace_cuda_outERKN3c106ScalarES6_ldRNS1_6TensorEENKUlvE0_clEvENKUlvE1_clEvEUllE_EEvT_T0_PN15function_traitsISD_E11result_typeE$__internal_trig_reduction_slowpathd) ;  /* 0x000000c400d07944 */ /* 0x000fea0003c00000 */
[----:B------:R-:W-:Y:S02]  /*8380*/  IMAD.MOV.U32 R0, RZ, RZ, R2 ;  /* 0x000000ffff007224 */ /* 0x000fe400078e0002 */
[----:B------:R-:W-:Y:S02]  /*8390*/  IMAD.MOV.U32 R2, RZ, RZ, R4 ;  /* 0x000000ffff027224 */ /* 0x000fe400078e0004 */
[----:B------:R-:W-:-:S07]  /*83a0*/  IMAD.MOV.U32 R3, RZ, RZ, R5 ;  /* 0x000000ffff037224 */ /* 0x000fce00078e0005 */
.L_x_412:
[----:B------:R-:W-:Y:S05]  /*83b0*/  BSYNC.RECONVERGENT B4 ;  /* 0x0000000000047941 */ /* 0x000fea0003800200 */
.L_x_411:
[----:B------:R-:W-:-:S07]  /*83c0*/  VIADD R0, R0, 0x1 ;  /* 0x0000000100007836 */ /* 0x000fce0000000000 */
.L_x_410:
[----:B------:R-:W-:Y:S05]  /*83d0*/  BSYNC.RECONVERGENT B3 ;  /* 0x0000000000037941 */ /* 0x000fea0003800200 */
.L_x_409:
        /* <DEDUP_REMOVED lines=57> */
.L_x_414:
[----:B------:R-:W-:Y:S05]  /*8770*/  BSYNC.RECONVERGENT B3 ;  /* 0x0000000000037941 */ /* 0x000fea0003800200 */
.L_x_413:
        /* <DEDUP_REMOVED lines=30> */
.L_x_408:
        /* <DEDUP_REMOVED lines=15> */
.L_x_415:
[----:B------:R-:W-:-:S05]  /*8a50*/  VIADD R0, R3, 0xbf79d1be ;  /* 0xbf79d1be03007836 */ /* 0x000fca0000000000 */
[----:B------:R-:W-:-:S13]  /*8a60*/  ISETP.GT.U32.AND P0, PT, R0, 0x108aa2, PT ;  /* 0x00108aa20000780c */ /* 0x000fda0003f04070 */
[----:B------:R-:W-:Y:S05]  /*8a70*/  @P0 BRA `(.L_x_416) ;  /* 0x0000000c00280947 */ /* 0x000fea0003800000 */
[----:B------:R-:W-:Y:S01]  /*8a80*/  UMOV UR4, 0x19ba0da4 ;  /* 0x19ba0da400047882 */ /* 0x000fe20000000000 */
[----:B------:R-:W-:Y:S01]  /*8a90*/  UMOV UR5, 0x40937be3 ;  /* 0x40937be300057882 */ /* 0x000fe20000000000 */
[----:B------:R-:W-:Y:S01]  /*8aa0*/  IMAD.MOV.U32 R4, RZ, RZ, 0x652b82fe ;  /* 0x652b82feff047424 */ /* 0x000fe200078e00ff */
[----:B------:R-:W-:Y:S01]  /*8ab0*/  DADD R2, R2, -UR4 ;  /* 0x8000000402027e29 */ /* 0x000fe20008000000 */
[----:B------:R-:W-:Y:S01]  /*8ac0*/  IMAD.MOV.U32 R5, RZ, RZ, 0x3ff71547 ;  /* 0x3ff71547ff057424 */ /* 0x000fe200078e00ff */
[----:B------:R-:W-:Y:S01]  /*8ad0*/  UMOV UR4, 0xfefa39ef ;  /* 0xfefa39ef00047882 */ /* 0x000fe20000000000 */
[----:B------:R-:W-:Y:S01]  /*8ae0*/  UMOV UR5, 0x3fe62e42 ;  /* 0x3fe62e4200057882 */ /* 0x000fe20000000000 */
[----:B------:R-:W-:Y:S04]  /*8af0*/  BSSY.RECONVERGENT B1, `(.L_x_417) ;  /* 0x0000037000017945 */ /* 0x000fe80003800200 */
[----:B------:R-:W-:-:S02]  /*8b00*/  DFMA R4, R2, R4, 6.75539944105574400000e+15 ;  /* 0x433800000204742b */ /* 0x000fc40000000004 */
[----:B------:R-:W-:-:S06]  /*8b10*/  FSETP.GEU.FTZ.AND P0, PT, |R3|, 4.1917929649353027344, PT ;  /* 0x4086232b0300780b */ /* 0x000fcc0003f1e200 */
        /* <DEDUP_REMOVED lines=52> */
.L_x_418:
[----:B------:R-:W-:Y:S05]  /*8e60*/  BSYNC.RECONVERGENT B1 ;  /* 0x0000000000017941 */ /* 0x000fea0003800200 */
.L_x_417:
        /* <DEDUP_REMOVED lines=41> */
.L_x_422:
[----:B------:R-:W-:Y:S05]  /*9100*/  BSYNC.RECONVERGENT B4 ;  /* 0x0000000000047941 */ /* 0x000fea0003800200 */
.L_x_421:
[----:B------:R-:W-:-:S07]  /*9110*/  VIADD R0, R0, 0x1 ;  /* 0x0000000100007836 */ /* 0x000fce0000000000 */
.L_x_420:
[----:B------:R-:W-:Y:S05]  /*9120*/  BSYNC.RECONVERGENT B3 ;  /* 0x0000000000037941 */ /* 0x000fea0003800200 */
.L_x_419:
        /* <DEDUP_REMOVED lines=59> */
.L_x_424:
[----:B------:R-:W-:Y:S05]  /*94e0*/  BSYNC.RECONVERGENT B3 ;  /* 0x0000000000037941 */ /* 0x000fea0003800200 */
.L_x_423:
        /* <DEDUP_REMOVED lines=35> */
.L_x_416:
        /* <DEDUP_REMOVED lines=43> */
[----:B------:R-:W-:Y:S02]  /*99d0*/  DFMA R6, R8, R6, 1 ;  /* 0x3ff000000806742b */ /* 0x000fe40000000006 */
[----:B------:R-:W-:-:S08]  /*99e0*/  @!P2 DMUL R8, RZ, R10 ;  /* 0x0000000aff08a228 */ /* 0x000fd00000000000 */
        /* <DEDUP_REMOVED lines=16> */
.L_x_426:
[----:B------:R-:W-:Y:S05]  /*9af0*/  BSYNC.RECONVERGENT B1 ;  /* 0x0000000000017941 */ /* 0x000fea0003800200 */
.L_x_425:
        /* <DEDUP_REMOVED lines=9> */
[----:B------:R-:W-:-:S08]  /*9b90*/  UMOV UR5, 0x3ff921fb ;  /* 0x3ff921fb00057882 */ /* 0x000fd00000000000 */
        /* <DEDUP_REMOVED lines=15> */
[----:B------:R-:W-:-:S07]  /*9c90*/  IMAD.MOV.U32 R9, RZ, RZ, R5 ;  /* 0x000000ffff097224 */ /* 0x000fce00078e0005 */
.L_x_430:
[----:B------:R-:W-:Y:S05]  /*9ca0*/  BSYNC.RECONVERGENT B4 ;  /* 0x0000000000047941 */ /* 0x000fea0003800200 */
.L_x_429:
[----:B------:R-:W-:-:S07]  /*9cb0*/  VIADD R0, R2, 0x1 ;  /* 0x0000000102007836 */ /* 0x000fce0000000000 */
.L_x_428:
[----:B------:R-:W-:Y:S05]  /*9cc0*/  BSYNC.RECONVERGENT B3 ;  /* 0x0000000000037941 */ /* 0x000fea0003800200 */
.L_x_427:
        /* <DEDUP_REMOVED lines=57> */
.L_x_432:
[----:B------:R-:W-:Y:S05]  /*a060*/  BSYNC.RECONVERGENT B3 ;  /* 0x0000000000037941 */ /* 0x000fea0003800200 */
.L_x_431:
        /* <DEDUP_REMOVED lines=32> */
.L_x_345:
        /* <DEDUP_REMOVED lines=89> */
.L_x_434:
[----:B------:R-:W-:Y:S01]  /*a800*/  IMAD.MOV.U32 R8, RZ, RZ, 0x0 ;  /* 0x00000000ff087424 */ /* 0x000fe200078e00ff */
[----:B------:R-:W-:Y:S01]  /*a810*/  LOP3.LUT P0, RZ, R3, 0x7fffffff, RZ, 0xc0, !PT ;  /* 0x7fffffff03ff7812 */ /* 0x000fe2000780c0ff */
[----:B------:R-:W-:-:S06]  /*a820*/  IMAD.MOV.U32 R9, RZ, RZ, 0x7ff00000 ;  /* 0x7ff00000ff097424 */ /* 0x000fcc00078e00ff */
[----:B------:R-:W-:-:S10]  /*a830*/  DFMA R8, R2, R8, +INF ;  /* 0x7ff000000208742b */ /* 0x000fd40000000008 */
[----:B------:R-:W-:Y:S02]  /*a840*/  FSEL R2, R8, RZ, P0 ;  /* 0x000000ff08027208 */ /* 0x000fe40000000000 */
[----:B------:R-:W-:-:S07]  /*a850*/  FSEL R3, R9, -QNAN , P0 ;  /* 0xfff0000009037808 */ /* 0x000fce0000000000 */
.L_x_435:
        /* <DEDUP_REMOVED lines=27> */
.L_x_436:
        /* <DEDUP_REMOVED lines=70> */
.L_x_437:
[----:B------:R-:W0:Y:S01]  /*ae70*/  LDC R0, c[0x0][0x3b4] ;  /* 0x0000ed00ff007b82 */ /* 0x000e220000000800 */
[----:B------:R-:W-:Y:S01]  /*ae80*/  UMOV UR4, 0x54442d18 ;  /* 0x54442d1800047882 */ /* 0x000fe20000000000 */
[----:B------:R-:W-:Y:S02]  /*ae90*/  UMOV UR5, 0x400921fb ;  /* 0x400921fb00057882 */ /* 0x000fe40000000000 */
[----:B------:R-:W-:Y:S01]  /*aea0*/  DADD R4, -R8, UR4 ;  /* 0x0000000408047e29 */ /* 0x000fe20008000100 */
[----:B0-----:R-:W-:-:S09]  /*aeb0*/  ISETP.GE.AND P0, PT, R0, RZ, PT ;  /* 0x000000ff0000720c */ /* 0x001fd20003f06270 */
[----:B------:R-:W-:Y:S02]  /*aec0*/  FSEL R4, R4, R8, !P0 ;  /* 0x0000000804047208 */ /* 0x000fe40004000000 */
[----:B------:R-:W-:-:S07]  /*aed0*/  FSEL R5, R5, R9, !P0 ;  /* 0x0000000905057208 */ /* 0x000fce0004000000 */
.L_x_438:
        /* <DEDUP_REMOVED lines=18> */
.L_x_439:
[----:B------:R-:W-:Y:S02]  /*b000*/  LOP3.LUT R5, R7, 0x80000000, R15, 0xb8, !PT ;  /* 0x8000000007057812 */ /* 0x000fe400078eb80f */
[----:B------:R-:W-:Y:S02]  /*b010*/  FSEL R4, R10, R6, P2 ;  /* 0x000000060a047208 */ /* 0x000fe40001000000 */
[----:B------:R-:W-:Y:S01]  /*b020*/  FSEL R5, R11, R5, P2 ;  /* 0x000000050b057208 */ /* 0x000fe20001000000 */
[----:B------:R-:W-:Y:S06]  /*b030*/  BRA `(.L_x_440) ;  /* 0x0000006c008c7947 */ /* 0x000fec0003800000 */
.L_x_433:
        /* <DEDUP_REMOVED lines=37> */
.L_x_442:
        /* <DEDUP_REMOVED lines=25> */
.L_x_443:
        /* <DEDUP_REMOVED lines=121> */
.L_x_445:
[----:B------:R-:W-:Y:S01]  /*bbb0*/  IMAD.MOV.U32 R2, RZ, RZ, 0x0 ;  /* 0x00000000ff027424 */ /* 0x000fe200078e00ff */
[----:B------:R-:W-:Y:S01]  /*bbc0*/  LOP3.LUT P0, RZ, R5, 0x7fffffff, RZ, 0xc0, !PT ;  /* 0x7fffffff05ff7812 */ /* 0x000fe2000780c0ff */
[----:B------:R-:W-:-:S06]  /*bbd0*/  IMAD.MOV.U32 R3, RZ, RZ, 0x7ff00000 ;  /* 0x7ff00000ff037424 */ /* 0x000fcc00078e00ff */
[----:B------:R-:W-:-:S10]  /*bbe0*/  DFMA R2, R4, R2, +INF ;  /* 0x7ff000000402742b */ /* 0x000fd40000000002 */
[----:B------:R-:W-:Y:S02]  /*bbf0*/  FSEL R2, R2, RZ, P0 ;  /* 0x000000ff02027208 */ /* 0x000fe40000000000 */
[----:B------:R-:W-:-:S07]  /*bc00*/  FSEL R3, R3, -QNAN , P0 ;  /* 0xfff0000003037808 */ /* 0x000fce0000000000 */
.L_x_446:
[----:B------:R-:W-:Y:S05]  /*bc10*/  BSYNC.RECONVERGENT B1 ;  /* 0x0000000000017941 */ /* 0x000fea0003800200 */
.L_x_444:
        /* <DEDUP_REMOVED lines=23> */
.L_x_447:
        /* <DEDUP_REMOVED lines=70> */
.L_x_448:
[----:B------:R-:W0:Y:S01]  /*c1f0*/  LDC R0, c[0x0][0x3b4] ;  /* 0x0000ed00ff007b82 */ /* 0x000e220000000800 */
[----:B------:R-:W-:Y:S01]  /*c200*/  UMOV UR4, 0x54442d18 ;  /* 0x54442d1800047882 */ /* 0x000fe20000000000 */
[----:B------:R-:W-:Y:S02]  /*c210*/  UMOV UR5, 0x400921fb ;  /* 0x400921fb00057882 */ /* 0x000fe40000000000 */
[----:B------:R-:W-:Y:S01]  /*c220*/  DADD R4, -R8, UR4 ;  /* 0x0000000408047e29 */ /* 0x000fe20008000100 */
[----:B0-----:R-:W-:-:S09]  /*c230*/  ISETP.GE.AND P0, PT, R0, RZ, PT ;  /* 0x000000ff0000720c */ /* 0x001fd20003f06270 */
[----:B------:R-:W-:Y:S02]  /*c240*/  FSEL R4, R4, R8, !P0 ;  /* 0x0000000804047208 */ /* 0x000fe40004000000 */
[----:B------:R-:W-:-:S07]  /*c250*/  FSEL R5, R5, R9, !P0 ;  /* 0x0000000905057208 */ /* 0x000fce0004000000 */
.L_x_449:
        /* <DEDUP_REMOVED lines=18> */
.L_x_450:
[----:B------:R-:W-:Y:S01]  /*c380*/  LOP3.LUT R5, R7, 0x80000000, R15, 0xb8, !PT ;  /* 0x8000000007057812 */ /* 0x000fe200078eb80f */
[----:B------:R-:W-:Y:S01]  /*c390*/  DADD R2, R2, 1 ;  /* 0x3ff0000002027429 */ /* 0x000fe20000000000 */
[----:B------:R-:W-:Y:S02]  /*c3a0*/  FSEL R4, R10, R6, P2 ;  /* 0x000000060a047208 */ /* 0x000fe40001000000 */
[----:B------:R-:W-:Y:S01]  /*c3b0*/  FSEL R5, R11, R5, P2 ;  /* 0x000000050b057208 */ /* 0x000fe20001000000 */
[----:B------:R-:W-:Y:S07]  /*c3c0*/  BRA `(.L_x_440) ;  /* 0x0000005800a87947 */ /* 0x000fee0003800000 */
.L_x_441:
        /* <DEDUP_REMOVED lines=76> */
.L_x_453:
[----:B------:R-:W0:Y:S01]  /*c890*/  LDC R0, c[0x0][0x3b4] ;  /* 0x0000ed00ff007b82 */ /* 0x000e220000000800 */
[----:B------:R-:W-:Y:S01]  /*c8a0*/  UMOV UR4, 0x54442d18 ;  /* 0x54442d1800047882 */ /* 0x000fe20000000000 */
[----:B------:R-:W-:Y:S02]  /*c8b0*/  UMOV UR5, 0x400921fb ;  /* 0x400921fb00057882 */ /* 0x000fe40000000000 */
[----:B------:R-:W-:Y:S01]  /*c8c0*/  DADD R2, -R8, UR4 ;  /* 0x0000000408027e29 */ /* 0x000fe20008000100 */
[----:B0-----:R-:W-:-:S09]  /*c8d0*/  ISETP.GE.AND P0, PT, R0, RZ, PT ;  /* 0x000000ff0000720c */ /* 0x001fd20003f06270 */
[----:B------:R-:W-:Y:S02]  /*c8e0*/  FSEL R2, R2, R8, !P0 ;  /* 0x0000000802027208 */ /* 0x000fe40004000000 */
[----:B------:R-:W-:-:S07]  /*c8f0*/  FSEL R3, R3, R9, !P0 ;  /* 0x0000000903037208 */ /* 0x000fce0004000000 */
.L_x_454:
        /* <DEDUP_REMOVED lines=16> */
.L_x_452:
        /* <DEDUP_REMOVED lines=24> */
.L_x_456:
        /* <DEDUP_REMOVED lines=30> */
.L_x_455:
        /* <DEDUP_REMOVED lines=77> */
.L_x_458:
[----:B------:R-:W-:Y:S01]  /*d230*/  IMAD.MOV.U32 R6, RZ, RZ, 0x0 ;  /* 0x00000000ff067424 */ /* 0x000fe200078e00ff */
[----:B------:R-:W-:Y:S01]  /*d240*/  LOP3.LUT P0, RZ, R5, 0x7fffffff, RZ, 0xc0, !PT ;  /* 0x7fffffff05ff7812 */ /* 0x000fe2000780c0ff */
[----:B------:R-:W-:-:S06]  /*d250*/  IMAD.MOV.U32 R7, RZ, RZ, 0x7ff00000 ;  /* 0x7ff00000ff077424 */ /* 0x000fcc00078e00ff */
[----:B------:R-:W-:-:S10]  /*d260*/  DFMA R6, R4, R6, +INF ;  /* 0x7ff000000406742b */ /* 0x000fd40000000006 */
[----:B------:R-:W-:Y:S02]  /*d270*/  FSEL R4, R6, RZ, P0 ;  /* 0x000000ff06047208 */ /* 0x000fe40000000000 */
[----:B------:R-:W-:-:S07]  /*d280*/  FSEL R5, R7, -QNAN , P0 ;  /* 0xfff0000007057808 */ /* 0x000fce0000000000 */
.L_x_457:
        /* <DEDUP_REMOVED lines=72> */
.L_x_459:
[----:B------:R-:W0:Y:S01]  /*d710*/  LDC R0, c[0x0][0x3b4] ;  /* 0x0000ed00ff007b82 */ /* 0x000e220000000800 */
[----:B------:R-:W-:Y:S01]  /*d720*/  UMOV UR4, 0x54442d18 ;  /* 0x54442d1800047882 */ /* 0x000fe20000000000 */
[----:B------:R-:W-:Y:S02]  /*d730*/  UMOV UR5, 0x400921fb ;  /* 0x400921fb00057882 */ /* 0x000fe40000000000 */
[----:B------:R-:W-:Y:S01]  /*d740*/  DADD R2, -R14, UR4 ;  /* 0x000000040e027e29 */ /* 0x000fe20008000100 */
[----:B0-----:R-:W-:-:S09]  /*d750*/  ISETP.GE.AND P0, PT, R0, RZ, PT ;  /* 0x000000ff0000720c */ /* 0x001fd20003f06270 */
[----:B------:R-:W-:Y:S02]  /*d760*/  FSEL R2, R2, R14, !P0 ;  /* 0x0000000e02027208 */ /* 0x000fe40004000000 */
[----:B------:R-:W-:-:S07]  /*d770*/  FSEL R3, R3, R15, !P0 ;  /* 0x0000000f03037208 */ /* 0x000fce0004000000 */
.L_x_460:
        /* <DEDUP_REMOVED lines=15> */
.L_x_451:
        /* <DEDUP_REMOVED lines=141> */
.L_x_462:
[----:B------:R-:W-:Y:S01]  /*e140*/  IMAD.MOV.U32 R2, RZ, RZ, 0x0 ;  /* 0x00000000ff027424 */ /* 0x000fe200078e00ff */
[----:B------:R-:W-:Y:S01]  /*e150*/  LOP3.LUT P0, RZ, R5, 0x7fffffff, RZ, 0xc0, !PT ;  /* 0x7fffffff05ff7812 */ /* 0x000fe2000780c0ff */
[----:B------:R-:W-:-:S06]  /*e160*/  IMAD.MOV.U32 R3, RZ, RZ, 0x7ff00000 ;  /* 0x7ff00000ff037424 */ /* 0x000fcc00078e00ff */
[----:B------:R-:W-:-:S10]  /*e170*/  DFMA R2, R4, R2, +INF ;  /* 0x7ff000000402742b */ /* 0x000fd40000000002 */
[----:B------:R-:W-:Y:S02]  /*e180*/  FSEL R2, R2, RZ, P0 ;  /* 0x000000ff02027208 */ /* 0x000fe40000000000 */
[----:B------:R-:W-:-:S07]  /*e190*/  FSEL R3, R3, -QNAN , P0 ;  /* 0xfff0000003037808 */ /* 0x000fce0000000000 */
.L_x_463:
        /* <DEDUP_REMOVED lines=20> */
.L_x_464:
        /* <DEDUP_REMOVED lines=70> */
.L_x_465:
[----:B------:R-:W0:Y:S01]  /*e740*/  LDC R0, c[0x0][0x3b4] ;  /* 0x0000ed00ff007b82 */ /* 0x000e220000000800 */
[----:B------:R-:W-:Y:S01]  /*e750*/  UMOV UR4, 0x54442d18 ;  /* 0x54442d1800047882 */ /* 0x000fe20000000000 */
[----:B------:R-:W-:Y:S02]  /*e760*/  UMOV UR5, 0x400921fb ;  /* 0x400921fb00057882 */ /* 0x000fe40000000000 */
[----:B------:R-:W-:Y:S01]  /*e770*/  DADD R4, -R8, UR4 ;  /* 0x0000000408047e29 */ /* 0x000fe20008000100 */
[----:B0-----:R-:W-:-:S09]  /*e780*/  ISETP.GE.AND P0, PT, R0, RZ, PT ;  /* 0x000000ff0000720c */ /* 0x001fd20003f06270 */
[----:B------:R-:W-:Y:S02]  /*e790*/  FSEL R4, R4, R8, !P0 ;  /* 0x0000000804047208 */ /* 0x000fe40004000000 */
[----:B------:R-:W-:-:S07]  /*e7a0*/  FSEL R5, R5, R9, !P0 ;  /* 0x0000000905057208 */ /* 0x000fce0004000000 */
.L_x_466:
        /* <DEDUP_REMOVED lines=18> */
.L_x_467:
[----:B------:R-:W-:Y:S02]  /*e8d0*/  LOP3.LUT R5, R7, 0x80000000, R15, 0xb8, !PT ;  /* 0x8000000007057812 */ /* 0x000fe400078eb80f */
[----:B------:R-:W-:Y:S02]  /*e8e0*/  FSEL R4, R10, R6, P2 ;  /* 0x000000060a047208 */ /* 0x000fe40001000000 */
[----:B------:R-:W-:Y:S01]  /*e8f0*/  FSEL R5, R11, R5, P2 ;  /* 0x000000050b057208 */ /* 0x000fe20001000000 */
[----:B------:R-:W-:Y:S06]  /*e900*/  BRA `(.L_x_440) ;  /* 0x0000003400587947 */ /* 0x000fec0003800000 */
.L_x_461:
        /* <DEDUP_REMOVED lines=29> */
.L_x_470:
        /* <DEDUP_REMOVED lines=30> */
.L_x_469:
        /* <DEDUP_REMOVED lines=77> */
.L_x_472:
[----:B------:R-:W-:Y:S01]  /*f190*/  IMAD.MOV.U32 R4, RZ, RZ, 0x0 ;  /* 0x00000000ff047424 */ /* 0x000fe200078e00ff */
[----:B------:R-:W-:Y:S01]  /*f1a0*/  LOP3.LUT P0, RZ, R3, 0x7fffffff, RZ, 0xc0, !PT ;  /* 0x7fffffff03ff7812 */ /* 0x000fe2000780c0ff */
[----:B------:R-:W-:-:S06]  /*f1b0*/  IMAD.MOV.U32 R5, RZ, RZ, 0x7ff00000 ;  /* 0x7ff00000ff057424 */ /* 0x000fcc00078e00ff */
[----:B------:R-:W-:-:S10]  /*f1c0*/  DFMA R4, R2, R4, +INF ;  /* 0x7ff000000204742b */ /* 0x000fd40000000004 */
[----:B------:R-:W-:Y:S02]  /*f1d0*/  FSEL R2, R4, RZ, P0 ;  /* 0x000000ff04027208 */ /* 0x000fe40000000000 */
[----:B------:R-:W-:-:S07]  /*f1e0*/  FSEL R3, R5, -QNAN , P0 ;  /* 0xfff0000005037808 */ /* 0x000fce0000000000 */
.L_x_471:
        /* <DEDUP_REMOVED lines=23> */
.L_x_473:
        /* <DEDUP_REMOVED lines=70> */
.L_x_474:
[----:B------:R-:W0:Y:S01]  /*f7c0*/  LDC R0, c[0x0][0x3b4] ;  /* 0x0000ed00ff007b82 */ /* 0x000e220000000800 */
[----:B------:R-:W-:Y:S01]  /*f7d0*/  UMOV UR4, 0x54442d18 ;  /* 0x54442d1800047882 */ /* 0x000fe20000000000 */
[----:B------:R-:W-:Y:S02]  /*f7e0*/  UMOV UR5, 0x400921fb ;  /* 0x400921fb00057882 */ /* 0x000fe40000000000 */
[----:B------:R-:W-:Y:S01]  /*f7f0*/  DADD R4, -R8, UR4 ;  /* 0x0000000408047e29 */ /* 0x000fe20008000100 */
[----:B0-----:R-:W-:-:S09]  /*f800*/  ISETP.GE.AND P0, PT, R0, RZ, PT ;  /* 0x000000ff0000720c */ /* 0x001fd20003f06270 */
[----:B------:R-:W-:Y:S02]  /*f810*/  FSEL R4, R4, R8, !P0 ;  /* 0x0000000804047208 */ /* 0x000fe40004000000 */
[----:B------:R-:W-:-:S07]  /*f820*/  FSEL R5, R5, R9, !P0 ;  /* 0x0000000905057208 */ /* 0x000fce0004000000 */
.L_x_475:
        /* <DEDUP_REMOVED lines=18> */
.L_x_476:
[----:B------:R-:W-:Y:S01]  /*f950*/  LOP3.LUT R5, R7, 0x80000000, R15, 0xb8, !PT ;  /* 0x8000000007057812 */ /* 0x000fe200078eb80f */
[----:B------:R-:W-:Y:S01]  /*f960*/  DMUL R2, R2, 0.5 ;  /* 0x3fe0000002027828 */ /* 0x000fe20000000000 */
[----:B------:R-:W-:Y:S02]  /*f970*/  FSEL R4, R10, R6, P2 ;  /* 0x000000060a047208 */ /* 0x000fe40001000000 */
[----:B------:R-:W-:Y:S01]  /*f980*/  FSEL R5, R11, R5, P2 ;  /* 0x000000050b057208 */ /* 0x000fe20001000000 */
[----:B------:R-:W-:Y:S07]  /*f990*/  BRA `(.L_x_440) ;  /* 0x0000002400347947 */ /* 0x000fee0003800000 */
.L_x_468:
        /* <DEDUP_REMOVED lines=82> */
.L_x_478:
[----:B------:R-:W-:Y:S01]  /*fec0*/  IMAD.MOV.U32 R4, RZ, RZ, 0x0 ;  /* 0x00000000ff047424 */ /* 0x000fe200078e00ff */
[----:B------:R-:W-:Y:S01]  /*fed0*/  LOP3.LUT P0, RZ, R3, 0x7fffffff, RZ, 0xc0, !PT ;  /* 0x7fffffff03ff7812 */ /* 0x000fe2000780c0ff */
[----:B------:R-:W-:-:S06]  /*fee0*/  IMAD.MOV.U32 R5, RZ, RZ, 0x7ff00000 ;  /* 0x7ff00000ff057424 */ /* 0x000fcc00078e00ff */
[----:B------:R-:W-:-:S10]  /*fef0*/  DFMA R4, R2, R4, +INF ;  /* 0x7ff000000204742b */ /* 0x000fd40000000004 */
[----:B------:R-:W-:Y:S02]  /*ff00*/  FSEL R2, R4, RZ, P0 ;  /* 0x000000ff04027208 */ /* 0x000fe40000000000 */
[----:B------:R-:W-:-:S07]  /*ff10*/  FSEL R3, R5, -QNAN , P0 ;  /* 0xfff0000005037808 */ /* 0x000fce0000000000 */
.L_x_479:
        /* <DEDUP_REMOVED lines=20> */
.L_x_480:
        /* <DEDUP_REMOVED lines=70> */
.L_x_481:
[----:B------:R-:W0:Y:S01]  /*104c0*/  LDC R0, c[0x0][0x3b4] ;  /* 0x0000ed00ff007b82 */ /* 0x000e220000000800 */
[----:B------:R-:W-:Y:S01]  /*104d0*/  UMOV UR4, 0x54442d18 ;  /* 0x54442d1800047882 */ /* 0x000fe20000000000 */
[----:B------:R-:W-:Y:S02]  /*104e0*/  UMOV UR5, 0x400921fb ;  /* 0x400921fb00057882 */ /* 0x000fe40000000000 */
[----:B------:R-:W-:Y:S01]  /*104f0*/  DADD R4, -R8, UR4 ;  /* 0x0000000408047e29 */ /* 0x000fe20008000100 */
[----:B0-----:R-:W-:-:S09]  /*10500*/  ISETP.GE.AND P0, PT, R0, RZ, PT ;  /* 0x000000ff0000720c */ /* 0x001fd20003f06270 */
[----:B------:R-:W-:Y:S02]  /*10510*/  FSEL R4, R4, R8, !P0 ;  /* 0x0000000804047208 */ /* 0x000fe40004000000 */
[----:B------:R-:W-:-:S07]  /*10520*/  FSEL R5, R5, R9, !P0 ;  /* 0x0000000905057208 */ /* 0x000fce0004000000 */
.L_x_482:
        /* <DEDUP_REMOVED lines=18> */
.L_x_483:
[----:B------:R-:W-:Y:S01]  /*10650*/  LOP3.LUT R5, R7, 0x80000000, R15, 0xb8, !PT ;  /* 0x8000000007057812 */ /* 0x000fe200078eb80f */
[----:B------:R-:W-:Y:S01]  /*10660*/  DMUL R2, R2, 0.5 ;  /* 0x3fe0000002027828 */ /* 0x000fe20000000000 */
[----:B------:R-:W-:Y:S02]  /*10670*/  FSEL R4, R10, R6, P2 ;  /* 0x000000060a047208 */ /* 0x000fe40001000000 */
[----:B------:R-:W-:Y:S01]  /*10680*/  FSEL R5, R11, R5, P2 ;  /* 0x000000050b057208 */ /* 0x000fe20001000000 */
[----:B------:R-:W-:Y:S07]  /*10690*/  BRA `(.L_x_440) ;  /* 0x0000001400f47947 */ /* 0x000fee0003800000 */
.L_x_477:
        /* <DEDUP_REMOVED lines=28> */
.L_x_484:
        /* <DEDUP_REMOVED lines=118> */
.L_x_486:
        /* <DEDUP_REMOVED lines=30> */
.L_x_485:
        /* <DEDUP_REMOVED lines=77> */
.L_x_488:
[----:B------:R-:W-:Y:S01]  /*11670*/  IMAD.MOV.U32 R2, RZ, RZ, 0x0 ;  /* 0x00000000ff027424 */ /* 0x000fe200078e00ff */
[----:B------:R-:W-:Y:S01]  /*11680*/  LOP3.LUT P0, RZ, R5, 0x7fffffff, RZ, 0xc0, !PT ;  /* 0x7fffffff05ff7812 */ /* 0x000fe2000780c0ff */
[----:B------:R-:W-:-:S06]  /*11690*/  IMAD.MOV.U32 R3, RZ, RZ, 0x7ff00000 ;  /* 0x7ff00000ff037424 */ /* 0x000fcc00078e00ff */
[----:B------:R-:W-:-:S10]  /*116a0*/  DFMA R2, R4, R2, +INF ;  /* 0x7ff000000402742b */ /* 0x000fd40000000002 */
[----:B------:R-:W-:Y:S02]  /*116b0*/  FSEL R2, R2, RZ, P0 ;  /* 0x000000ff02027208 */ /* 0x000fe40000000000 */
[----:B------:R-:W-:-:S07]  /*116c0*/  FSEL R3, R3, -QNAN , P0 ;  /* 0xfff0000003037808 */ /* 0x000fce0000000000 */
.L_x_487:
        /* <DEDUP_REMOVED lines=23> */
.L_x_489:
        /* <DEDUP_REMOVED lines=70> */
.L_x_490:
[----:B------:R-:W0:Y:S01]  /*11ca0*/  LDC R0, c[0x0][0x3b4] ;  /* 0x0000ed00ff007b82 */ /* 0x000e220000000800 */
[----:B------:R-:W-:Y:S01]  /*11cb0*/  UMOV UR4, 0x54442d18 ;  /* 0x54442d1800047882 */ /* 0x000fe20000000000 */
[----:B------:R-:W-:Y:S02]  /*11cc0*/  UMOV UR5, 0x400921fb ;  /* 0x400921fb00057882 */ /* 0x000fe40000000000 */
[----:B------:R-:W-:Y:S01]  /*11cd0*/  DADD R4, -R8, UR4 ;  /* 0x0000000408047e29 */ /* 0x000fe20008000100 */
[----:B0-----:R-:W-:-:S09]  /*11ce0*/  ISETP.GE.AND P0, PT, R0, RZ, PT ;  /* 0x000000ff0000720c */ /* 0x001fd20003f06270 */
[----:B------:R-:W-:Y:S02]  /*11cf0*/  FSEL R4, R4, R8, !P0 ;  /* 0x0000000804047208 */ /* 0x000fe40004000000 */
[----:B------:R-:W-:-:S07]  /*11d00*/  FSEL R5, R5, R9, !P0 ;  /* 0x0000000905057208 */ /* 0x000fce0004000000 */
.L_x_491:
        /* <DEDUP_REMOVED lines=18> */
.L_x_492:
[----:B------:R-:W-:Y:S01]  /*11e30*/  LOP3.LUT R5, R7, 0x80000000, R15, 0xb8, !PT ;  /* 0x8000000007057812 */ /* 0x000fe200078eb80f */
[----:B------:R-:W-:Y:S01]  /*11e40*/  DMUL R2, R2, 0.5 ;  /* 0x3fe0000002027828 */ /* 0x000fe20000000000 */
[----:B------:R-:W-:Y:S02]  /*11e50*/  FSEL R4, R10, R6, P2 ;  /* 0x000000060a047208 */ /* 0x000fe40001000000 */
[----:B------:R-:W-:-:S08]  /*11e60*/  FSEL R5, R11, R5, P2 ;  /* 0x000000050b057208 */ /* 0x000fd00001000000 */
.L_x_440:
[----:B------:R-:W0:Y:S01]  /*11e70*/  LDCU.64 UR4, c[0x0][0x3c0] ;  /* 0x00007800ff0477ac */ /* 0x000e220008000a00 */
[----:B------:R-:W-:Y:S01]  /*11e80*/  LOP3.LUT R14, RZ, R13, RZ, 0x33, !PT ;  /* 0x0000000dff0e7212 */ /* 0x000fe200078e33ff */
[----:B------:R-:W1:Y:S01]  /*11e90*/  LDC.64 R8, c[0x0][0x3a0] ;  /* 0x0000e800ff087b82 */ /* 0x000e620000000a00 */
[----:B------:R-:W-:-:S07]  /*11ea0*/  LOP3.LUT R0, RZ, R12, RZ, 0x33, !PT ;  /* 0x0000000cff007212 */ /* 0x000fce00078e33ff */
[----:B------:R-:W2:Y:S01]  /*11eb0*/  LDC.64 R10, c[0x0][0x3a8] ;  /* 0x0000ea00ff0a7b82 */ /* 0x000ea20000000a00 */
[----:B0-----:R-:W-:-:S04]  /*11ec0*/  IADD3 R14, P0, PT, R14, UR4, RZ ;  /* 0x000000040e0e7c10 */ /* 0x001fc8000ff1e0ff */
[----:B------:R-:W-:Y:S01]  /*11ed0*/  IADD3.X R15, PT, PT, R0, UR5, RZ, P0, !PT ;  /* 0x00000005000f7c10 */ /* 0x000fe200087fe4ff */
[----:B------:R-:W1:Y:S03]  /*11ee0*/  LDCU.128 UR4, c[0x0][0x3d0] ;  /* 0x00007a00ff0477ac */ /* 0x000e660008000c00 */
        /* <DEDUP_REMOVED lines=70> */
.L_x_493:
        /* <DEDUP_REMOVED lines=32> */
.L_x_498:
[----:B------:R-:W-:Y:S05]  /*12550*/  BSYNC.RECONVERGENT B4 ;  /* 0x0000000000047941 */ /* 0x000fea0003800200 */
.L_x_497:
[----:B------:R-:W-:-:S07]  /*12560*/  VIADD R0, R0, 0x1 ;  /* 0x0000000100007836 */ /* 0x000fce0000000000 */
.L_x_496:
[----:B------:R-:W-:Y:S05]  /*12570*/  BSYNC.RECONVERGENT B3 ;  /* 0x0000000000037941 */ /* 0x000fea0003800200 */
.L_x_495:
        /* <DEDUP_REMOVED lines=57> */
.L_x_500:
[----:B------:R-:W-:Y:S05]  /*12910*/  BSYNC.RECONVERGENT B3 ;  /* 0x0000000000037941 */ /* 0x000fea0003800200 */
.L_x_499:
        /* <DEDUP_REMOVED lines=30> */
.L_x_494:
        /* <DEDUP_REMOVED lines=15> */
.L_x_501:
        /* <DEDUP_REMOVED lines=65> */
.L_x_504:
[----:B------:R-:W-:Y:S05]  /*13000*/  BSYNC.RECONVERGENT B1 ;  /* 0x0000000000017941 */ /* 0x000fea0003800200 */
.L_x_503:
        /* <DEDUP_REMOVED lines=41> */
.L_x_508:
[----:B------:R-:W-:Y:S05]  /*132a0*/  BSYNC.RECONVERGENT B4 ;  /* 0x0000000000047941 */ /* 0x000fea0003800200 */
.L_x_507:
[----:B------:R-:W-:-:S07]  /*132b0*/  VIADD R0, R0, 0x1 ;  /* 0x0000000100007836 */ /* 0x000fce0000000000 */
.L_x_506:
[----:B------:R-:W-:Y:S05]  /*132c0*/  BSYNC.RECONVERGENT B3 ;  /* 0x0000000000037941 */ /* 0x000fea0003800200 */
.L_x_505:
        /* <DEDUP_REMOVED lines=59> */
.L_x_510:
[----:B------:R-:W-:Y:S05]  /*13680*/  BSYNC.RECONVERGENT B3 ;  /* 0x0000000000037941 */ /* 0x000fea0003800200 */
.L_x_509:
        /* <DEDUP_REMOVED lines=35> */
.L_x_502:
        /* <DEDUP_REMOVED lines=61> */
.L_x_512:
[----:B------:R-:W-:Y:S05]  /*13c90*/  BSYNC.RECONVERGENT B1 ;  /* 0x0000000000017941 */ /* 0x000fea0003800200 */
.L_x_511:
        /* <DEDUP_REMOVED lines=26> */
.L_x_516:
[----:B------:R-:W-:Y:S05]  /*13e40*/  BSYNC.RECONVERGENT B4 ;  /* 0x0000000000047941 */ /* 0x000fea0003800200 */
.L_x_515:
[----:B------:R-:W-:-:S07]  /*13e50*/  VIADD R0, R2, 0x1 ;  /* 0x0000000102007836 */ /* 0x000fce0000000000 */
.L_x_514:
[----:B------:R-:W-:Y:S05]  /*13e60*/  BSYNC.RECONVERGENT B3 ;  /* 0x0000000000037941 */ /* 0x000fea0003800200 */
.L_x_513:
        /* <DEDUP_REMOVED lines=57> */
.L_x_518:
[----:B------:R-:W-:Y:S05]  /*14200*/  BSYNC.RECONVERGENT B3 ;  /* 0x0000000000037941 */ /* 0x000fea0003800200 */
.L_x_517:
        /* <DEDUP_REMOVED lines=31> */
.L_x_407:
[----:B------:R-:W-:Y:S05]  /*14400*/  BSYNC.RECONVERGENT B0 ;  /* 0x0000000000007941 */ /* 0x000fea0003800200 */
.L_x_344:
[----:B------:R-:W0:Y:S02]  /*14410*/  LDCU.64 UR4, c[0x0][0x3f0] ;  /* 0x00007e00ff0477ac */ /* 0x000e240008000a00 */
[----:B0-----:R-:W-:-:S04]  /*14420*/  LEA R2, P0, R13, UR4, 0x4 ;  /* 0x000000040d027c11 */ /* 0x001fc8000f8020ff */
[----:B------:R-:W-:-:S05]  /*14430*/  LEA.HI.X R3, R13, UR5, R12, 0x4, P0 ;  /* 0x000000050d037c11 */ /* 0x000fca00080f240c */
[----:B------:R-:W-:Y:S01]  /*14440*/  STG.E.128 desc[UR8][R2.64], R8 ;  /* 0x0000000802007986 */ /* 0x000fe2000c101d08 */
[----:B------:R-:W-:Y:S05]  /*14450*/  EXIT ;  /* 0x000000000000794d */ /* 0x000fea0003800000 */
        .weak           $__internal_3_$__cuda_sm20_div_rn_f64_full
        .type           $__internal_3_$__cuda_sm20_div_rn_f64_full,@function
        .size           $__internal_3_$__cuda_sm20_div_rn_f64_full,($_ZN50_GLOBAL__N__f31458b2_17_RangeFactories_cu_38772b0829elementwise_kernel_with_indexIiZZZN2at6native17logspace_cuda_outERKN3c106ScalarES6_ldRNS1_6TensorEENKUlvE0_clEvENKUlvE1_clEvEUllE_EEvT_T0_PN15function_traitsISD_E11result_typeE$__internal_trig_reduction_slowpathd - $__internal_3_$__cuda_sm20_div_rn_f64_full)
$__internal_3_$__cuda_sm20_div_rn_f64_full:
[C---:B------:R-:W-:Y:S01]  /*14460*/  FSETP.GEU.AND P0, PT, |R19|.reuse, 1.469367938527859385e-39, PT ;  /* 0x001000001300780b */ /* 0x040fe20003f0e200 */
[----:B------:R-:W-:Y:S01]  /*14470*/  IMAD.MOV.U32 R21, RZ, RZ, R5 ;  /* 0x000000ffff157224 */ /* 0x000fe200078e0005 */
[C---:B------:R-:W-:Y:S01]  /*14480*/  LOP3.LUT R16, R19.reuse, 0x800fffff, RZ, 0xc0, !PT ;  /* 0x800fffff13107812 */ /* 0x040fe200078ec0ff */
[----:B------:R-:W-:Y:S01]  /*14490*/  IMAD.MOV.U32 R20, RZ, RZ, R4 ;  /* 0x000000ffff147224 */ /* 0x000fe200078e0004 */
[----:B------:R-:W-:Y:S01]  /*144a0*/  LOP3.LUT R6, R19, 0x7ff00000, RZ, 0xc0, !PT ;  /* 0x7ff0000013067812 */ /* 0x000fe200078ec0ff */
[----:B------:R-:W-:Y:S01]  /*144b0*/  IMAD.MOV.U32 R26, RZ, RZ, 0x1 ;  /* 0x00000001ff1a7424 */ /* 0x000fe200078e00ff */
[----:B------:R-:W-:Y:S01]  /*144c0*/  LOP3.LUT R17, R16, 0x3ff00000, RZ, 0xfc, !PT ;  /* 0x3ff0000010117812 */ /* 0x000fe200078efcff */
[----:B------:R-:W-:Y:S01]  /*144d0*/  IMAD.MOV.U32 R16, RZ, RZ, R18 ;  /* 0x000000ffff107224 */ /* 0x000fe200078e0012 */
[C---:B------:R-:W-:Y:S01]  /*144e0*/  FSETP.GEU.AND P1, PT, |R21|.reuse, 1.469367938527859385e-39, PT ;  /* 0x001000001500780b */ /* 0x040fe20003f2e200 */
[----:B------:R-:W-:Y:S01]  /*144f0*/  IMAD.MOV.U32 R7, RZ, RZ, 0x1ca00000 ;  /* 0x1ca00000ff077424 */ /* 0x000fe200078e00ff */
[----:B------:R-:W-:Y:S01]  /*14500*/  LOP3.LUT R4, R21, 0x7ff00000, RZ, 0xc0, !PT ;  /* 0x7ff0000015047812 */ /* 0x000fe200078ec0ff */
[----:B------:R-:W-:Y:S01]  /*14510*/  IMAD.MOV.U32 R22, RZ, RZ, R20 ;  /* 0x000000ffff167224 */ /* 0x000fe200078e0014 */
[----:B------:R-:W-:Y:S01]  /*14520*/  BSSY.RECONVERGENT B1, `(.L_x_519) ;  /* 0x0000054000017945 */ /* 0x000fe20003800200 */
[----:B------:R-:W-:Y:S01]  /*14530*/  @!P0 DMUL R16, R18, 8.98846567431157953865e+307 ;  /* 0x7fe0000012108828 */ /* 0x000fe20000000000 */
[----:B------:R-:W-:-:S04]  /*14540*/  ISETP.GE.U32.AND P3, PT, R4, R6, PT ;  /* 0x000000060400720c */ /* 0x000fc80003f66070 */
[----:B------:R-:W-:Y:S01]  /*14550*/  SEL R7, R7, 0x63400000, !P3 ;  /* 0x6340000007077807 */ /* 0x000fe20005800000 */
[----:B------:R-:W0:Y:S02]  /*14560*/  MUFU.RCP64H R27, R17 ;  /* 0x00000011001b7308 */ /* 0x000e240000001800 */
[----:B------:R-:W-:Y:S01]  /*14570*/  @!P1 LOP3.LUT R5, R19, 0x7ff00000, RZ, 0xc0, !PT ;  /* 0x7ff0000013059812 */ /* 0x000fe200078ec0ff */
[----:B------:R-:W-:Y:S01]  /*14580*/  @!P1 IMAD.MOV.U32 R24, RZ, RZ, RZ ;  /* 0x000000ffff189224 */ /* 0x000fe200078e00ff */
[----:B------:R-:W-:Y:S02]  /*14590*/  LOP3.LUT R23, R7, 0x800fffff, R21, 0xf8, !PT ;  /* 0x800fffff07177812 */ /* 0x000fe400078ef815 */
[----:B------:R-:W-:Y:S01]  /*145a0*/  @!P1 ISETP.GE.U32.AND P2, PT, R4, R5, PT ;  /* 0x000000050400920c */ /* 0x000fe20003f46070 */
[----:B------:R-:W-:Y:S01]  /*145b0*/  IMAD.MOV.U32 R5, RZ, RZ, 0x1ca00000 ;  /* 0x1ca00000ff057424 */ /* 0x000fe200078e00ff */
[----:B------:R-:W-:-:S04]  /*145c0*/  @!P0 LOP3.LUT R6, R17, 0x7ff00000, RZ, 0xc0, !PT ;  /* 0x7ff0000011068812 */ /* 0x000fc800078ec0ff */
[----:B------:R-:W-:-:S04]  /*145d0*/  @!P1 SEL R5, R5, 0x63400000, !P2 ;  /* 0x6340000005059807 */ /* 0x000fc80005000000 */
[----:B------:R-:W-:Y:S01]  /*145e0*/  @!P1 LOP3.LUT R5, R5, 0x80000000, R21, 0xf8, !PT ;  /* 0x8000000005059812 */ /* 0x000fe200078ef815 */
[----:B0-----:R-:W-:-:S03]  /*145f0*/  DFMA R8, R26, -R16, 1 ;  /* 0x3ff000001a08742b */ /* 0x001fc60000000810 */
[----:B------:R-:W-:Y:S01]  /*14600*/  @!P1 LOP3.LUT R25, R5, 0x100000, RZ, 0xfc, !PT ;  /* 0x0010000005199812 */ /* 0x000fe200078efcff */
[----:B------:R-:W-:-:S04]  /*14610*/  IMAD.MOV.U32 R5, RZ, RZ, R4 ;  /* 0x000000ffff057224 */ /* 0x000fc800078e0004 */
[----:B------:R-:W-:Y:S02]  /*14620*/  DFMA R8, R8, R8, R8 ;  /* 0x000000080808722b */ /* 0x000fe40000000008 */
[----:B------:R-:W-:-:S06]  /*14630*/  @!P1 DFMA R22, R22, 2, -R24 ;  /* 0x400000001616982b */ /* 0x000fcc0000000818 */
[----:B------:R-:W-:-:S04]  /*14640*/  DFMA R26, R26, R8, R26 ;  /* 0x000000081a1a722b */ /* 0x000fc8000000001a */
[----:B------:R-:W-:-:S04]  /*14650*/  @!P1 LOP3.LUT R5, R23, 0x7ff00000, RZ, 0xc0, !PT ;  /* 0x7ff0000017059812 */ /* 0x000fc800078ec0ff */
[----:B------:R-:W-:Y:S01]  /*14660*/  DFMA R8, R26, -R16, 1 ;  /* 0x3ff000001a08742b */ /* 0x000fe20000000810 */
[----:B------:R-:W-:-:S05]  /*14670*/  VIADD R7, R5, 0xffffffff ;  /* 0xffffffff05077836 */ /* 0x000fca0000000000 */
[----:B------:R-:W-:Y:S02]  /*14680*/  ISETP.GT.U32.AND P0, PT, R7, 0x7feffffe, PT ;  /* 0x7feffffe0700780c */ /* 0x000fe40003f04070 */
[----:B------:R-:W-:Y:S01]  /*14690*/  DFMA R26, R26, R8, R26 ;  /* 0x000000081a1a722b */ /* 0x000fe2000000001a */
[----:B------:R-:W-:-:S05]  /*146a0*/  VIADD R8, R6, 0xffffffff ;  /* 0xffffffff06087836 */ /* 0x000fca0000000000 */
[----:B------:R-:W-:Y:S02]  /*146b0*/  ISETP.GT.U32.OR P0, PT, R8, 0x7feffffe, P0 ;  /* 0x7feffffe0800780c */ /* 0x000fe40000704470 */
[----:B------:R-:W-:-:S08]  /*146c0*/  DMUL R24, R26, R22 ;  /* 0x000000161a187228 */ /* 0x000fd00000000000 */
[----:B------:R-:W-:-:S08]  /*146d0*/  DFMA R28, R24, -R16, R22 ;  /* 0x80000010181c722b */ /* 0x000fd00000000016 */
[----:B------:R-:W-:Y:S01]  /*146e0*/  DFMA R8, R26, R28, R24 ;  /* 0x0000001c1a08722b */ /* 0x000fe20000000018 */
[----:B------:R-:W-:Y:S10]  /*146f0*/  @P0 BRA `(.L_x_520) ;  /* 0x0000000000780947 */ /* 0x000ff40003800000 */
[----:B------:R-:W-:Y:S01]  /*14700*/  LOP3.LUT R5, R19, 0x7ff00000, RZ, 0xc0, !PT ;  /* 0x7ff0000013057812 */ /* 0x000fe200078ec0ff */
[----:B------:R-:W-:-:S03]  /*14710*/  IMAD.MOV.U32 R6, RZ, RZ, 0x1ca00000 ;  /* 0x1ca00000ff067424 */ /* 0x000fc600078e00ff */
[CC--:B------:R-:W-:Y:S02]  /*14720*/  VIADDMNMX R7, R4.reuse, -R5.reuse, 0xb9600000, !PT ;  /* 0xb960000004077446 */ /* 0x0c0fe40007800905 */
[----:B------:R-:W-:Y:S01]  /*14730*/  ISETP.GE.U32.AND P0, PT, R4, R5, PT ;  /* 0x000000050400720c */ /* 0x000fe20003f06070 */
[----:B------:R-:W-:Y:S01]  /*14740*/  IMAD.MOV.U32 R4, RZ, RZ, RZ ;  /* 0x000000ffff047224 */ /* 0x000fe200078e00ff */
[----:B------:R-:W-:Y:S02]  /*14750*/  VIMNMX R7, PT, PT, R7, 0x46a00000, PT ;  /* 0x46a0000007077848 */ /* 0x000fe40003fe0100 */
[----:B------:R-:W-:-:S05]  /*14760*/  SEL R6, R6, 0x63400000, !P0 ;  /* 0x6340000006067807 */ /* 0x000fca0004000000 */
[----:B------:R-:W-:-:S04]  /*14770*/  IMAD.IADD R6, R7, 0x1, -R6 ;  /* 0x0000000107067824 */ /* 0x000fc800078e0a06 */
[----:B------:R-:W-:-:S06]  /*14780*/  VIADD R5, R6, 0x7fe00000 ;  /* 0x7fe0000006057836 */ /* 0x000fcc0000000000 */
[----:B------:R-:W-:-:S10]  /*14790*/  DMUL R24, R8, R4 ;  /* 0x0000000408187228 */ /* 0x000fd40000000000 */
[----:B------:R-:W-:-:S13]  /*147a0*/  FSETP.GTU.AND P0, PT, |R25|, 1.469367938527859385e-39, PT ;  /* 0x001000001900780b */ /* 0x000fda0003f0c200 */
[----:B------:R-:W-:Y:S05]  /*147b0*/  @P0 BRA `(.L_x_521) ;  /* 0x0000000000a80947 */ /* 0x000fea0003800000 */
[----:B------:R-:W-:Y:S01]  /*147c0*/  DFMA R16, R8, -R16, R22 ;  /* 0x800000100810722b */ /* 0x000fe20000000016 */
[----:B------:R-:W-:-:S09]  /*147d0*/  IMAD.MOV.U32 R4, RZ, RZ, RZ ;  /* 0x000000ffff047224 */ /* 0x000fd200078e00ff */
[C---:B------:R-:W-:Y:S02]  /*147e0*/  FSETP.NEU.AND P0, PT, R17.reuse, RZ, PT ;  /* 0x000000ff1100720b */ /* 0x040fe40003f0d000 */
[----:B------:R-:W-:-:S04]  /*147f0*/  LOP3.LUT R18, R17, 0x80000000, R19, 0x48, !PT ;  /* 0x8000000011127812 */ /* 0x000fc800078e4813 */
[----:B------:R-:W-:-:S07]  /*14800*/  LOP3.LUT R5, R18, R5, RZ, 0xfc, !PT ;  /* 0x0000000512057212 */ /* 0x000fce00078efcff */
[----:B------:R-:W-:Y:S05]  /*14810*/  @!P0 BRA `(.L_x_521) ;  /* 0x0000000000908947 */ /* 0x000fea0003800000 */
[----:B------:R-:W-:Y:S01]  /*14820*/  IMAD.MOV R17, RZ, RZ, -R6 ;  /* 0x000000ffff117224 */ /* 0x000fe200078e0a06 */
[----:B------:R-:W-:Y:S01]  /*14830*/  DMUL.RP R4, R8, R4 ;  /* 0x0000000408047228 */ /* 0x000fe20000008000 */
[----:B------:R-:W-:Y:S01]  /*14840*/  IMAD.MOV.U32 R16, RZ, RZ, RZ ;  /* 0x000000ffff107224 */ /* 0x000fe200078e00ff */
[----:B------:R-:W-:-:S05]  /*14850*/  IADD3 R6, PT, PT, -R6, -0x43300000, RZ ;  /* 0xbcd0000006067810 */ /* 0x000fca0007ffe1ff */
[----:B------:R-:W-:-:S03]  /*14860*/  DFMA R16, R24, -R16, R8 ;  /* 0x800000101810722b */ /* 0x000fc60000000008 */
[----:B------:R-:W-:-:S07]  /*14870*/  LOP3.LUT R18, R5, R18, RZ, 0x3c, !PT ;  /* 0x0000001205127212 */ /* 0x000fce00078e3cff */
[----:B------:R-:W-:-:S04]  /*14880*/  FSETP.NEU.AND P0, PT, |R17|, R6, PT ;  /* 0x000000061100720b */ /* 0x000fc80003f0d200 */
[----:B------:R-:W-:Y:S02]  /*14890*/  FSEL R4, R4, R24, !P0 ;  /* 0x0000001804047208 */ /* 0x000fe40004000000 */
[----:B------:R-:W-:-:S03]  /*148a0*/  FSEL R5, R18, R25, !P0 ;  /* 0x0000001912057208 */ /* 0x000fc60004000000 */
[----:B------:R-:W-:Y:S02]  /*148b0*/  IMAD.MOV.U32 R24, RZ, RZ, R4 ;  /* 0x000000ffff187224 */ /* 0x000fe400078e0004 */
[----:B------:R-:W-:Y:S01]  /*148c0*/  IMAD.MOV.U32 R25, RZ, RZ, R5 ;  /* 0x000000ffff197224 */ /* 0x000fe200078e0005 */
[----:B------:R-:W-:Y:S06]  /*148d0*/  BRA `(.L_x_521) ;  /* 0x0000000000607947 */ /* 0x000fec0003800000 */
.L_x_520:
        /* <DEDUP_REMOVED lines=17> */
.L_x_523:
[----:B------:R-:W-:Y:S01]  /*149f0*/  LOP3.LUT R5, R19, 0x80000, RZ, 0xfc, !PT ;  /* 0x0008000013057812 */ /* 0x000fe200078efcff */
[----:B------:R-:W-:-:S04]  /*14a00*/  IMAD.MOV.U32 R24, RZ, RZ, R18 ;  /* 0x000000ffff187224 */ /* 0x000fc800078e0012 */
[----:B------:R-:W-:Y:S01]  /*14a10*/  IMAD.MOV.U32 R25, RZ, RZ, R5 ;  /* 0x000000ffff197224 */ /* 0x000fe200078e0005 */
[----:B------:R-:W-:Y:S06]  /*14a20*/  BRA `(.L_x_521) ;  /* 0x00000000000c7947 */ /* 0x000fec0003800000 */
.L_x_522:
[----:B------:R-:W-:Y:S01]  /*14a30*/  LOP3.LUT R5, R21, 0x80000, RZ, 0xfc, !PT ;  /* 0x0008000015057812 */ /* 0x000fe200078efcff */
[----:B------:R-:W-:-:S04]  /*14a40*/  IMAD.MOV.U32 R24, RZ, RZ, R20 ;  /* 0x000000ffff187224 */ /* 0x000fc800078e0014 */
[----:B------:R-:W-:-:S07]  /*14a50*/  IMAD.MOV.U32 R25, RZ, RZ, R5 ;  /* 0x000000ffff197224 */ /* 0x000fce00078e0005 */
.L_x_521:
[----:B------:R-:W-:Y:S05]  /*14a60*/  BSYNC.RECONVERGENT B1 ;  /* 0x0000000000017941 */ /* 0x000fea0003800200 */
.L_x_519:
[----:B------:R-:W-:Y:S02]  /*14a70*/  IMAD.MOV.U32 R6, RZ, RZ, R0 ;  /* 0x000000ffff067224 */ /* 0x000fe400078e0000 */
[----:B------:R-:W-:Y:S02]  /*14a80*/  IMAD.MOV.U32 R7, RZ, RZ, 0x0 ;  /* 0x00000000ff077424 */ /* 0x000fe400078e00ff */
[----:B------:R-:W-:Y:S02]  /*14a90*/  IMAD.MOV.U32 R4, RZ, RZ, R24 ;  /* 0x000000ffff047224 */ /* 0x000fe400078e0018 */
[----:B------:R-:W-:Y:S01]  /*14aa0*/  IMAD.MOV.U32 R5, RZ, RZ, R25 ;  /* 0x000000ffff057224 */ /* 0x000fe200078e0019 */
[----:B------:R-:W-:Y:S06]  /*14ab0*/  RET.REL.NODEC R6 `(_ZN50_GLOBAL__N__f31458b2_17_RangeFactories_cu_38772b0829elementwise_kernel_with_indexIiZZZN2at6native17logspace_cuda_outERKN3c106ScalarES6_ldRNS1_6TensorEENKUlvE0_clEvENKUlvE1_clEvEUllE_EEvT_T0_PN15function_traitsISD_E11result_typeE) ;  /* 0xfffffeb406507950 */ /* 0x000fec0003c3ffff */
        .type           $_ZN50_GLOBAL__N__f31458b2_17_RangeFactories_cu_38772b0829elementwise_kernel_with_indexIiZZZN2at6native17logspace_cuda_outERKN3c106ScalarES6_ldRNS1_6TensorEENKUlvE0_clEvENKUlvE1_clEvEUllE_EEvT_T0_PN15function_traitsISD_E11result_typeE$__internal_trig_reduction_slowpathd,@function
        .size           $_ZN50_GLOBAL__N__f31458b2_17_RangeFactories_cu_38772b0829elementwise_kernel_with_indexIiZZZN2at6native17logspace_cuda_outERKN3c106ScalarES6_ldRNS1_6TensorEENKUlvE0_clEvENKUlvE1_clEvEUllE_EEvT_T0_PN15function_traitsISD_E11result_typeE$__internal_trig_reduction_slowpathd,(.L_x_717 - $_ZN50_GLOBAL__N__f31458b2_17_RangeFactories_cu_38772b0829elementwise_kernel_with_indexIiZZZN2at6native17logspace_cuda_outERKN3c106ScalarES6_ldRNS1_6TensorEENKUlvE0_clEvENKUlvE1_clEvEUllE_EEvT_T0_PN15function_traitsISD_E11result_typeE$__internal_trig_reduction_slowpathd)
$_ZN50_GLOBAL__N__f31458b2_17_RangeFactories_cu_38772b0829elementwise_kernel_with_indexIiZZZN2at6native17logspace_cuda_outERKN3c106ScalarES6_ldRNS1_6TensorEENKUlvE0_clEvENKUlvE1_clEvEUllE_EEvT_T0_PN15function_traitsISD_E11result_typeE$__internal_trig_reduction_slowpathd:
[--C-:B------:R-:W-:Y:S01]  /*14ac0*/  SHF.R.U32.HI R23, RZ, 0x14, R22.reuse ;  /* 0x00000014ff177819 */ /* 0x100fe20000011616 */
[----:B------:R-:W-:Y:S02]  /*14ad0*/  IMAD.MOV.U32 R5, RZ, RZ, R22 ;  /* 0x000000ffff057224 */ /* 0x000fe400078e0016 */
[----:B------:R-:W-:Y:S01]  /*14ae0*/  IMAD.MOV.U32 R2, RZ, RZ, RZ ;  /* 0x000000ffff027224 */ /* 0x000fe200078e00ff */
        /* <DEDUP_REMOVED lines=21> */
.L_x_528:
[----:B------:R-:W1:Y:S01]  /*14c40*/  LDC.64 R16, c[0x4][0xe0] ;  /* 0x01003800ff107b82 */ /* 0x000e620000000a00 */
[----:B0-----:R-:W-:Y:S02]  /*14c50*/  R2UR UR4, R28 ;  /* 0x000000001c0472ca */ /* 0x001fe400000e0000 */
[----:B------:R-:W-:Y:S01]  /*14c60*/  R2UR UR5, R29 ;  /* 0x000000001d0572ca */ /* 0x000fe200000e0000 */
[----:B-1----:R-:W-:-:S12]  /*14c70*/  IMAD.WIDE R30, R7, 0x8, R16 ;  /* 0x00000008071e7825 */ /* 0x002fd800078e0210 */
[----:B------:R-:W2:Y:S01]  /*14c80*/  LDG.E.64.CONSTANT R30, desc[UR4][R30.64] ;  /* 0x000000041e1e7981 */ /* 0x000ea2000c1e9b00 */
[C---:B------:R-:W-:Y:S02]  /*14c90*/  IMAD R21, R6.reuse, 0x8, R1 ;  /* 0x0000000806157824 */ /* 0x040fe400078e0201 */
[----:B------:R-:W-:Y:S02]  /*14ca0*/  VIADD R5, R5, 0x1 ;  /* 0x0000000105057836 */ /* 0x000fe40000000000 */
[----:B------:R-:W-:Y:S02]  /*14cb0*/  VIADD R6, R6, 0x1 ;  /* 0x0000000106067836 */ /* 0x000fe40000000000 */
[----:B------:R-:W-:Y:S02]  /*14cc0*/  VIADD R7, R7, 0x1 ;  /* 0x0000000107077836 */ /* 0x000fe40000000000 */
[----:B--2---:R-:W-:-:S04]  /*14cd0*/  IMAD.WIDE.U32 R18, P2, R30, R4, R18 ;  /* 0x000000041e127225 */ /* 0x004fc80007840012 */
[----:B------:R-:W-:Y:S02]  /*14ce0*/  IMAD R16, R30, R2, RZ ;  /* 0x000000021e107224 */ /* 0x000fe400078e02ff */
[----:B------:R-:W-:Y:S02]  /*14cf0*/  IMAD R17, R31, R4, RZ ;  /* 0x000000041f117224 */ /* 0x000fe400078e02ff */
[----:B------:R-:W-:Y:S01]  /*14d00*/  IMAD.MOV.U32 R32, RZ, RZ, R18 ;  /* 0x000000ffff207224 */ /* 0x000fe200078e0012 */
[----:B------:R-:W-:Y:S01]  /*14d10*/  IADD3 R16, P0, PT, R16, R19, RZ ;  /* 0x0000001310107210 */ /* 0x000fe20007f1e0ff */
[----:B------:R-:W-:-:S03]  /*14d20*/  IMAD.HI.U32 R19, R30, R2, RZ ;  /* 0x000000021e137227 */ /* 0x000fc600078e00ff */
[----:B------:R-:W-:Y:S01]  /*14d30*/  IADD3 R33, P1, PT, R17, R16, RZ ;  /* 0x0000001011217210 */ /* 0x000fe20007f3e0ff */
[----:B------:R-:W-:-:S04]  /*14d40*/  IMAD.HI.U32 R16, R31, R4, RZ ;  /* 0x000000041f107227 */ /* 0x000fc800078e00ff */
[----:B------:R-:W-:Y:S01]  /*14d50*/  IMAD.X R19, RZ, RZ, R19, P2 ;  /* 0x000000ffff137224 */ /* 0x000fe200010e0613 */
[----:B------:R1:W-:Y:S01]  /*14d60*/  STL.64 [R21], R32 ;  /* 0x0000002015007387 */ /* 0x0003e20000100a00 */
[----:B------:R-:W-:-:S03]  /*14d70*/  IMAD.HI.U32 R17, R31, R2, RZ ;  /* 0x000000021f117227 */ /* 0x000fc600078e00ff */
[----:B------:R-:W-:Y:S01]  /*14d80*/  IADD3.X R19, P0, PT, R16, R19, RZ, P0, !PT ;  /* 0x0000001310137210 */ /* 0x000fe2000071e4ff */
[----:B------:R-:W-:-:S04]  /*14d90*/  IMAD R18, R31, R2, RZ ;  /* 0x000000021f127224 */ /* 0x000fc800078e02ff */
[----:B------:R-:W-:Y:S01]  /*14da0*/  IMAD.X R17, RZ, RZ, R17, P0 ;  /* 0x000000ffff117224 */ /* 0x000fe200000e0611 */
[----:B------:R-:W-:Y:S02]  /*14db0*/  ISETP.NE.AND P0, PT, R5, -0xf, PT ;  /* 0xfffffff10500780c */ /* 0x000fe40003f05270 */
[----:B------:R-:W-:-:S05]  /*14dc0*/  IADD3.X R18, P1, PT, R18, R19, RZ, P1, !PT ;  /* 0x0000001312127210 */ /* 0x000fca0000f3e4ff */
[----:B------:R-:W-:-:S06]  /*14dd0*/  IMAD.X R19, RZ, RZ, R17, P1 ;  /* 0x000000ffff137224 */ /* 0x000fcc00008e0611 */
[----:B-1----:R-:W-:Y:S05]  /*14de0*/  @P0 BRA `(.L_x_528) ;  /* 0xfffffffc00940947 */ /* 0x002fea000383ffff */
[----:B------:R-:W-:Y:S05]  /*14df0*/  BSYNC.RECONVERGENT B2 ;  /* 0x0000000000027941 */ /* 0x000fea0003800200 */
.L_x_527:
[----:B------:R-:W-:-:S07]  /*14e00*/  IMAD.MOV.U32 R7, RZ, RZ, R3 ;  /* 0x000000ffff077224 */ /* 0x000fce00078e0003 */
.L_x_526:
[----:B------:R-:W-:Y:S05]  /*14e10*/  BSYNC.RECONVERGENT B1 ;  /* 0x0000000000017941 */ /* 0x000fea0003800200 */
.L_x_525:
[----:B------:R-:W-:Y:S01]  /*14e20*/  LOP3.LUT P0, R23, R23, 0x3f, RZ, 0xc0, !PT ;  /* 0x0000003f17177812 */ /* 0x000fe2000780c0ff */
[----:B------:R-:W-:-:S04]  /*14e30*/  IMAD.IADD R0, R0, 0x1, R7 ;  /* 0x0000000100007824 */ /* 0x000fc800078e0207 */
[----:B------:R-:W-:-:S05]  /*14e40*/  IMAD.U32 R29, R0, 0x8, R1 ;  /* 0x00000008001d7824 */ /* 0x000fca00078e0001 */
[----:B------:R0:W-:Y:S04]  /*14e50*/  STL.64 [R29+-0x78], R18 ;  /* 0xffff88121d007387 */ /* 0x0001e80000100a00 */
[----:B------:R-:W0:Y:S04]  /*14e60*/  @P0 LDL.64 R6, [R1+0x8] ;  /* 0x0000080001060983 */ /* 0x000e280000100a00 */
[----:B------:R-:W2:Y:S04]  /*14e70*/  LDL.64 R4, [R1+0x10] ;  /* 0x0000100001047983 */ /* 0x000ea80000100a00 */
[----:B------:R-:W3:Y:S01]  /*14e80*/  LDL.64 R2, [R1+0x18] ;  /* 0x0000180001027983 */ /* 0x000ee20000100a00 */
[----:B------:R-:W-:Y:S01]  /*14e90*/  @P0 LOP3.LUT R0, R23, 0x3f, RZ, 0x3c, !PT ;  /* 0x0000003f17000812 */ /* 0x000fe200078e3cff */
[----:B------:R-:W-:Y:S01]  /*14ea0*/  BSSY.RECONVERGENT B1, `(.L_x_529) ;  /* 0x0000034000017945 */ /* 0x000fe20003800200 */
[----:B0-----:R-:W-:-:S02]  /*14eb0*/  @P0 SHF.R.U64 R19, R6, 0x1, R7 ;  /* 0x0000000106130819 */ /* 0x001fc40000001207 */
[----:B------:R-:W-:Y:S02]  /*14ec0*/  @P0 SHF.R.U32.HI R21, RZ, 0x1, R7 ;  /* 0x00000001ff150819 */ /* 0x000fe40000011607 */
[--C-:B--2---:R-:W-:Y:S02]  /*14ed0*/  @P0 SHF.R.U32.HI R7, RZ, 0x1, R5.reuse ;  /* 0x00000001ff070819 */ /* 0x104fe40000011605 */
[C---:B------:R-:W-:Y:S02]  /*14ee0*/  @P0 SHF.R.U64 R6, R4.reuse, 0x1, R5 ;  /* 0x0000000104060819 */ /* 0x040fe40000001205 */
[CC--:B------:R-:W-:Y:S02]  /*14ef0*/  @P0 SHF.L.U32 R17, R4.reuse, R23.reuse, RZ ;  /* 0x0000001704110219 */ /* 0x0c0fe400000006ff */
[----:B------:R-:W-:Y:S02]  /*14f00*/  @P0 SHF.R.U64 R18, R19, R0, R21 ;  /* 0x0000000013120219 */ /* 0x000fe40000001215 */
[----:B------:R-:W-:-:S02]  /*14f10*/  @P0 SHF.L.U64.HI R16, R4, R23, R5 ;  /* 0x0000001704100219 */ /* 0x000fc40000010205 */
[-C--:B------:R-:W-:Y:S02]  /*14f20*/  @P0 SHF.R.U32.HI R21, RZ, R0.reuse, R21 ;  /* 0x00000000ff150219 */ /* 0x080fe40000011615 */
[----:B---3--:R-:W-:Y:S02]  /*14f30*/  @P0 SHF.L.U32 R19, R2, R23, RZ ;  /* 0x0000001702130219 */ /* 0x008fe400000006ff */
[----:B------:R-:W-:Y:S02]  /*14f40*/  @P0 SHF.R.U64 R6, R6, R0, R7 ;  /* 0x0000000006060219 */ /* 0x000fe40000001207 */
[----:B------:R-:W-:Y:S02]  /*14f50*/  @P0 LOP3.LUT R4, R17, R18, RZ, 0xfc, !PT ;  /* 0x0000001211040212 */ /* 0x000fe400078efcff */
[----:B------:R-:W-:Y:S02]  /*14f60*/  @P0 LOP3.LUT R5, R16, R21, RZ, 0xfc, !PT ;  /* 0x0000001510050212 */ /* 0x000fe400078efcff */
[----:B------:R-:W-:-:S02]  /*14f70*/  @P0 SHF.L.U64.HI R23, R2, R23, R3 ;  /* 0x0000001702170219 */ /* 0x000fc40000010203 */
[----:B------:R-:W-:Y:S02]  /*14f80*/  @P0 LOP3.LUT R2, R19, R6, RZ, 0xfc, !PT ;  /* 0x0000000613020212 */ /* 0x000fe400078efcff */
[----:B------:R-:W-:Y:S01]  /*14f90*/  @P0 SHF.R.U32.HI R6, RZ, R0, R7 ;  /* 0x00000000ff060219 */ /* 0x000fe20000011607 */
[C---:B------:R-:W-:Y:S01]  /*14fa0*/  IMAD.SHL.U32 R0, R4.reuse, 0x4, RZ ;  /* 0x0000000404007824 */ /* 0x040fe200078e00ff */
[----:B------:R-:W-:Y:S02]  /*14fb0*/  SHF.L.U64.HI R4, R4, 0x2, R5 ;  /* 0x0000000204047819 */ /* 0x000fe40000010205 */
[----:B------:R-:W-:Y:S02]  /*14fc0*/  @P0 LOP3.LUT R3, R23, R6, RZ, 0xfc, !PT ;  /* 0x0000000617030212 */ /* 0x000fe400078efcff */
[----:B------:R-:W-:Y:S02]  /*14fd0*/  SHF.L.W.U32.HI R7, R5, 0x2, R2 ;  /* 0x0000000205077819 */ /* 0x000fe40000010e02 */
[----:B------:R-:W-:-:S02]  /*14fe0*/  IADD3 RZ, P0, PT, RZ, -R0, RZ ;  /* 0x80000000ffff7210 */ /* 0x000fc40007f1e0ff */
[----:B------:R-:W-:Y:S02]  /*14ff0*/  LOP3.LUT R17, RZ, R4, RZ, 0x33, !PT ;  /* 0x00000004ff117212 */ /* 0x000fe400078e33ff */
[----:B------:R-:W-:Y:S02]  /*15000*/  SHF.L.W.U32.HI R2, R2, 0x2, R3 ;  /* 0x0000000202027819 */ /* 0x000fe40000010e03 */
[----:B------:R-:W-:Y:S02]  /*15010*/  LOP3.LUT R6, RZ, R7, RZ, 0x33, !PT ;  /* 0x00000007ff067212 */ /* 0x000fe400078e33ff */
[----:B------:R-:W-:Y:S02]  /*15020*/  IADD3.X R17, P0, PT, RZ, R17, RZ, P0, !PT ;  /* 0x00000011ff117210 */ /* 0x000fe4000071e4ff */
[----:B------:R-:W-:Y:S02]  /*15030*/  LOP3.LUT R5, RZ, R2, RZ, 0x33, !PT ;  /* 0x00000002ff057212 */ /* 0x000fe400078e33ff */
[----:B------:R-:W-:-:S02]  /*15040*/  IADD3.X R6, P1, PT, RZ, R6, RZ, P0, !PT ;  /* 0x00000006ff067210 */ /* 0x000fc4000073e4ff */
        /* <DEDUP_REMOVED lines=15> */
[C---:B------:R-:W-:Y:S02]  /*15140*/  LOP3.LUT R19, R7.reuse, 0x3f, RZ, 0xc0, !PT ;  /* 0x0000003f07137812 */ /* 0x040fe400078ec0ff */
        /* <DEDUP_REMOVED lines=9> */
.L_x_530:
[----:B------:R-:W-:Y:S05]  /*151e0*/  BSYNC.RECONVERGENT B1 ;  /* 0x0000000000017941 */ /* 0x000fea0003800200 */
.L_x_529:
[----:B------:R-:W-:Y:S01]  /*151f0*/  IMAD.WIDE.U32 R16, R6, 0x2168c235, RZ ;  /* 0x2168c23506107825 */ /* 0x000fe200078e00ff */
[----:B------:R-:W-:-:S03]  /*15200*/  SHF.R.U32.HI R3, RZ, 0x1e, R3 ;  /* 0x0000001eff037819 */ /* 0x000fc60000011603 */
[----:B------:R-:W-:Y:S01]  /*15210*/  IMAD.MOV.U32 R18, RZ, RZ, R17 ;  /* 0x000000ffff127224 */ /* 0x000fe200078e0011 */
[----:B------:R-:W-:Y:S01]  /*15220*/  IADD3 RZ, P1, PT, R16, R16, RZ ;  /* 0x0000001010ff7210 */ /* 0x000fe20007f3e0ff */
[----:B------:R-:W-:Y:S01]  /*15230*/  IMAD.MOV.U32 R19, RZ, RZ, RZ ;  /* 0x000000ffff137224 */ /* 0x000fe200078e00ff */
[----:B------:R-:W-:Y:S01]  /*15240*/  LEA.HI R2, R2, R3, RZ, 0x1 ;  /* 0x0000000302027211 */ /* 0x000fe200078f08ff */
        /* <DEDUP_REMOVED lines=22> */
[----:B------:R-:W-:-:S03]  /*153b0*/  IADD3 R5, P2, PT, R5, 0x1, RZ ;  /* 0x0000000105057810 */ /* 0x000fc60007f5e0ff */
[----:B------:R-:W-:Y:S01]  /*153c0*/  @P1 IMAD.MOV R2, RZ, RZ, -R2 ;  /* 0x000000ffff021224 */ /* 0x000fe200078e0a02 */
[----:B------:R-:W-:-:S04]  /*153d0*/  LEA.HI.X R4, R4, RZ, RZ, 0x16, P2 ;  /* 0x000000ff04047211 */ /* 0x000fc800010fb4ff */
[--C-:B------:R-:W-:Y:S02]  /*153e0*/  SHF.R.U64 R5, R5, 0x1, R4.reuse ;  /* 0x0000000105057819 */ /* 0x100fe40000001204 */
[----:B------:R-:W-:Y:S02]  /*153f0*/  SHF.R.U32.HI R7, RZ, 0x1, R4 ;  /* 0x00000001ff077819 */ /* 0x000fe40000011604 */
[----:B------:R-:W-:-:S04]  /*15400*/  IADD3 R4, P2, P3, RZ, RZ, R5 ;  /* 0x000000ffff047210 */ /* 0x000fc80007b5e005 */
[----:B------:R-:W-:-:S04]  /*15410*/  IADD3.X R7, PT, PT, R0, 0x3fe00000, R7, P2, P3 ;  /* 0x3fe0000000077810 */ /* 0x000fc800017e6407 */
[----:B------:R-:W-:-:S07]  /*15420*/  LOP3.LUT R5, R7, R6, RZ, 0xfc, !PT ;  /* 0x0000000607057212 */ /* 0x000fce00078efcff */
.L_x_524:
[----:B------:R-:W-:-:S04]  /*15430*/  IMAD.MOV.U32 R21, RZ, RZ, 0x0 ;  /* 0x00000000ff157424 */ /* 0x000fc800078e00ff */
[----:B------:R-:W-:Y:S05]  /*15440*/  RET.REL.NODEC R20 `(_ZN50_GLOBAL__N__f31458b2_17_RangeFactories_cu_38772b0829elementwise_kernel_with_indexIiZZZN2at6native17logspace_cuda_outERKN3c106ScalarES6_ldRNS1_6TensorEENKUlvE0_clEvENKUlvE1_clEvEUllE_EEvT_T0_PN15function_traitsISD_E11result_typeE) ;  /* 0xfffffea814ec7950 */ /* 0x000fea0003c3ffff */
.L_x_531:
        /* <DEDUP_REMOVED lines=11> */
.L_x_717:


//--------------------- .text._ZN50_GLOBAL__N__f31458b2_17_RangeFactories_cu_38772b0829elementwise_kernel_with_indexIlZZZN2at6native17logspace_cuda_outERKN3c106ScalarES6_ldRNS1_6TensorEENKUlvE0_clEvENKUlvE0_clEvEUllE_EEvT_T0_PN15function_traitsISD_E11result_typeE --------------------------
	.section	.text._ZN50_GLOBAL__N__f31458b2_17_RangeFactories_cu_38772b0829elementwise_kernel_with_indexIlZZZN2at6native17logspace_cuda_outERKN3c106ScalarES6_ldRNS1_6TensorEENKUlvE0_clEvENKUlvE0_clEvEUllE_EEvT_T0_PN15function_traitsISD_E11result_typeE,"ax",@progbits
	.align	128
.text._ZN50_GLOBAL__N__f31458b2_17_RangeFactories_cu_38772b0829elementwise_kernel_with_indexIlZZZN2at6native17logspace_cuda_outERKN3c106ScalarES6_ldRNS1_6TensorEENKUlvE0_clEvENKUlvE0_clEvEUllE_EEvT_T0_PN15function_traitsISD_E11result_typeE:
        .type           _ZN50_GLOBAL__N__f31458b2_17_RangeFactories_cu_38772b0829elementwise_kernel_with_indexIlZZZN2at6native17logspace_cuda_outERKN3c106ScalarES6_ldRNS1_6TensorEENKUlvE0_clEvENKUlvE0_clEvEUllE_EEvT_T0_PN15function_traitsISD_E11result_typeE,@function
        .size           _ZN50_GLOBAL__N__f31458b2_17_RangeFactories_cu_38772b0829elementwise_kernel_with_indexIlZZZN2at6native17logspace_cuda_outERKN3c106ScalarES6_ldRNS1_6TensorEENKUlvE0_clEvENKUlvE0_clEvEUllE_EEvT_T0_PN15function_traitsISD_E11result_typeE,(.L_x_720 - _ZN50_GLOBAL__N__f31458b2_17_RangeFactories_cu_38772b0829elementwise_kernel_with_indexIlZZZN2at6native17logspace_cuda_outERKN3c106ScalarES6_ldRNS1_6TensorEENKUlvE0_clEvENKUlvE0_clEvEUllE_EEvT_T0_PN15function_traitsISD_E11result_typeE)
        .other          _ZN50_GLOBAL__N__f31458b2_17_RangeFactories_cu_38772b0829elementwise_kernel_with_indexIlZZZN2at6native17logspace_cuda_outERKN3c106ScalarES6_ldRNS1_6TensorEENKUlvE0_clEvENKUlvE0_clEvEUllE_EEvT_T0_PN15function_traitsISD_E11result_typeE,@"STO_CUDA_ENTRY STV_DEFAULT"
_ZN50_GLOBAL__N__f31458b2_17_RangeFactories_cu_38772b0829elementwise_kernel_with_indexIlZZZN2at6native17logspace_cuda_outERKN3c106ScalarES6_ldRNS1_6TensorEENKUlvE0_clEvENKUlvE0_clEvEUllE_EEvT_T0_PN15function_traitsISD_E11result_typeE:
        /* <DEDUP_REMOVED lines=11> */
[----:B0-----:R-:W-:-:S04]  /*00b0*/  ISETP.GE.U32.AND P0, PT, R0, UR4, PT ;  /* 0x0000000400007c0c */ /* 0x001fc8000bf06070 */
[----:B------:R-:W-:-:S13]  /*00c0*/  ISETP.GE.AND.EX P0, PT, RZ, UR5, PT, P0 ;  /* 0x00000005ff007c0c */ /* 0x000fda000bf06300 */
[----:B------:R-:W0:Y:S01]  /*00d0*/  @!P0 LDC R3, c[0x0][0x3a0] ;  /* 0x0000e800ff038b82 */ /* 0x000e220000000800 */
[----:B------:R-:W-:-:S07]  /*00e0*/  @!P0 I2FP.F32.U32 R2, R0 ;  /* 0x0000000000028245 */ /* 0x000fce0000201000 */
[----:B------:R-:W0:Y:S02]  /*00f0*/  @!P0 LDC R5, c[0x0][0x388] ;  /* 0x0000e200ff058b82 */ /* 0x000e240000000800 */
[----:B0-----:R-:W-:Y:S01]  /*0100*/  @!P0 FFMA.FTZ R4, R2, R3, R5 ;  /* 0x0000000302048223 */ /* 0x001fe20000010005 */
[----:B------:R-:W-:Y:S06]  /*0110*/  @!P0 BRA `(.L_x_533) ;  /* 0x0000000000208947 */ /* 0x000fec0003800000 */
[----:B------:R-:W0:Y:S01]  /*0120*/  LDC.64 R4, c[0x0][0x398] ;  /* 0x0000e600ff047b82 */ /* 0x000e220000000a00 */
[----:B------:R-:W-:Y:S01]  /*0130*/  LOP3.LUT R3, RZ, R0, RZ, 0x33, !PT ;  /* 0x00000000ff037212 */ /* 0x000fe200078e33ff */
[----:B------:R-:W1:Y:S06]  /*0140*/  LDCU UR4, c[0x0][0x3a0] ;  /* 0x00007400ff0477ac */ /* 0x000e6c0008000800 */
[----:B------:R-:W1:Y:S01]  /*0150*/  LDC R7, c[0x0][0x38c] ;  /* 0x0000e300ff077b82 */ /* 0x000e620000000800 */
[----:B0-----:R-:W-:-:S04]  /*0160*/  IADD3 R2, P0, PT, R3, R4, RZ ;  /* 0x0000000403027210 */ /* 0x001fc80007f1e0ff */
[----:B------:R-:W-:-:S04]  /*0170*/  IADD3.X R3, PT, PT, R5, -0x1, RZ, P0, !PT ;  /* 0xffffffff05037810 */ /* 0x000fc800007fe4ff */
[----:B------:R-:W1:Y:S02]  /*0180*/  I2F.S64 R2, R2 ;  /* 0x0000000200027312 */ /* 0x000e640000301400 */
[----:B-1----:R-:W-:-:S07]  /*0190*/  FFMA.FTZ R4, -R2, UR4, R7 ;  /* 0x0000000402047c23 */ /* 0x002fce0008010107 */
.L_x_533:
[----:B------:R-:W-:Y:S05]  /*01a0*/  BSYNC.RECONVERGENT B0 ;  /* 0x0000000000007941 */ /* 0x000fea0003800200 */
.L_x_532:
[----:B------:R-:W0:Y:S01]  /*01b0*/  LDCU UR4, c[0x0][0x390] ;  /* 0x00007200ff0477ac */ /* 0x000e220008000800 */
[----:B------:R-:W1:Y:S01]  /*01c0*/  LDCU.64 UR6, c[0x0][0x3b8] ;  /* 0x00007700ff0677ac */ /* 0x000e620008000a00 */
[----:B0-----:R-:W0:Y:S01]  /*01d0*/  MUFU.LG2 R3, UR4 ;  /* 0x0000000400037d08 */ /* 0x001e220008000c00 */
[----:B------:R-:W2:Y:S01]  /*01e0*/  LDCU.64 UR4, c[0x0][0x358] ;  /* 0x00006b00ff0477ac */ /* 0x000ea20008000a00 */
[----:B-1----:R-:W-:Y:S01]  /*01f0*/  LEA R2, P0, R0, UR6, 0x2 ;  /* 0x0000000600027c11 */ /* 0x002fe2000f8010ff */
[----:B0-----:R-:W-:-:S03]  /*0200*/  FMUL.FTZ R4, R3, R4 ;  /* 0x0000000403047220 */ /* 0x001fc60000410000 */
[----:B------:R-:W-:Y:S02]  /*0210*/  LEA.HI.X R3, R0, UR7, RZ, 0x2, P0 ;  /* 0x0000000700037c11 */ /* 0x000fe400080f14ff */
[----:B------:R-:W2:Y:S03]  /*0220*/  MUFU.EX2 R5, R4 ;  /* 0x0000000400057308 */ /* 0x000ea60000000800 */
[----:B--2---:R-:W-:Y:S01]  /*0230*/  STG.E desc[UR4][R2.64], R5 ;  /* 0x0000000502007986 */ /* 0x004fe2000c101904 */
[----:B------:R-:W-:Y:S05]  /*0240*/  EXIT ;  /* 0x000000000000794d */ /* 0x000fea0003800000 */
.L_x_534:
        /* <DEDUP_REMOVED lines=11> */
.L_x_720:


//--------------------- .text._ZN50_GLOBAL__N__f31458b2_17_RangeFactories_cu_38772b0829elementwise_kernel_with_indexIiZZZN2at6native17logspace_cuda_outERKN3c106ScalarES6_ldRNS1_6TensorEENKUlvE0_clEvENKUlvE0_clEvEUllE_EEvT_T0_PN15function_traitsISD_E11result_typeE --------------------------
	.section	.text._ZN50_GLOBAL__N__f31458b2_17_RangeFactories_cu_38772b0829elementwise_kernel_with_indexIiZZZN2at6native17logspace_cuda_outERKN3c106ScalarES6_ldRNS1_6TensorEENKUlvE0_clEvENKUlvE0_clEvEUllE_EEvT_T0_PN15function_traitsISD_E11result_typeE,"ax",@progbits
	.align	128
.text._ZN50_GLOBAL__N__f31458b2_17_RangeFactories_cu_38772b0829elementwise_kernel_with_indexIiZZZN2at6native17logspace_cuda_outERKN3c106ScalarES6_ldRNS1_6TensorEENKUlvE0_clEvENKUlvE0_clEvEUllE_EEvT_T0_PN15function_traitsISD_E11result_typeE:
        .type           _ZN50_GLOBAL__N__f31458b2_17_RangeFactories_cu_38772b0829elementwise_kernel_with_indexIiZZZN2at6native17logspace_cuda_outERKN3c106ScalarES6_ldRNS1_6TensorEENKUlvE0_clEvENKUlvE0_clEvEUllE_EEvT_T0_PN15function_traitsISD_E11result_typeE,@function
        .size           _ZN50_GLOBAL__N__f31458b2_17_RangeFactories_cu_38772b0829elementwise_kernel_with_indexIiZZZN2at6native17logspace_cuda_outERKN3c106ScalarES6_ldRNS1_6TensorEENKUlvE0_clEvENKUlvE0_clEvEUllE_EEvT_T0_PN15function_traitsISD_E11result_typeE,(.L_x_721 - _ZN50_GLOBAL__N__f31458b2_17_RangeFactories_cu_38772b0829elementwise_kernel_with_indexIiZZZN2at6native17logspace_cuda_outERKN3c106ScalarES6_ldRNS1_6TensorEENKUlvE0_clEvENKUlvE0_clEvEUllE_EEvT_T0_PN15function_traitsISD_E11result_typeE)
        .other          _ZN50_GLOBAL__N__f31458b2_17_RangeFactories_cu_38772b0829elementwise_kernel_with_indexIiZZZN2at6native17logspace_cuda_outERKN3c106ScalarES6_ldRNS1_6TensorEENKUlvE0_clEvENKUlvE0_clEvEUllE_EEvT_T0_PN15function_traitsISD_E11result_typeE,@"STO_CUDA_ENTRY STV_DEFAULT"
_ZN50_GLOBAL__N__f31458b2_17_RangeFactories_cu_38772b0829elementwise_kernel_with_indexIiZZZN2at6native17logspace_cuda_outERKN3c106ScalarES6_ldRNS1_6TensorEENKUlvE0_clEvENKUlvE0_clEvEUllE_EEvT_T0_PN15function_traitsISD_E11result_typeE:
        /* <DEDUP_REMOVED lines=11> */
[----:B0-----:R-:W-:-:S04]  /*00b0*/  ISETP.GE.U32.AND P0, PT, R0, UR4, PT ;  /* 0x0000000400007c0c */ /* 0x001fc8000bf06070 */
[----:B------:R-:W-:-:S13]  /*00c0*/  ISETP.GE.AND.EX P0, PT, R7, UR5, PT, P0 ;  /* 0x0000000507007c0c */ /* 0x000fda000bf06300 */
[----:B------:R-:W0:Y:S01]  /*00d0*/  @!P0 LDC R3, c[0x0][0x3a0] ;  /* 0x0000e800ff038b82 */ /* 0x000e220000000800 */
[----:B------:R-:W-:-:S07]  /*00e0*/  @!P0 I2FP.F32.S32 R2, R0 ;  /* 0x0000000000028245 */ /* 0x000fce0000201400 */
[----:B------:R-:W0:Y:S02]  /*00f0*/  @!P0 LDC R5, c[0x0][0x388] ;  /* 0x0000e200ff058b82 */ /* 0x000e240000000800 */
[----:B0-----:R-:W-:Y:S01]  /*0100*/  @!P0 FFMA.FTZ R4, R2, R3, R5 ;  /* 0x0000000302048223 */ /* 0x001fe20000010005 */
[----:B------:R-:W-:Y:S06]  /*0110*/  @!P0 BRA `(.L_x_536) ;  /* 0x0000000000248947 */ /* 0x000fec0003800000 */
[----:B------:R-:W0:Y:S01]  /*0120*/  LDCU.64 UR4, c[0x0][0x398] ;  /* 0x00007300ff0477ac */ /* 0x000e220008000a00 */
[----:B------:R-:W-:Y:S01]  /*0130*/  LOP3.LUT R2, RZ, R0, RZ, 0x33, !PT ;  /* 0x00000000ff027212 */ /* 0x000fe200078e33ff */
[----:B------:R-:W1:Y:S01]  /*0140*/  LDC R5, c[0x0][0x38c] ;  /* 0x0000e300ff057b82 */ /* 0x000e620000000800 */
[----:B------:R-:W-:Y:S02]  /*0150*/  LOP3.LUT R3, RZ, R7, RZ, 0x33, !PT ;  /* 0x00000007ff037212 */ /* 0x000fe400078e33ff */
[----:B0-----:R-:W-:Y:S01]  /*0160*/  IADD3 R2, P0, PT, R2, UR4, RZ ;  /* 0x0000000402027c10 */ /* 0x001fe2000ff1e0ff */
[----:B------:R-:W1:Y:S03]  /*0170*/  LDCU UR4, c[0x0][0x3a0] ;  /* 0x00007400ff0477ac */ /* 0x000e660008000800 */
[----:B------:R-:W-:-:S04]  /*0180*/  IADD3.X R3, PT, PT, R3, UR5, RZ, P0, !PT ;  /* 0x0000000503037c10 */ /* 0x000fc800087fe4ff */
[----:B------:R-:W1:Y:S02]  /*0190*/  I2F.S64 R2, R2 ;  /* 0x0000000200027312 */ /* 0x000e640000301400 */
[----:B-1----:R-:W-:-:S07]  /*01a0*/  FFMA.FTZ R4, -R2, UR4, R5 ;  /* 0x0000000402047c23 */ /* 0x002fce0008010105 */
.L_x_536:
[----:B------:R-:W-:Y:S05]  /*01b0*/  BSYNC.RECONVERGENT B0 ;  /* 0x0000000000007941 */ /* 0x000fea0003800200 */
.L_x_535:
[----:B------:R-:W0:Y:S01]  /*01c0*/  LDCU UR4, c[0x0][0x390] ;  /* 0x00007200ff0477ac */ /* 0x000e220008000800 */
[----:B------:R-:W1:Y:S01]  /*01d0*/  LDCU.64 UR6, c[0x0][0x3b8] ;  /* 0x00007700ff0677ac */ /* 0x000e620008000a00 */
[----:B0-----:R-:W0:Y:S01]  /*01e0*/  MUFU.LG2 R3, UR4 ;  /* 0x0000000400037d08 */ /* 0x001e220008000c00 */
[----:B------:R-:W2:Y:S01]  /*01f0*/  LDCU.64 UR4, c[0x0][0x358] ;  /* 0x00006b00ff0477ac */ /* 0x000ea20008000a00 */
[----:B-1----:R-:W-:Y:S01]  /*0200*/  LEA R2, P0, R0, UR6, 0x2 ;  /* 0x0000000600027c11 */ /* 0x002fe2000f8010ff */
[----:B0-----:R-:W-:-:S03]  /*0210*/  FMUL.FTZ R4, R3, R4 ;  /* 0x0000000403047220 */ /* 0x001fc60000410000 */
[----:B------:R-:W-:Y:S02]  /*0220*/  LEA.HI.X R3, R0, UR7, R7, 0x2, P0 ;  /* 0x0000000700037c11 */ /* 0x000fe400080f1407 */
[----:B------:R-:W2:Y:S03]  /*0230*/  MUFU.EX2 R5, R4 ;  /* 0x0000000400057308 */ /* 0x000ea60000000800 */
[----:B--2---:R-:W-:Y:S01]  /*0240*/  STG.E desc[UR4][R2.64], R5 ;  /* 0x0000000502007986 */ /* 0x004fe2000c101904 */
[----:B------:R-:W-:Y:S05]  /*0250*/  EXIT ;  /* 0x000000000000794d */ /* 0x000fea0003800000 */
.L_x_537:
        /* <DEDUP_REMOVED lines=10> */
.L_x_721:


//--------------------- .text._ZN50_GLOBAL__N__f31458b2_17_RangeFactories_cu_38772b0829elementwise_kernel_with_indexIlZZZN2at6native17logspace_cuda_outERKN3c106ScalarES6_ldRNS1_6TensorEENKUlvE0_clEvENKUlvE_clEvEUllE_EEvT_T0_PN15function_traitsISD_E11result_typeE --------------------------
	.section	.text._ZN50_GLOBAL__N__f31458b2_17_RangeFactories_cu_38772b0829elementwise_kernel_with_indexIlZZZN2at6native17logspace_cuda_outERKN3c106ScalarES6_ldRNS1_6TensorEENKUlvE0_clEvENKUlvE_clEvEUllE_EEvT_T0_PN15function_traitsISD_E11result_typeE,"ax",@progbits
	.align	128
.text._ZN50_GLOBAL__N__f31458b2_17_RangeFactories_cu_38772b0829elementwise_kernel_with_indexIlZZZN2at6native17logspace_cuda_outERKN3c106ScalarES6_ldRNS1_6TensorEENKUlvE0_clEvENKUlvE_clEvEUllE_EEvT_T0_PN15function_traitsISD_E11result_typeE:
        .type           _ZN50_GLOBAL__N__f31458b2_17_RangeFactories_cu_38772b0829elementwise_kernel_with_indexIlZZZN2at6native17logspace_cuda_outERKN3c106ScalarES6_ldRNS1_6TensorEENKUlvE0_clEvENKUlvE_clEvEUllE_EEvT_T0_PN15function_traitsISD_E11result_typeE,@function
        .size           _ZN50_GLOBAL__N__f31458b2_17_RangeFactories_cu_38772b0829elementwise_kernel_with_indexIlZZZN2at6native17logspace_cuda_outERKN3c106ScalarES6_ldRNS1_6TensorEENKUlvE0_clEvENKUlvE_clEvEUllE_EEvT_T0_PN15function_traitsISD_E11result_typeE,(.L_x_722 - _ZN50_GLOBAL__N__f31458b2_17_RangeFactories_cu_38772b0829elementwise_kernel_with_indexIlZZZN2at6native17logspace_cuda_outERKN3c106ScalarES6_ldRNS1_6TensorEENKUlvE0_clEvENKUlvE_clEvEUllE_EEvT_T0_PN15function_traitsISD_E11result_typeE)
        .other          _ZN50_GLOBAL__N__f31458b2_17_RangeFactories_cu_38772b0829elementwise_kernel_with_indexIlZZZN2at6native17logspace_cuda_outERKN3c106ScalarES6_ldRNS1_6TensorEENKUlvE0_clEvENKUlvE_clEvEUllE_EEvT_T0_PN15function_traitsISD_E11result_typeE,@"STO_CUDA_ENTRY STV_DEFAULT"
_ZN50_GLOBAL__N__f31458b2_17_RangeFactories_cu_38772b0829elementwise_kernel_with_indexIlZZZN2at6native17logspace_cuda_outERKN3c106ScalarES6_ldRNS1_6TensorEENKUlvE0_clEvENKUlvE_clEvEUllE_EEvT_T0_PN15function_traitsISD_E11result_typeE:
        /* <DEDUP_REMOVED lines=16> */
[----:B------:R-:W0:Y:S01]  /*0100*/  LDCU.64 UR6, c[0x0][0x3a8] ;  /* 0x00007500ff0677ac */ /* 0x000e220008000a00 */
[----:B------:R-:W0:Y:S02]  /*0110*/  I2F.F64.U32 R24, R2 ;  /* 0x0000000200187312 */ /* 0x000e240000201800 */
[----:B0-----:R-:W-:Y:S01]  /*0120*/  DFMA R24, R24, UR6, R4 ;  /* 0x0000000618187c2b */ /* 0x001fe20008000004 */
[----:B------:R-:W0:Y:S09]  /*0130*/  LDCU.64 UR6, c[0x0][0x398] ;  /* 0x00007300ff0677ac */ /* 0x000e320008000a00 */
[----:B------:R-:W-:-:S04]  /*0140*/  SHF.R.U32.HI R0, RZ, 0x14, R25 ;  /* 0x00000014ff007819 */ /* 0x000fc80000011619 */
[----:B------:R-:W-:-:S05]  /*0150*/  LOP3.LUT R0, R0, 0x7ff, RZ, 0xc0, !PT ;  /* 0x000007ff00007812 */ /* 0x000fca00078ec0ff */
[----:B------:R-:W-:Y:S01]  /*0160*/  VIADD R3, R0, 0xfffffc0c ;  /* 0xfffffc0c00037836 */ /* 0x000fe20000000000 */
[----:B0-----:R-:W-:-:S04]  /*0170*/  DSETP.NEU.AND P2, PT, RZ, UR6, PT ;  /* 0x00000006ff007e2a */ /* 0x001fc8000bf4d000 */
[CC--:B------:R-:W-:Y:S02]  /*0180*/  SHF.L.U32 R0, R24.reuse, R3.reuse, RZ ;  /* 0x0000000318007219 */ /* 0x0c0fe400000006ff */
[----:B------:R-:W-:Y:S02]  /*0190*/  SHF.L.U64.HI R3, R24, R3, R25 ;  /* 0x0000000318037219 */ /* 0x000fe40000010219 */
[----:B------:R-:W-:-:S04]  /*01a0*/  ISETP.NE.U32.AND P1, PT, R0, RZ, PT ;  /* 0x000000ff0000720c */ /* 0x000fc80003f25070 */
[----:B------:R-:W-:-:S04]  /*01b0*/  ISETP.NE.AND.EX P1, PT, R3, -0x80000000, PT, P1 ;  /* 0x800000000300780c */ /* 0x000fc80003f25310 */
[----:B------:R-:W-:Y:S01]  /*01c0*/  PLOP3.LUT P0, PT, P1, PT, PT, 0x8, 0x80 ;  /* 0x000000000080781c */ /* 0x000fe20000f0e170 */
[----:B------:R-:W-:-:S12]  /*01d0*/  @P2 BRA `(.L_x_540) ;  /* 0x0000000000202947 */ /* 0x000fd80003800000 */
[----:B------:R-:W0:Y:S01]  /*01e0*/  LDCU UR6, c[0x0][0x39c] ;  /* 0x00007380ff0677ac */ /* 0x000e220008000800 */
[----:B------:R-:W-:Y:S01]  /*01f0*/  ISETP.GE.AND P2, PT, R25, RZ, PT ;  /* 0x000000ff1900720c */ /* 0x000fe20003f46270 */
[----:B------:R-:W-:Y:S01]  /*0200*/  DSETP.NEU.AND P0, PT, |R24|, 0.5, !P1 ;  /* 0x3fe000001800742a */ /* 0x000fe20004f0d200 */
[----:B------:R-:W-:Y:S02]  /*0210*/  IMAD.MOV.U32 R4, RZ, RZ, RZ ;  /* 0x000000ffff047224 */ /* 0x000fe400078e00ff */
[----:B0-----:R-:W-:-:S05]  /*0220*/  IMAD.U32 R0, RZ, RZ, UR6 ;  /* 0x00000006ff007e24 */ /* 0x001fca000f8e00ff */
[----:B------:R-:W-:-:S04]  /*0230*/  SEL R5, R0, RZ, P0 ;  /* 0x000000ff00057207 */ /* 0x000fc80000000000 */
[----:B------:R-:W-:Y:S01]  /*0240*/  @!P2 LOP3.LUT R5, R5, 0x7ff00000, RZ, 0xfc, !PT ;  /* 0x7ff000000505a812 */ /* 0x000fe200078efcff */
[----:B------:R-:W-:Y:S06]  /*0250*/  BRA `(.L_x_541) ;  /* 0x0000000000547947 */ /* 0x000fec0003800000 */
.L_x_540:
[----:B------:R-:W-:Y:S01]  /*0260*/  DADD R4, -RZ, |UR6| ;  /* 0x40000006ff047e29 */ /* 0x000fe20008000100 */
[----:B------:R-:W-:Y:S01]  /*0270*/  BSSY.RECONVERGENT B1, `(.L_x_542) ;  /* 0x0000007000017945 */ /* 0x000fe20003800200 */
[----:B------:R-:W-:Y:S01]  /*0280*/  IMAD.MOV.U32 R26, RZ, RZ, R24 ;  /* 0x000000ffff1a7224 */ /* 0x000fe200078e0018 */
[----:B------:R-:W-:Y:S01]  /*0290*/  MOV R0, 0x2e0 ;  /* 0x000002e000007802 */ /* 0x000fe20000000f00 */
[----:B------:R-:W-:-:S06]  /*02a0*/  IMAD.MOV.U32 R3, RZ, RZ, R25 ;  /* 0x000000ffff037224 */ /* 0x000fcc00078e0019 */
[----:B------:R-:W-:Y:S02]  /*02b0*/  IMAD.MOV.U32 R12, RZ, RZ, R4 ;  /* 0x000000ffff0c7224 */ /* 0x000fe400078e0004 */
[----:B------:R-:W-:-:S07]  /*02c0*/  IMAD.MOV.U32 R27, RZ, RZ, R5 ;  /* 0x000000ffff1b7224 */ /* 0x000fce00078e0005 */
[----:B------:R-:W-:Y:S05]  /*02d0*/  CALL.REL.NOINC `($_ZN50_GLOBAL__N__f31458b2_17_RangeFactories_cu_38772b0829elementwise_kernel_with_indexIlZZZN2at6native17logspace_cuda_outERKN3c106ScalarES6_ldRNS1_6TensorEENKUlvE0_clEvENKUlvE_clEvEUllE_EEvT_T0_PN15function_traitsISD_E11result_typeE$__internal_accurate_pow) ;  /* 0x0000000800387944 */ /* 0x000fea0003c00000 */
[----:B------:R-:W-:Y:S05]  /*02e0*/  BSYNC.RECONVERGENT B1 ;  /* 0x0000000000017941 */ /* 0x000fea0003800200 */
.L_x_542:
[----:B------:R-:W0:Y:S01]  /*02f0*/  LDCU UR6, c[0x0][0x39c] ;  /* 0x00007380ff0677ac */ /* 0x000e220008000800 */
[----:B------:R-:W1:Y:S01]  /*0300*/  FRND.F64.TRUNC R6, R24 ;  /* 0x0000001800067313 */ /* 0x000e62000030d800 */
[----:B------:R-:W-:-:S10]  /*0310*/  DADD R8, -RZ, -R4 ;  /* 0x00000000ff087229 */ /* 0x000fd40000000904 */
[----:B------:R-:W-:Y:S02]  /*0320*/  FSEL R3, R8, R4, P0 ;  /* 0x0000000408037208 */ /* 0x000fe40000000000 */
[----:B------:R-:W-:Y:S01]  /*0330*/  FSEL R8, R9, R5, P0 ;  /* 0x0000000509087208 */ /* 0x000fe20000000000 */
[----:B-1----:R-:W-:Y:S01]  /*0340*/  DSETP.NEU.AND P1, PT, R24, R6, PT ;  /* 0x000000061800722a */ /* 0x002fe20003f2d000 */
[----:B0-----:R-:W-:-:S05]  /*0350*/  IMAD.U32 R0, RZ, RZ, UR6 ;  /* 0x00000006ff007e24 */ /* 0x001fca000f8e00ff */
[----:B------:R-:W-:-:S04]  /*0360*/  ISETP.GE.AND P2, PT, R0, RZ, PT ;  /* 0x000000ff0000720c */ /* 0x000fc80003f46270 */
[----:B------:R-:W-:Y:S02]  /*0370*/  FSEL R4, R3, R4, !P2 ;  /* 0x0000000403047208 */ /* 0x000fe40005000000 */
[----:B------:R-:W-:-:S07]  /*0380*/  FSEL R5, R8, R5, !P2 ;  /* 0x0000000508057208 */ /* 0x000fce0005000000 */
[----:B------:R-:W-:Y:S02]  /*0390*/  @!P2 FSEL R4, R4, RZ, !P1 ;  /* 0x000000ff0404a208 */ /* 0x000fe40004800000 */
[----:B------:R-:W-:-:S07]  /*03a0*/  @!P2 FSEL R5, R5, -QNAN , !P1 ;  /* 0xfff800000505a808 */ /* 0x000fce0004800000 */
.L_x_541:
[----:B------:R-:W0:Y:S01]  /*03b0*/  LDC.64 R8, c[0x0][0x398] ;  /* 0x0000e600ff087b82 */ /* 0x000e220000000a00 */
[----:B------:R-:W-:Y:S01]  /*03c0*/  BSSY.RECONVERGENT B1, `(.L_x_543) ;  /* 0x000001d000017945 */ /* 0x000fe20003800200 */
[----:B0-----:R-:W-:-:S10]  /*03d0*/  DADD R6, R24, R8 ;  /* 0x0000000018067229 */ /* 0x001fd40000000008 */
[----:B------:R-:W-:-:S04]  /*03e0*/  LOP3.LUT R6, R7, 0x7ff00000, RZ, 0xc0, !PT ;  /* 0x7ff0000007067812 */ /* 0x000fc800078ec0ff */
[----:B------:R-:W-:-:S13]  /*03f0*/  ISETP.NE.AND P1, PT, R6, 0x7ff00000, PT ;  /* 0x7ff000000600780c */ /* 0x000fda0003f25270 */
[----:B------:R-:W-:Y:S05]  /*0400*/  @P1 BRA `(.L_x_544) ;  /* 0x0000000000601947 */ /* 0x000fea0003800000 */
[----:B------:R-:W-:-:S14]  /*0410*/  DSETP.NAN.AND P1, PT, R24, R8, PT ;  /* 0x000000081800722a */ /* 0x000fdc0003f28000 */
[----:B------:R-:W-:Y:S01]  /*0420*/  @P1 DADD R4, R24, R8 ;  /* 0x0000000018041229 */ /* 0x000fe20000000008 */
[----:B------:R-:W-:Y:S10]  /*0430*/  @P1 BRA `(.L_x_544) ;  /* 0x0000000000541947 */ /* 0x000ff40003800000 */
[----:B------:R-:W-:-:S14]  /*0440*/  DSETP.NEU.AND P1, PT, |R24|, +INF , PT ;  /* 0x7ff000001800742a */ /* 0x000fdc0003f2d200 */
[----:B------:R-:W-:Y:S05]  /*0450*/  @P1 BRA `(.L_x_545) ;  /* 0x0000000000201947 */ /* 0x000fea0003800000 */
[----:B------:R-:W-:Y:S01]  /*0460*/  ISETP.GE.AND P1, PT, R25, RZ, PT ;  /* 0x000000ff1900720c */ /* 0x000fe20003f26270 */
[----:B------:R-:W-:-:S06]  /*0470*/  DSETP.GT.AND P0, PT, |R8|, 1, PT ;  /* 0x3ff000000800742a */ /* 0x000fcc0003f04200 */
[----:B------:R-:W-:Y:S01]  /*0480*/  SEL R4, RZ, 0x7ff00000, !P0 ;  /* 0x7ff00000ff047807 */ /* 0x000fe20004000000 */
[----:B------:R-:W-:-:S05]  /*0490*/  DSETP.NEU.AND P0, PT, R8, -1, PT ;  /* 0xbff000000800742a */ /* 0x000fca0003f0d000 */
[----:B------:R-:W-:-:S04]  /*04a0*/  @!P1 LOP3.LUT R4, R4, 0x7ff00000, RZ, 0x3c, !PT ;  /* 0x7ff0000004049812 */ /* 0x000fc800078e3cff */
[----:B------:R-:W-:Y:S01]  /*04b0*/  SEL R5, R4, 0x3ff00000, P0 ;  /* 0x3ff0000004057807 */ /* 0x000fe20000000000 */
[----:B------:R-:W-:Y:S01]  /*04c0*/  IMAD.MOV.U32 R4, RZ, RZ, RZ ;  /* 0x000000ffff047224 */ /* 0x000fe200078e00ff */
[----:B------:R-:W-:Y:S06]  /*04d0*/  BRA `(.L_x_544) ;  /* 0x00000000002c7947 */ /* 0x000fec0003800000 */
.L_x_545:
[----:B------:R-:W-:-:S14]  /*04e0*/  DSETP.NEU.AND P1, PT, |R8|, +INF , PT ;  /* 0x7ff000000800742a */ /* 0x000fdc0003f2d200 */
[----:B------:R-:W-:Y:S05]  /*04f0*/  @P1 BRA `(.L_x_544) ;  /* 0x0000000000241947 */ /* 0x000fea0003800000 */
[C---:B------:R-:W-:Y:S01]  /*0500*/  ISETP.GE.AND P1, PT, R25.reuse, RZ, PT ;  /* 0x000000ff1900720c */ /* 0x040fe20003f26270 */
[----:B------:R-:W-:Y:S01]  /*0510*/  IMAD.MOV.U32 R4, RZ, RZ, RZ ;  /* 0x000000ffff047224 */ /* 0x000fe200078e00ff */
[----:B------:R-:W-:Y:S02]  /*0520*/  ISETP.GE.AND P2, PT, R0, RZ, PT ;  /* 0x000000ff0000720c */ /* 0x000fe40003f46270 */
[----:B------:R-:W-:Y:S02]  /*0530*/  LOP3.LUT R0, R25, 0x7fffffff, RZ, 0xc0, !PT ;  /* 0x7fffffff19007812 */ /* 0x000fe400078ec0ff */
[----:B------:R-:W-:Y:S02]  /*0540*/  SEL R5, RZ, 0x7ff00000, !P1 ;  /* 0x7ff00000ff057807 */ /* 0x000fe40004800000 */
[----:B------:R-:W-:-:S03]  /*0550*/  ISETP.NE.AND P1, PT, R0, 0x3fe00000, PT ;  /* 0x3fe000000000780c */ /* 0x000fc60003f25270 */
[----:B------:R-:W-:-:S05]  /*0560*/  VIADD R0, R5, 0x80000000 ;  /* 0x8000000005007836 */ /* 0x000fca0000000000 */
[----:B------:R-:W-:-:S04]  /*0570*/  SEL R0, R0, R5, P1 ;  /* 0x0000000500007207 */ /* 0x000fc80000800000 */
[----:B------:R-:W-:-:S07]  /*0580*/  @!P2 SEL R5, R0, R5, P0 ;  /* 0x000000050005a207 */ /* 0x000fce0000000000 */
.L_x_544:
[----:B------:R-:W-:Y:S05]  /*0590*/  BSYNC.RECONVERGENT B1 ;  /* 0x0000000000017941 */ /* 0x000fea0003800200 */
.L_x_543:
[----:B------:R-:W-:Y:S02]  /*05a0*/  DSETP.NEU.AND P1, PT, R24, RZ, PT ;  /* 0x000000ff1800722a */ /* 0x000fe40003f2d000 */
[----:B------:R-:W-:-:S04]  /*05b0*/  DSETP.NEU.AND P0, PT, R8, 1, PT ;  /* 0x3ff000000800742a */ /* 0x000fc80003f0d000 */
[----:B------:R-:W-:Y:S02]  /*05c0*/  FSEL R4, R4, RZ, P1 ;  /* 0x000000ff04047208 */ /* 0x000fe40000800000 */
[----:B------:R-:W-:Y:S02]  /*05d0*/  FSEL R5, R5, 1.875, P1 ;  /* 0x3ff0000005057808 */ /* 0x000fe40000800000 */
[----:B------:R-:W-:Y:S02]  /*05e0*/  FSEL R4, R4, RZ, P0 ;  /* 0x000000ff04047208 */ /* 0x000fe40000000000 */
[----:B------:R-:W-:Y:S01]  /*05f0*/  FSEL R5, R5, 1.875, P0 ;  /* 0x3ff0000005057808 */ /* 0x000fe20000000000 */
[----:B------:R-:W-:Y:S06]  /*0600*/  BRA `(.L_x_546) ;  /* 0x0000000400547947 */ /* 0x000fec0003800000 */
.L_x_539:
[----:B------:R-:W0:Y:S01]  /*0610*/  LDC.64 R8, c[0x0][0x3a0] ;  /* 0x0000e800ff087b82 */ /* 0x000e220000000a00 */
[----:B------:R-:W-:Y:S01]  /*0620*/  LOP3.LUT R5, RZ, R2, RZ, 0x33, !PT ;  /* 0x00000002ff057212 */ /* 0x000fe200078e33ff */
[----:B------:R-:W1:Y:S06]  /*0630*/  LDCU.64 UR6, c[0x0][0x3a8] ;  /* 0x00007500ff0677ac */ /* 0x000e6c0008000a00 */
[----:B------:R-:W1:Y:S01]  /*0640*/  LDC.64 R6, c[0x0][0x390] ;  /* 0x0000e400ff067b82 */ /* 0x000e620000000a00 */
[----:B0-----:R-:W-:-:S04]  /*0650*/  IADD3 R4, P0, PT, R5, R8, RZ ;  /* 0x0000000805047210 */ /* 0x001fc80007f1e0ff */
[----:B------:R-:W-:-:S04]  /*0660*/  IADD3.X R5, PT, PT, R9, -0x1, RZ, P0, !PT ;  /* 0xffffffff09057810 */ /* 0x000fc800007fe4ff */
[----:B------:R-:W1:Y:S02]  /*0670*/  I2F.F64.S64 R24, R4 ;  /* 0x0000000400187312 */ /* 0x000e640000301c00 */
[----:B-1----:R-:W-:Y:S01]  /*0680*/  DFMA R24, -R24, UR6, R6 ;  /* 0x0000000618187c2b */ /* 0x002fe20008000106 */
[----:B------:R-:W0:Y:S09]  /*0690*/  LDC.64 R6, c[0x0][0x398] ;  /* 0x0000e600ff067b82 */ /* 0x000e320000000a00 */
[----:B------:R-:W-:-:S04]  /*06a0*/  SHF.R.U32.HI R0, RZ, 0x14, R25 ;  /* 0x00000014ff007819 */ /* 0x000fc80000011619 */
[----:B------:R-:W-:-:S05]  /*06b0*/  LOP3.LUT R0, R0, 0x7ff, RZ, 0xc0, !PT ;  /* 0x000007ff00007812 */ /* 0x000fca00078ec0ff */
[----:B------:R-:W-:-:S05]  /*06c0*/  VIADD R3, R0, 0xfffffc0c ;  /* 0xfffffc0c00037836 */ /* 0x000fca0000000000 */
[CC--:B------:R-:W-:Y:S01]  /*06d0*/  SHF.L.U32 R0, R24.reuse, R3.reuse, RZ ;  /* 0x0000000318007219 */ /* 0x0c0fe200000006ff */
[----:B0-----:R-:W-:Y:S01]  /*06e0*/  DSETP.NEU.AND P2, PT, R6, RZ, PT ;  /* 0x000000ff0600722a */ /* 0x001fe20003f4d000 */
[----:B------:R-:W-:Y:S02]  /*06f0*/  SHF.L.U64.HI R3, R24, R3, R25 ;  /* 0x0000000318037219 */ /* 0x000fe40000010219 */
[----:B------:R-:W-:-:S04]  /*0700*/  ISETP.NE.U32.AND P1, PT, R0, RZ, PT ;  /* 0x000000ff0000720c */ /* 0x000fc80003f25070 */
[----:B------:R-:W-:-:S04]  /*0710*/  ISETP.NE.AND.EX P1, PT, R3, -0x80000000, PT, P1 ;  /* 0x800000000300780c */ /* 0x000fc80003f25310 */
[----:B------:R-:W-:-:S03]  /*0720*/  PLOP3.LUT P0, PT, P1, PT, PT, 0x8, 0x80 ;  /* 0x000000000080781c */ /* 0x000fc60000f0e170 */
[----:B------:R-:W-:Y:S10]  /*0730*/  @P2 BRA `(.L_x_547) ;  /* 0x0000000000202947 */ /* 0x000ff40003800000 */
        /* <DEDUP_REMOVED lines=8> */
.L_x_547:
[----:B------:R-:W-:Y:S01]  /*07c0*/  DADD R6, -RZ, |R6| ;  /* 0x00000000ff067229 */ /* 0x000fe20000000506 */
        /* <DEDUP_REMOVED lines=8> */
.L_x_549:
        /* <DEDUP_REMOVED lines=12> */
.L_x_548:
        /* <DEDUP_REMOVED lines=19> */
.L_x_552:
        /* <DEDUP_REMOVED lines=11> */
.L_x_551:
[----:B------:R-:W-:Y:S05]  /*0af0*/  BSYNC.RECONVERGENT B1 ;  /* 0x0000000000017941 */ /* 0x000fea0003800200 */
.L_x_550:
[----:B------:R-:W-:Y:S02]  /*0b00*/  DSETP.NEU.AND P0, PT, R24, RZ, PT ;  /* 0x000000ff1800722a */ /* 0x000fe40003f0d000 */
[----:B------:R-:W-:-:S04]  /*0b10*/  DSETP.NEU.AND P1, PT, R8, 1, PT ;  /* 0x3ff000000800742a */ /* 0x000fc80003f2d000 */
[----:B------:R-:W-:Y:S02]  /*0b20*/  FSEL R4, R4, RZ, P0 ;  /* 0x000000ff04047208 */ /* 0x000fe40000000000 */
[----:B------:R-:W-:Y:S02]  /*0b30*/  FSEL R5, R5, 1.875, P0 ;  /* 0x3ff0000005057808 */ /* 0x000fe40000000000 */
[----:B------:R-:W-:Y:S02]  /*0b40*/  FSEL R4, R4, RZ, P1 ;  /* 0x000000ff04047208 */ /* 0x000fe40000800000 */
[----:B------:R-:W-:-:S07]  /*0b50*/  FSEL R5, R5, 1.875, P1 ;  /* 0x3ff0000005057808 */ /* 0x000fce0000800000 */
.L_x_546:
[----:B------:R-:W-:Y:S05]  /*0b60*/  BSYNC.RECONVERGENT B0 ;  /* 0x0000000000007941 */ /* 0x000fea0003800200 */
.L_x_538:
[----:B------:R-:W0:Y:S02]  /*0b70*/  LDCU.64 UR6, c[0x0][0x3c0] ;  /* 0x00007800ff0677ac */ /* 0x000e240008000a00 */
[----:B0-----:R-:W-:-:S04]  /*0b80*/  LEA R6, P0, R2, UR6, 0x3 ;  /* 0x0000000602067c11 */ /* 0x001fc8000f8018ff */
[----:B------:R-:W-:-:S05]  /*0b90*/  LEA.HI.X R7, R2, UR7, RZ, 0x3, P0 ;  /* 0x0000000702077c11 */ /* 0x000fca00080f1cff */
[----:B------:R-:W-:Y:S01]  /*0ba0*/  STG.E.64 desc[UR4][R6.64], R4 ;  /* 0x0000000406007986 */ /* 0x000fe2000c101b04 */
[----:B------:R-:W-:Y:S05]  /*0bb0*/  EXIT ;  /* 0x000000000000794d */ /* 0x000fea0003800000 */
        .type           $_ZN50_GLOBAL__N__f31458b2_17_RangeFactories_cu_38772b0829elementwise_kernel_with_indexIlZZZN2at6native17logspace_cuda_outERKN3c106ScalarES6_ldRNS1_6TensorEENKUlvE0_clEvENKUlvE_clEvEUllE_EEvT_T0_PN15function_traitsISD_E11result_typeE$__internal_accurate_pow,@function
        .size           $_ZN50_GLOBAL__N__f31458b2_17_RangeFactories_cu_38772b0829elementwise_kernel_with_indexIlZZZN2at6native17logspace_cuda_outERKN3c106ScalarES6_ldRNS1_6TensorEENKUlvE0_clEvENKUlvE_clEvEUllE_EEvT_T0_PN15function_traitsISD_E11result_typeE$__internal_accurate_pow,(.L_x_722 - $_ZN50_GLOBAL__N__f31458b2_17_RangeFactories_cu_38772b0829elementwise_kernel_with_indexIlZZZN2at6native17logspace_cuda_outERKN3c106ScalarES6_ldRNS1_6TensorEENKUlvE0_clEvENKUlvE_clEvEUllE_EEvT_T0_PN15function_traitsISD_E11result_typeE$__internal_accurate_pow)
$_ZN50_GLOBAL__N__f31458b2_17_RangeFactories_cu_38772b0829elementwise_kernel_with_indexIlZZZN2at6native17logspace_cuda_outERKN3c106ScalarES6_ldRNS1_6TensorEENKUlvE0_clEvENKUlvE_clEvEUllE_EEvT_T0_PN15function_traitsISD_E11result_typeE$__internal_accurate_pow:
[----:B------:R-:W-:Y:S01]  /*0bc0*/  ISETP.GT.U32.AND P1, PT, R27, 0xfffff, PT ;  /* 0x000fffff1b00780c */ /* 0x000fe20003f24070 */
[----:B------:R-:W-:Y:S01]  /*0bd0*/  IMAD.MOV.U32 R4, RZ, RZ, R12 ;  /* 0x000000ffff047224 */ /* 0x000fe200078e000c */
[----:B------:R-:W-:Y:S01]  /*0be0*/  UMOV UR6, 0x7d2cafe2 ;  /* 0x7d2cafe200067882 */ /* 0x000fe20000000000 */
[--C-:B------:R-:W-:Y:S01]  /*0bf0*/  IMAD.MOV.U32 R5, RZ, RZ, R27.reuse ;  /* 0x000000ffff057224 */ /* 0x100fe200078e001b */
[----:B------:R-:W-:Y:S01]  /*0c00*/  UMOV UR7, 0x3eb0f5ff ;  /* 0x3eb0f5ff00077882 */ /* 0x000fe20000000000 */
[--C-:B------:R-:W-:Y:S01]  /*0c10*/  IMAD.MOV.U32 R6, RZ, RZ, R27.reuse ;  /* 0x000000ffff067224 */ /* 0x100fe200078e001b */
[----:B------:R-:W-:Y:S01]  /*0c20*/  SHF.R.U32.HI R27, RZ, 0x14, R27 ;  /* 0x00000014ff1b7819 */ /* 0x000fe2000001161b */
[----:B------:R-:W-:Y:S01]  /*0c30*/  IMAD.MOV.U32 R18, RZ, RZ, RZ ;  /* 0x000000ffff127224 */ /* 0x000fe200078e00ff */
[----:B------:R-:W-:Y:S01]  /*0c40*/  UMOV UR8, 0x3b39803f ;  /* 0x3b39803f00087882 */ /* 0x000fe20000000000 */
[----:B------:R-:W-:Y:S01]  /*0c50*/  IMAD.MOV.U32 R10, RZ, RZ, 0x41ad3b5a ;  /* 0x41ad3b5aff0a7424 */ /* 0x000fe200078e00ff */
[----:B------:R-:W-:Y:S01]  /*0c60*/  UMOV UR9, 0x3c7abc9e ;  /* 0x3c7abc9e00097882 */ /* 0x000fe20000000000 */
[----:B------:R-:W-:-:S02]  /*0c70*/  IMAD.MOV.U32 R11, RZ, RZ, 0x3ed0f5d2 ;  /* 0x3ed0f5d2ff0b7424 */ /* 0x000fc400078e00ff */
[----:B------:R-:W-:-:S10]  /*0c80*/  @!P1 DMUL R4, R4, 1.80143985094819840000e+16 ;  /* 0x4350000004049828 */ /* 0x000fd40000000000 */
[----:B------:R-:W-:Y:S01]  /*0c90*/  @!P1 IMAD.MOV.U32 R6, RZ, RZ, R5 ;  /* 0x000000ffff069224 */ /* 0x000fe200078e0005 */
[----:B------:R-:W-:Y:S01]  /*0ca0*/  @!P1 LEA.HI R27, R5, 0xffffffca, RZ, 0xc ;  /* 0xffffffca051b9811 */ /* 0x000fe200078f60ff */
[----:B------:R-:W-:-:S03]  /*0cb0*/  @!P1 IMAD.MOV.U32 R12, RZ, RZ, R4 ;  /* 0x000000ffff0c9224 */ /* 0x000fc600078e0004 */
[----:B------:R-:W-:Y:S01]  /*0cc0*/  LOP3.LUT R6, R6, 0x800fffff, RZ, 0xc0, !PT ;  /* 0x800fffff06067812 */ /* 0x000fe200078ec0ff */
[----:B------:R-:W-:-:S03]  /*0cd0*/  VIADD R4, R27, 0xfffffc01 ;  /* 0xfffffc011b047836 */ /* 0x000fc60000000000 */
[----:B------:R-:W-:-:S04]  /*0ce0*/  LOP3.LUT R13, R6, 0x3ff00000, RZ, 0xfc, !PT ;  /* 0x3ff00000060d7812 */ /* 0x000fc800078efcff */
[----:B------:R-:W-:-:S13]  /*0cf0*/  ISETP.GE.U32.AND P2, PT, R13, 0x3ff6a09f, PT ;  /* 0x3ff6a09f0d00780c */ /* 0x000fda0003f46070 */
[----:B------:R-:W-:Y:S02]  /*0d00*/  @P2 VIADD R7, R13, 0xfff00000 ;  /* 0xfff000000d072836 */ /* 0x000fe40000000000 */
[----:B------:R-:W-:Y:S02]  /*0d10*/  @P2 VIADD R4, R27, 0xfffffc02 ;  /* 0xfffffc021b042836 */ /* 0x000fe40000000000 */
[----:B------:R-:W-:Y:S02]  /*0d20*/  @P2 IMAD.MOV.U32 R13, RZ, RZ, R7 ;  /* 0x000000ffff0d2224 */ /* 0x000fe400078e0007 */
[----:B------:R-:W-:-:S04]  /*0d30*/  IMAD.MOV.U32 R27, RZ, RZ, R3 ;  /* 0x000000ffff1b7224 */ /* 0x000fc800078e0003 */
[C---:B------:R-:W-:Y:S01]  /*0d40*/  DADD R8, R12.reuse, 1 ;  /* 0x3ff000000c087429 */ /* 0x040fe20000000000 */
[----:B------:R-:W-:Y:S01]  /*0d50*/  IMAD.SHL.U32 R3, R27, 0x2, RZ ;  /* 0x000000021b037824 */ /* 0x000fe200078e00ff */
[----:B------:R-:W-:-:S04]  /*0d60*/  DADD R12, R12, -1 ;  /* 0xbff000000c0c7429 */ /* 0x000fc80000000000 */
[----:B------:R-:W0:Y:S01]  /*0d70*/  MUFU.RCP64H R19, R9 ;  /* 0x0000000900137308 */ /* 0x000e220000001800 */
[----:B------:R-:W-:Y:S01]  /*0d80*/  ISETP.GT.U32.AND P1, PT, R3, -0x2000001, PT ;  /* 0xfdffffff0300780c */ /* 0x000fe20003f24070 */
[----:B0-----:R-:W-:-:S08]  /*0d90*/  DFMA R6, -R8, R18, 1 ;  /* 0x3ff000000806742b */ /* 0x001fd00000000112 */
[----:B------:R-:W-:-:S08]  /*0da0*/  DFMA R6, R6, R6, R6 ;  /* 0x000000060606722b */ /* 0x000fd00000000006 */
[----:B------:R-:W-:-:S08]  /*0db0*/  DFMA R18, R18, R6, R18 ;  /* 0x000000061212722b */ /* 0x000fd00000000012 */
[----:B------:R-:W-:-:S08]  /*0dc0*/  DMUL R6, R12, R18 ;  /* 0x000000120c067228 */ /* 0x000fd00000000000 */
[----:B------:R-:W-:-:S08]  /*0dd0*/  DFMA R6, R12, R18, R6 ;  /* 0x000000120c06722b */ /* 0x000fd00000000006 */
[CC--:B------:R-:W-:Y:S02]  /*0de0*/  DMUL R16, R6.reuse, R6.reuse ;  /* 0x0000000606107228 */ /* 0x0c0fe40000000000 */
[----:B------:R-:W-:-:S06]  /*0df0*/  DMUL R22, R6, R6 ;  /* 0x0000000606167228 */ /* 0x000fcc0000000000 */
[----:B------:R-:W-:Y:S01]  /*0e00*/  DFMA R8, R16, UR6, R10 ;  /* 0x0000000610087c2b */ /* 0x000fe2000800000a */
[----:B------:R-:W-:Y:S01]  /*0e10*/  UMOV UR6, 0x75488a3f ;  /* 0x75488a3f00067882 */ /* 0x000fe20000000000 */
[----:B------:R-:W-:Y:S01]  /*0e20*/  UMOV UR7, 0x3ef3b20a ;  /* 0x3ef3b20a00077882 */ /* 0x000fe20000000000 */
[----:B------:R-:W-:-:S05]  /*0e30*/  DADD R10, R12, -R6 ;  /* 0x000000000c0a7229 */ /* 0x000fca0000000806 */
[----:B------:R-:W-:Y:S01]  /*0e40*/  DFMA R8, R16, R8, UR6 ;  /* 0x0000000610087e2b */ /* 0x000fe20008000008 */
        /* <DEDUP_REMOVED lines=10> */
[----:B------:R-:W-:Y:S02]  /*0ef0*/  DMUL R10, R18, R10 ;  /* 0x0000000a120a7228 */ /* 0x000fe40000000000 */
[----:B------:R-:W-:-:S03]  /*0f00*/  DFMA R18, R6, R6, -R22 ;  /* 0x000000060612722b */ /* 0x000fc60000000816 */
[----:B------:R-:W-:Y:S01]  /*0f10*/  DFMA R8, R16, R8, UR6 ;  /* 0x0000000610087e2b */ /* 0x000fe20008000008 */
[----:B------:R-:W-:Y:S01]  /*0f20*/  UMOV UR6, 0x99999dfb ;  /* 0x99999dfb00067882 */ /* 0x000fe20000000000 */
[----:B------:R-:W-:-:S06]  /*0f30*/  UMOV UR7, 0x3f899999 ;  /* 0x3f89999900077882 */ /* 0x000fcc0000000000 */
[----:B------:R-:W-:Y:S01]  /*0f40*/  DFMA R14, R16, R8, UR6 ;  /* 0x00000006100e7e2b */ /* 0x000fe20008000008 */
[----:B------:R-:W-:Y:S01]  /*0f50*/  UMOV UR6, 0x55555555 ;  /* 0x5555555500067882 */ /* 0x000fe20000000000 */
[----:B------:R-:W-:-:S06]  /*0f60*/  UMOV UR7, 0x3fb55555 ;  /* 0x3fb5555500077882 */ /* 0x000fcc0000000000 */
[----:B------:R-:W-:-:S08]  /*0f70*/  DFMA R8, R16, R14, UR6 ;  /* 0x0000000610087e2b */ /* 0x000fd0000800000e */
[----:B------:R-:W-:Y:S01]  /*0f80*/  DADD R12, -R8, UR6 ;  /* 0x00000006080c7e29 */ /* 0x000fe20008000100 */
[----:B------:R-:W-:Y:S01]  /*0f90*/  UMOV UR6, 0xb9e7b0 ;  /* 0x00b9e7b000067882 */ /* 0x000fe20000000000 */
[----:B------:R-:W-:-:S06]  /*0fa0*/  UMOV UR7, 0x3c46a4cb ;  /* 0x3c46a4cb00077882 */ /* 0x000fcc0000000000 */
[----:B------:R-:W-:Y:S02]  /*0fb0*/  DFMA R14, R16, R14, R12 ;  /* 0x0000000e100e722b */ /* 0x000fe4000000000c */
[----:B------:R-:W-:Y:S01]  /*0fc0*/  DMUL R12, R6, R22 ;  /* 0x00000016060c7228 */ /* 0x000fe20000000000 */
[----:B------:R-:W-:Y:S02]  /*0fd0*/  VIADD R17, R11, 0x100000 ;  /* 0x001000000b117836 */ /* 0x000fe40000000000 */
[----:B------:R-:W-:-:S03]  /*0fe0*/  IMAD.MOV.U32 R16, RZ, RZ, R10 ;  /* 0x000000ffff107224 */ /* 0x000fc600078e000a */
[----:B------:R-:W-:Y:S01]  /*0ff0*/  DADD R14, R14, -UR6 ;  /* 0x800000060e0e7e29 */ /* 0x000fe20008000000 */
[----:B------:R-:W-:Y:S01]  /*1000*/  UMOV UR6, 0x80000000 ;  /* 0x8000000000067882 */ /* 0x000fe20000000000 */
[C---:B------:R-:W-:Y:S01]  /*1010*/  DFMA R20, R6.reuse, R22, -R12 ;  /* 0x000000160614722b */ /* 0x040fe2000000080c */
[----:B------:R-:W-:Y:S01]  /*1020*/  UMOV UR7, 0x43300000 ;  /* 0x4330000000077882 */ /* 0x000fe20000000000 */
[----:B------:R-:W-:-:S04]  /*1030*/  DFMA R16, R6, R16, R18 ;  /* 0x000000100610722b */ /* 0x000fc80000000012 */
[----:B------:R-:W-:Y:S02]  /*1040*/  DADD R18, R8, R14 ;  /* 0x0000000008127229 */ /* 0x000fe4000000000e */
[----:B------:R-:W-:-:S06]  /*1050*/  DFMA R20, R10, R22, R20 ;  /* 0x000000160a14722b */ /* 0x000fcc0000000014 */
[----:B------:R-:W-:Y:S02]  /*1060*/  DMUL R22, R18, R12 ;  /* 0x0000000c12167228 */ /* 0x000fe40000000000 */
[----:B------:R-:W-:Y:S02]  /*1070*/  DFMA R16, R6, R16, R20 ;  /* 0x000000100610722b */ /* 0x000fe40000000014 */
[----:B------:R-:W-:-:S04]  /*1080*/  DADD R20, R8, -R18 ;  /* 0x0000000008147229 */ /* 0x000fc80000000812 */
[----:B------:R-:W-:-:S04]  /*1090*/  DFMA R8, R18, R12, -R22 ;  /* 0x0000000c1208722b */ /* 0x000fc80000000816 */
[----:B------:R-:W-:-:S04]  /*10a0*/  DADD R20, R14, R20 ;  /* 0x000000000e147229 */ /* 0x000fc80000000014 */
[----:B------:R-:W-:-:S08]  /*10b0*/  DFMA R8, R18, R16, R8 ;  /* 0x000000101208722b */ /* 0x000fd00000000008 */
[----:B------:R-:W-:-:S08]  /*10c0*/  DFMA R20, R20, R12, R8 ;  /* 0x0000000c1414722b */ /* 0x000fd00000000008 */
[----:B------:R-:W-:-:S08]  /*10d0*/  DADD R12, R22, R20 ;  /* 0x00000000160c7229 */ /* 0x000fd00000000014 */
[--C-:B------:R-:W-:Y:S02]  /*10e0*/  DADD R8, R6, R12.reuse ;  /* 0x0000000006087229 */ /* 0x100fe4000000000c */
[----:B------:R-:W-:-:S06]  /*10f0*/  DADD R22, R22, -R12 ;  /* 0x0000000016167229 */ /* 0x000fcc000000080c */
[----:B------:R-:W-:Y:S02]  /*1100*/  DADD R6, R6, -R8 ;  /* 0x0000000006067229 */ /* 0x000fe40000000808 */
[----:B------:R-:W-:-:S06]  /*1110*/  DADD R22, R20, R22 ;  /* 0x0000000014167229 */ /* 0x000fcc0000000016 */
[----:B------:R-:W-:-:S08]  /*1120*/  DADD R6, R12, R6 ;  /* 0x000000000c067229 */ /* 0x000fd00000000006 */
[----:B------:R-:W-:-:S08]  /*1130*/  DADD R6, R22, R6 ;  /* 0x0000000016067229 */ /* 0x000fd00000000006 */
[----:B------:R-:W-:Y:S01]  /*1140*/  DADD R10, R10, R6 ;  /* 0x000000000a0a7229 */ /* 0x000fe20000000006 */
[----:B------:R-:W-:Y:S01]  /*1150*/  LOP3.LUT R6, R4, 0x80000000, RZ, 0x3c, !PT ;  /* 0x8000000004067812 */ /* 0x000fe200078e3cff */
[----:B------:R-:W-:-:S06]  /*1160*/  IMAD.MOV.U32 R7, RZ, RZ, 0x43300000 ;  /* 0x43300000ff077424 */ /* 0x000fcc00078e00ff */
[----:B------:R-:W-:Y:S02]  /*1170*/  DADD R12, R8, R10 ;  /* 0x00000000080c7229 */ /* 0x000fe4000000000a */
[----:B------:R-:W-:Y:S01]  /*1180*/  DADD R6, R6, -UR6 ;  /* 0x8000000606067e29 */ /* 0x000fe20008000000 */
[----:B------:R-:W-:Y:S01]  /*1190*/  UMOV UR6, 0xfefa39ef ;  /* 0xfefa39ef00067882 */ /* 0x000fe20000000000 */
[----:B------:R-:W-:-:S04]  /*11a0*/  UMOV UR7, 0x3fe62e42 ;  /* 0x3fe62e4200077882 */ /* 0x000fc80000000000 */
[--C-:B------:R-:W-:Y:S02]  /*11b0*/  DADD R8, R8, -R12.reuse ;  /* 0x0000000008087229 */ /* 0x100fe4000000080c */
[----:B------:R-:W-:-:S06]  /*11c0*/  DFMA R4, R6, UR6, R12 ;  /* 0x0000000606047c2b */ /* 0x000fcc000800000c */
[----:B------:R-:W-:Y:S02]  /*11d0*/  DADD R8, R10, R8 ;  /* 0x000000000a087229 */ /* 0x000fe40000000008 */
[----:B------:R-:W-:-:S08]  /*11e0*/  DFMA R14, R6, -UR6, R4 ;  /* 0x80000006060e7c2b */ /* 0x000fd00008000004 */
[----:B------:R-:W-:Y:S01]  /*11f0*/  DADD R14, -R12, R14 ;  /* 0x000000000c0e7229 */ /* 0x000fe2000000010e */
[----:B------:R-:W-:Y:S01]  /*1200*/  LOP3.LUT R13, R27, 0xff0fffff, RZ, 0xc0, !PT ;  /* 0xff0fffff1b0d7812 */ /* 0x000fe200078ec0ff */
[----:B------:R-:W-:-:S03]  /*1210*/  IMAD.MOV.U32 R12, RZ, RZ, R26 ;  /* 0x000000ffff0c7224 */ /* 0x000fc600078e001a */
[----:B------:R-:W-:-:S03]  /*1220*/  SEL R13, R13, R27, P1 ;  /* 0x0000001b0d0d7207 */ /* 0x000fc60000800000 */
[----:B------:R-:W-:-:S08]  /*1230*/  DADD R8, R8, -R14 ;  /* 0x0000000008087229 */ /* 0x000fd0000000080e */
[----:B------:R-:W-:-:S08]  /*1240*/  DFMA R6, R6, UR8, R8 ;  /* 0x0000000806067c2b */ /* 0x000fd00008000008 */
[----:B------:R-:W-:-:S08]  /*1250*/  DADD R8, R4, R6 ;  /* 0x0000000004087229 */ /* 0x000fd00000000006 */
[----:B------:R-:W-:Y:S02]  /*1260*/  DADD R10, R4, -R8 ;  /* 0x00000000040a7229 */ /* 0x000fe40000000808 */
[----:B------:R-:W-:-:S06]  /*1270*/  DMUL R4, R8, R12 ;  /* 0x0000000c08047228 */ /* 0x000fcc0000000000 */
[----:B------:R-:W-:Y:S02]  /*1280*/  DADD R10, R6, R10 ;  /* 0x00000000060a7229 */ /* 0x000fe4000000000a */
[----:B------:R-:W-:-:S08]  /*1290*/  DFMA R8, R8, R12, -R4 ;  /* 0x0000000c0808722b */ /* 0x000fd00000000804 */
[----:B------:R-:W-:Y:S01]  /*12a0*/  DFMA R10, R10, R12, R8 ;  /* 0x0000000c0a0a722b */ /* 0x000fe20000000008 */
[----:B------:R-:W-:Y:S02]  /*12b0*/  IMAD.MOV.U32 R8, RZ, RZ, 0x652b82fe ;  /* 0x652b82feff087424 */ /* 0x000fe400078e00ff */
[----:B------:R-:W-:-:S05]  /*12c0*/  IMAD.MOV.U32 R9, RZ, RZ, 0x3ff71547 ;  /* 0x3ff71547ff097424 */ /* 0x000fca00078e00ff */
[----:B------:R-:W-:-:S08]  /*12d0*/  DADD R6, R4, R10 ;  /* 0x0000000004067229 */ /* 0x000fd0000000000a */
[----:B------:R-:W-:Y:S02]  /*12e0*/  DFMA R8, R6, R8, 6.75539944105574400000e+15 ;  /* 0x433800000608742b */ /* 0x000fe40000000008 */
[----:B------:R-:W-:Y:S01]  /*12f0*/  FSETP.GEU.FTZ.AND P1, PT, |R7|, 4.1917929649353027344, PT ;  /* 0x4086232b0700780b */ /* 0x000fe20003f3e200 */
[----:B------:R-:W-:-:S05]  /*1300*/  DADD R4, R4, -R6 ;  /* 0x0000000004047229 */ /* 0x000fca0000000806 */
[----:B------:R-:W-:-:S03]  /*1310*/  DADD R12, R8, -6.75539944105574400000e+15 ;  /* 0xc3380000080c7429 */ /* 0x000fc60000000000 */
[----:B------:R-:W-:-:S05]  /*1320*/  DADD R10, R10, R4 ;  /* 0x000000000a0a7229 */ /* 0x000fca0000000004 */
        /* <DEDUP_REMOVED lines=42> */
[----:B------:R-:W-:Y:S02]  /*15d0*/  @!P1 LEA.HI R3, R8, R8, RZ, 0x1 ;  /* 0x0000000808039211 */ /* 0x000fe400078f08ff */
[----:B------:R-:W-:Y:S02]  /*15e0*/  FSEL R5, R5, RZ, P2 ;  /* 0x000000ff05057208 */ /* 0x000fe40001000000 */
[----:B------:R-:W-:-:S05]  /*15f0*/  @!P1 SHF.R.S32.HI R3, RZ, 0x1, R3 ;  /* 0x00000001ff039819 */ /* 0x000fca0000011403 */
[----:B------:R-:W-:Y:S02]  /*1600*/  @!P1 IMAD.IADD R6, R8, 0x1, -R3 ;  /* 0x0000000108069824 */ /* 0x000fe400078e0a03 */
[----:B------:R-:W-:-:S03]  /*1610*/  @!P1 IMAD R13, R3, 0x100000, R13 ;  /* 0x00100000030d9824 */ /* 0x000fc600078e020d */
[----:B------:R-:W-:Y:S01]  /*1620*/  @!P1 LEA R7, R6, 0x3ff00000, 0x14 ;  /* 0x3ff0000006079811 */ /* 0x000fe200078ea0ff */
[----:B------:R-:W-:-:S06]  /*1630*/  @!P1 IMAD.MOV.U32 R6, RZ, RZ, RZ ;  /* 0x000000ffff069224 */ /* 0x000fcc00078e00ff */
[----:B------:R-:W-:-:S11]  /*1640*/  @!P1 DMUL R4, R12, R6 ;  /* 0x000000060c049228 */ /* 0x000fd60000000000 */
.L_x_553:
[----:B------:R-:W-:Y:S01]  /*1650*/  DFMA R10, R10, R4, R4 ;  /* 0x000000040a0a722b */ /* 0x000fe20000000004 */
[----:B------:R-:W-:Y:S01]  /*1660*/  IMAD.MOV.U32 R6, RZ, RZ, R0 ;  /* 0x000000ffff067224 */ /* 0x000fe200078e0000 */
[----:B------:R-:W-:Y:S01]  /*1670*/  DSETP.NEU.AND P1, PT, |R4|, +INF , PT ;  /* 0x7ff000000400742a */ /* 0x000fe20003f2d200 */
[----:B------:R-:W-:-:S07]  /*1680*/  IMAD.MOV.U32 R7, RZ, RZ, 0x0 ;  /* 0x00000000ff077424 */ /* 0x000fce00078e00ff */
[----:B------:R-:W-:Y:S02]  /*1690*/  FSEL R4, R4, R10, !P1 ;  /* 0x0000000a04047208 */ /* 0x000fe40004800000 */
[----:B------:R-:W-:Y:S01]  /*16a0*/  FSEL R5, R5, R11, !P1 ;  /* 0x0000000b05057208 */ /* 0x000fe20004800000 */
[----:B------:R-:W-:Y:S06]  /*16b0*/  RET.REL.NODEC R6 `(_ZN50_GLOBAL__N__f31458b2_17_RangeFactories_cu_38772b0829elementwise_kernel_with_indexIlZZZN2at6native17logspace_cuda_outERKN3c106ScalarES6_ldRNS1_6TensorEENKUlvE0_clEvENKUlvE_clEvEUllE_EEvT_T0_PN15function_traitsISD_E11result_typeE) ;  /* 0xffffffe806507950 */ /* 0x000fec0003c3ffff */
.L_x_554:
        /* <DEDUP_REMOVED lines=12> */
.L_x_722:


//--------------------- .text._ZN50_GLOBAL__N__f31458b2_17_RangeFactories_cu_38772b0829elementwise_kernel_with_indexIiZZZN2at6native17logspace_cuda_outERKN3c106ScalarES6_ldRNS1_6TensorEENKUlvE0_clEvENKUlvE_clEvEUllE_EEvT_T0_PN15function_traitsISD_E11result_typeE --------------------------
	.section	.text._ZN50_GLOBAL__N__f31458b2_17_RangeFactories_cu_38772b0829elementwise_kernel_with_indexIiZZZN2at6native17logspace_cuda_outERKN3c106ScalarES6_ldRNS1_6TensorEENKUlvE0_clEvENKUlvE_clEvEUllE_EEvT_T0_PN15function_traitsISD_E11result_typeE,"ax",@progbits
	.align	128
.text._ZN50_GLOBAL__N__f31458b2_17_RangeFactories_cu_38772b0829elementwise_kernel_with_indexIiZZZN2at6native17logspace_cuda_outERKN3c106ScalarES6_ldRNS1_6TensorEENKUlvE0_clEvENKUlvE_clEvEUllE_EEvT_T0_PN15function_traitsISD_E11result_typeE:
        .type           _ZN50_GLOBAL__N__f31458b2_17_RangeFactories_cu_38772b0829elementwise_kernel_with_indexIiZZZN2at6native17logspace_cuda_outERKN3c106ScalarES6_ldRNS1_6TensorEENKUlvE0_clEvENKUlvE_clEvEUllE_EEvT_T0_PN15function_traitsISD_E11result_typeE,@function
        .size           _ZN50_GLOBAL__N__f31458b2_17_RangeFactories_cu_38772b0829elementwise_kernel_with_indexIiZZZN2at6native17logspace_cuda_outERKN3c106ScalarES6_ldRNS1_6TensorEENKUlvE0_clEvENKUlvE_clEvEUllE_EEvT_T0_PN15function_traitsISD_E11result_typeE,(.L_x_724 - _ZN50_GLOBAL__N__f31458b2_17_RangeFactories_cu_38772b0829elementwise_kernel_with_indexIiZZZN2at6native17logspace_cuda_outERKN3c106ScalarES6_ldRNS1_6TensorEENKUlvE0_clEvENKUlvE_clEvEUllE_EEvT_T0_PN15function_traitsISD_E11result_typeE)
        .other          _ZN50_GLOBAL__N__f31458b2_17_RangeFactories_cu_38772b0829elementwise_kernel_with_indexIiZZZN2at6native17logspace_cuda_outERKN3c106ScalarES6_ldRNS1_6TensorEENKUlvE0_clEvENKUlvE_clEvEUllE_EEvT_T0_PN15function_traitsISD_E11result_typeE,@"STO_CUDA_ENTRY STV_DEFAULT"
_ZN50_GLOBAL__N__f31458b2_17_RangeFactories_cu_38772b0829elementwise_kernel_with_indexIiZZZN2at6native17logspace_cuda_outERKN3c106ScalarES6_ldRNS1_6TensorEENKUlvE0_clEvENKUlvE_clEvEUllE_EEvT_T0_PN15function_traitsISD_E11result_typeE:
        /* <DEDUP_REMOVED lines=16> */
[----:B------:R-:W0:Y:S01]  /*0100*/  LDCU.64 UR6, c[0x0][0x3a8] ;  /* 0x00007500ff0677ac */ /* 0x000e220008000a00 */
[----:B------:R-:W0:Y:S02]  /*0110*/  I2F.F64 R24, R2 ;  /* 0x0000000200187312 */ /* 0x000e240000201c00 */
        /* <DEDUP_REMOVED lines=20> */
.L_x_557:
[----:B------:R-:W-:Y:S01]  /*0260*/  DADD R26, -RZ, |UR6| ;  /* 0x40000006ff1a7e29 */ /* 0x000fe20008000100 */
[----:B------:R-:W-:Y:S01]  /*0270*/  BSSY.RECONVERGENT B1, `(.L_x_559) ;  /* 0x0000005000017945 */ /* 0x000fe20003800200 */
[----:B------:R-:W-:Y:S01]  /*0280*/  IMAD.MOV.U32 R4, RZ, RZ, R24 ;  /* 0x000000ffff047224 */ /* 0x000fe200078e0018 */
[----:B------:R-:W-:Y:S01]  /*0290*/  MOV R0, 0x2c0 ;  /* 0x000002c000007802 */ /* 0x000fe20000000f00 */
[----:B------:R-:W-:-:S07]  /*02a0*/  IMAD.MOV.U32 R5, RZ, RZ, R25 ;  /* 0x000000ffff057224 */ /* 0x000fce00078e0019 */
[----:B------:R-:W-:Y:S05]  /*02b0*/  CALL.REL.NOINC `($_ZN50_GLOBAL__N__f31458b2_17_RangeFactories_cu_38772b0829elementwise_kernel_with_indexIiZZZN2at6native17logspace_cuda_outERKN3c106ScalarES6_ldRNS1_6TensorEENKUlvE0_clEvENKUlvE_clEvEUllE_EEvT_T0_PN15function_traitsISD_E11result_typeE$__internal_accurate_pow) ;  /* 0x0000000800347944 */ /* 0x000fea0003c00000 */
[----:B------:R-:W-:Y:S05]  /*02c0*/  BSYNC.RECONVERGENT B1 ;  /* 0x0000000000017941 */ /* 0x000fea0003800200 */
.L_x_559:
        /* <DEDUP_REMOVED lines=12> */
.L_x_558:
        /* <DEDUP_REMOVED lines=19> */
.L_x_562:
        /* <DEDUP_REMOVED lines=11> */
.L_x_561:
[----:B------:R-:W-:Y:S05]  /*0570*/  BSYNC.RECONVERGENT B1 ;  /* 0x0000000000017941 */ /* 0x000fea0003800200 */
.L_x_560:
[----:B------:R-:W-:Y:S02]  /*0580*/  DSETP.NEU.AND P1, PT, R24, RZ, PT ;  /* 0x000000ff1800722a */ /* 0x000fe40003f2d000 */
[----:B------:R-:W-:-:S04]  /*0590*/  DSETP.NEU.AND P0, PT, R8, 1, PT ;  /* 0x3ff000000800742a */ /* 0x000fc80003f0d000 */
[----:B------:R-:W-:Y:S02]  /*05a0*/  FSEL R4, R4, RZ, P1 ;  /* 0x000000ff04047208 */ /* 0x000fe40000800000 */
[----:B------:R-:W-:Y:S02]  /*05b0*/  FSEL R5, R5, 1.875, P1 ;  /* 0x3ff0000005057808 */ /* 0x000fe40000800000 */
[----:B------:R-:W-:Y:S02]  /*05c0*/  FSEL R4, R4, RZ, P0 ;  /* 0x000000ff04047208 */ /* 0x000fe40000000000 */
[----:B------:R-:W-:Y:S01]  /*05d0*/  FSEL R5, R5, 1.875, P0 ;  /* 0x3ff0000005057808 */ /* 0x000fe20000000000 */
[----:B------:R-:W-:Y:S06]  /*05e0*/  BRA `(.L_x_563) ;  /* 0x0000000400507947 */ /* 0x000fec0003800000 */
.L_x_556:
[----:B------:R-:W0:Y:S01]  /*05f0*/  LDCU.64 UR6, c[0x0][0x3a0] ;  /* 0x00007400ff0677ac */ /* 0x000e220008000a00 */
[----:B------:R-:W-:Y:S01]  /*0600*/  LOP3.LUT R4, RZ, R2, RZ, 0x33, !PT ;  /* 0x00000002ff047212 */ /* 0x000fe200078e33ff */
[----:B------:R-:W1:Y:S01]  /*0610*/  LDC.64 R6, c[0x0][0x390] ;  /* 0x0000e400ff067b82 */ /* 0x000e620000000a00 */
[----:B------:R-:W-:Y:S02]  /*0620*/  LOP3.LUT R0, RZ, R3, RZ, 0x33, !PT ;  /* 0x00000003ff007212 */ /* 0x000fe400078e33ff */
[----:B0-----:R-:W-:-:S04]  /*0630*/  IADD3 R4, P0, PT, R4, UR6, RZ ;  /* 0x0000000604047c10 */ /* 0x001fc8000ff1e0ff */
[----:B------:R-:W-:Y:S01]  /*0640*/  IADD3.X R5, PT, PT, R0, UR7, RZ, P0, !PT ;  /* 0x0000000700057c10 */ /* 0x000fe200087fe4ff */
[----:B------:R-:W1:Y:S03]  /*0650*/  LDCU.64 UR6, c[0x0][0x3a8] ;  /* 0x00007500ff0677ac */ /* 0x000e660008000a00 */
        /* <DEDUP_REMOVED lines=21> */
.L_x_564:
[----:B------:R-:W-:Y:S01]  /*07b0*/  DADD R26, -RZ, |R6| ;  /* 0x00000000ff1a7229 */ /* 0x000fe20000000506 */
[----:B------:R-:W-:Y:S01]  /*07c0*/  BSSY.RECONVERGENT B1, `(.L_x_566) ;  /* 0x0000005000017945 */ /* 0x000fe20003800200 */
[----:B------:R-:W-:Y:S01]  /*07d0*/  IMAD.MOV.U32 R4, RZ, RZ, R24 ;  /* 0x000000ffff047224 */ /* 0x000fe200078e0018 */
[----:B------:R-:W-:Y:S01]  /*07e0*/  MOV R0, 0x810 ;  /* 0x0000081000007802 */ /* 0x000fe20000000f00 */
[----:B------:R-:W-:-:S07]  /*07f0*/  IMAD.MOV.U32 R5, RZ, RZ, R25 ;  /* 0x000000ffff057224 */ /* 0x000fce00078e0019 */
[----:B------:R-:W-:Y:S05]  /*0800*/  CALL.REL.NOINC `($_ZN50_GLOBAL__N__f31458b2_17_RangeFactories_cu_38772b0829elementwise_kernel_with_indexIiZZZN2at6native17logspace_cuda_outERKN3c106ScalarES6_ldRNS1_6TensorEENKUlvE0_clEvENKUlvE_clEvEUllE_EEvT_T0_PN15function_traitsISD_E11result_typeE$__internal_accurate_pow) ;  /* 0x0000000000e07944 */ /* 0x000fea0003c00000 */
[----:B------:R-:W-:Y:S05]  /*0810*/  BSYNC.RECONVERGENT B1 ;  /* 0x0000000000017941 */ /* 0x000fea0003800200 */
.L_x_566:
        /* <DEDUP_REMOVED lines=12> */
.L_x_565:
        /* <DEDUP_REMOVED lines=19> */
.L_x_569:
        /* <DEDUP_REMOVED lines=11> */
.L_x_568:
[----:B------:R-:W-:Y:S05]  /*0ac0*/  BSYNC.RECONVERGENT B1 ;  /* 0x0000000000017941 */ /* 0x000fea0003800200 */
.L_x_567:
[----:B------:R-:W-:Y:S02]  /*0ad0*/  DSETP.NEU.AND P0, PT, R24, RZ, PT ;  /* 0x000000ff1800722a */ /* 0x000fe40003f0d000 */
[----:B------:R-:W-:-:S04]  /*0ae0*/  DSETP.NEU.AND P1, PT, R8, 1, PT ;  /* 0x3ff000000800742a */ /* 0x000fc80003f2d000 */
[----:B------:R-:W-:Y:S02]  /*0af0*/  FSEL R4, R4, RZ, P0 ;  /* 0x000000ff04047208 */ /* 0x000fe40000000000 */
[----:B------:R-:W-:Y:S02]  /*0b00*/  FSEL R5, R5, 1.875, P0 ;  /* 0x3ff0000005057808 */ /* 0x000fe40000000000 */
[----:B------:R-:W-:Y:S02]  /*0b10*/  FSEL R4, R4, RZ, P1 ;  /* 0x000000ff04047208 */ /* 0x000fe40000800000 */
[----:B------:R-:W-:-:S07]  /*0b20*/  FSEL R5, R5, 1.875, P1 ;  /* 0x3ff0000005057808 */ /* 0x000fce0000800000 */
.L_x_563:
[----:B------:R-:W-:Y:S05]  /*0b30*/  BSYNC.RECONVERGENT B0 ;  /* 0x0000000000007941 */ /* 0x000fea0003800200 */
.L_x_555:
[----:B------:R-:W0:Y:S02]  /*0b40*/  LDCU.64 UR6, c[0x0][0x3c0] ;  /* 0x00007800ff0677ac */ /* 0x000e240008000a00 */
[----:B0-----:R-:W-:-:S04]  /*0b50*/  LEA R6, P0, R2, UR6, 0x3 ;  /* 0x0000000602067c11 */ /* 0x001fc8000f8018ff */
[----:B------:R-:W-:-:S05]  /*0b60*/  LEA.HI.X R7, R2, UR7, R3, 0x3, P0 ;  /* 0x0000000702077c11 */ /* 0x000fca00080f1c03 */
[----:B------:R-:W-:Y:S01]  /*0b70*/  STG.E.64 desc[UR4][R6.64], R4 ;  /* 0x0000000406007986 */ /* 0x000fe2000c101b04 */
[----:B------:R-:W-:Y:S05]  /*0b80*/  EXIT ;  /* 0x000000000000794d */ /* 0x000fea0003800000 */
        .type           $_ZN50_GLOBAL__N__f31458b2_17_RangeFactories_cu_38772b0829elementwise_kernel_with_indexIiZZZN2at6native17logspace_cuda_outERKN3c106ScalarES6_ldRNS1_6TensorEENKUlvE0_clEvENKUlvE_clEvEUllE_EEvT_T0_PN15function_traitsISD_E11result_typeE$__internal_accurate_pow,@function
        .size           $_ZN50_GLOBAL__N__f31458b2_17_RangeFactories_cu_38772b0829elementwise_kernel_with_indexIiZZZN2at6native17logspace_cuda_outERKN3c106ScalarES6_ldRNS1_6TensorEENKUlvE0_clEvENKUlvE_clEvEUllE_EEvT_T0_PN15function_traitsISD_E11result_typeE$__internal_accurate_pow,(.L_x_724 - $_ZN50_GLOBAL__N__f31458b2_17_RangeFactories_cu_38772b0829elementwise_kernel_with_indexIiZZZN2at6native17logspace_cuda_outERKN3c106ScalarES6_ldRNS1_6TensorEENKUlvE0_clEvENKUlvE_clEvEUllE_EEvT_T0_PN15function_traitsISD_E11result_typeE$__internal_accurate_pow)
$_ZN50_GLOBAL__N__f31458b2_17_RangeFactories_cu_38772b0829elementwise_kernel_with_indexIiZZZN2at6native17logspace_cuda_outERKN3c106ScalarES6_ldRNS1_6TensorEENKUlvE0_clEvENKUlvE_clEvEUllE_EEvT_T0_PN15function_traitsISD_E11result_typeE$__internal_accurate_pow:
[----:B------:R-:W-:Y:S01]  /*0b90*/  ISETP.GT.U32.AND P1, PT, R27, 0xfffff, PT ;  /* 0x000fffff1b00780c */ /* 0x000fe20003f24070 */
[----:B------:R-:W-:Y:S01]  /*0ba0*/  IMAD.MOV.U32 R8, RZ, RZ, R27 ;  /* 0x000000ffff087224 */ /* 0x000fe200078e001b */
[----:B------:R-:W-:Y:S01]  /*0bb0*/  UMOV UR6, 0x7d2cafe2 ;  /* 0x7d2cafe200067882 */ /* 0x000fe20000000000 */
[----:B------:R-:W-:Y:S01]  /*0bc0*/  IMAD.MOV.U32 R10, RZ, RZ, R26 ;  /* 0x000000ffff0a7224 */ /* 0x000fe200078e001a */
[----:B------:R-:W-:Y:S01]  /*0bd0*/  UMOV UR7, 0x3eb0f5ff ;  /* 0x3eb0f5ff00077882 */ /* 0x000fe20000000000 */
[----:B------:R-:W-:Y:S01]  /*0be0*/  IMAD.MOV.U32 R14, RZ, RZ, RZ ;  /* 0x000000ffff0e7224 */ /* 0x000fe200078e00ff */
[----:B------:R-:W-:Y:S01]  /*0bf0*/  UMOV UR8, 0x3b39803f ;  /* 0x3b39803f00087882 */ /* 0x000fe20000000000 */
[----:B------:R-:W-:Y:S01]  /*0c00*/  IMAD.MOV.U32 R16, RZ, RZ, 0x41ad3b5a ;  /* 0x41ad3b5aff107424 */ /* 0x000fe200078e00ff */
[----:B------:R-:W-:Y:S01]  /*0c10*/  UMOV UR9, 0x3c7abc9e ;  /* 0x3c7abc9e00097882 */ /* 0x000fe20000000000 */
[----:B------:R-:W-:-:S04]  /*0c20*/  IMAD.MOV.U32 R17, RZ, RZ, 0x3ed0f5d2 ;  /* 0x3ed0f5d2ff117424 */ /* 0x000fc800078e00ff */
[----:B------:R-:W-:Y:S01]  /*0c30*/  @!P1 DMUL R6, R26, 1.80143985094819840000e+16 ;  /* 0x435000001a069828 */ /* 0x000fe20000000000 */
[----:B------:R-:W-:-:S09]  /*0c40*/  SHF.R.U32.HI R27, RZ, 0x14, R27 ;  /* 0x00000014ff1b7819 */ /* 0x000fd2000001161b */
        /* <DEDUP_REMOVED lines=9> */
[----:B------:R-:W-:-:S06]  /*0ce0*/  @P2 IMAD.MOV.U32 R11, RZ, RZ, R9 ;  /* 0x000000ffff0b2224 */ /* 0x000fcc00078e0009 */
        /* <DEDUP_REMOVED lines=30> */
[----:B------:R-:W-:-:S03]  /*0ed0*/  DFMA R10, R20, R18, UR6 ;  /* 0x00000006140a7e2b */ /* 0x000fc60008000012 */
[----:B------:R-:W-:Y:S02]  /*0ee0*/  DMUL R12, R14, R12 ;  /* 0x0000000c0e0c7228 */ /* 0x000fe40000000000 */
[----:B------:R-:W-:-:S03]  /*0ef0*/  DMUL R14, R8, R8 ;  /* 0x00000008080e7228 */ /* 0x000fc60000000000 */
[----:B------:R-:W-:Y:S01]  /*0f00*/  DADD R16, -R10, UR6 ;  /* 0x000000060a107e29 */ /* 0x000fe20008000100 */
[----:B------:R-:W-:Y:S01]  /*0f10*/  UMOV UR6, 0xb9e7b0 ;  /* 0x00b9e7b000067882 */ /* 0x000fe20000000000 */
[----:B------:R-:W-:-:S03]  /*0f20*/  UMOV UR7, 0x3c46a4cb ;  /* 0x3c46a4cb00077882 */ /* 0x000fc60000000000 */
[----:B------:R-:W-:-:S03]  /*0f30*/  DFMA R22, R8, R8, -R14 ;  /* 0x000000080816722b */ /* 0x000fc6000000080e */
[----:B------:R-:W-:Y:S02]  /*0f40*/  DFMA R16, R20, R18, R16 ;  /* 0x000000121410722b */ /* 0x000fe40000000010 */
[----:B------:R-:W-:Y:S01]  /*0f50*/  DMUL R18, R8, R14 ;  /* 0x0000000e08127228 */ /* 0x000fe20000000000 */
[----:B------:R-:W-:Y:S02]  /*0f60*/  VIADD R21, R13, 0x100000 ;  /* 0x001000000d157836 */ /* 0x000fe40000000000 */
[----:B------:R-:W-:-:S03]  /*0f70*/  IMAD.MOV.U32 R20, RZ, RZ, R12 ;  /* 0x000000ffff147224 */ /* 0x000fc600078e000c */
[----:B------:R-:W-:Y:S01]  /*0f80*/  DADD R16, R16, -UR6 ;  /* 0x8000000610107e29 */ /* 0x000fe20008000000 */
[----:B------:R-:W-:Y:S01]  /*0f90*/  UMOV UR6, 0x80000000 ;  /* 0x8000000000067882 */ /* 0x000fe20000000000 */
[----:B------:R-:W-:Y:S01]  /*0fa0*/  UMOV UR7, 0x43300000 ;  /* 0x4330000000077882 */ /* 0x000fe20000000000 */
[C---:B------:R-:W-:Y:S02]  /*0fb0*/  DFMA R20, R8.reuse, R20, R22 ;  /* 0x000000140814722b */ /* 0x040fe40000000016 */
[----:B------:R-:W-:-:S08]  /*0fc0*/  DFMA R22, R8, R14, -R18 ;  /* 0x0000000e0816722b */ /* 0x000fd00000000812 */
[----:B------:R-:W-:Y:S02]  /*0fd0*/  DFMA R22, R12, R14, R22 ;  /* 0x0000000e0c16722b */ /* 0x000fe40000000016 */
[----:B------:R-:W-:-:S06]  /*0fe0*/  DADD R14, R10, R16 ;  /* 0x000000000a0e7229 */ /* 0x000fcc0000000010 */
[----:B------:R-:W-:Y:S02]  /*0ff0*/  DFMA R20, R8, R20, R22 ;  /* 0x000000140814722b */ /* 0x000fe40000000016 */
[----:B------:R-:W-:Y:S02]  /*1000*/  DADD R22, R10, -R14 ;  /* 0x000000000a167229 */ /* 0x000fe4000000080e */
[----:B------:R-:W-:-:S06]  /*1010*/  DMUL R10, R14, R18 ;  /* 0x000000120e0a7228 */ /* 0x000fcc0000000000 */
[----:B------:R-:W-:Y:S02]  /*1020*/  DADD R22, R16, R22 ;  /* 0x0000000010167229 */ /* 0x000fe40000000016 */
[----:B------:R-:W-:-:S08]  /*1030*/  DFMA R16, R14, R18, -R10 ;  /* 0x000000120e10722b */ /* 0x000fd0000000080a */
        /* <DEDUP_REMOVED lines=19> */
[----:B------:R-:W-:Y:S01]  /*1170*/  DFMA R14, R8, -UR6, R6 ;  /* 0x80000006080e7c2b */ /* 0x000fe20008000006 */
[----:B------:R-:W-:Y:S01]  /*1180*/  LOP3.LUT R13, R5, 0xff0fffff, RZ, 0xc0, !PT ;  /* 0xff0fffff050d7812 */ /* 0x000fe200078ec0ff */
[----:B------:R-:W-:-:S06]  /*1190*/  IMAD.MOV.U32 R12, RZ, RZ, R4 ;  /* 0x000000ffff0c7224 */ /* 0x000fcc00078e0004 */
[----:B------:R-:W-:Y:S01]  /*11a0*/  DADD R14, -R10, R14 ;  /* 0x000000000a0e7229 */ /* 0x000fe2000000010e */
[----:B------:R-:W-:-:S05]  /*11b0*/  IMAD.SHL.U32 R10, R5, 0x2, RZ ;  /* 0x00000002050a7824 */ /* 0x000fca00078e00ff */
[----:B------:R-:W-:Y:S02]  /*11c0*/  ISETP.GT.U32.AND P1, PT, R10, -0x2000001, PT ;  /* 0xfdffffff0a00780c */ /* 0x000fe40003f24070 */
[----:B------:R-:W-:Y:S02]  /*11d0*/  DADD R14, R16, -R14 ;  /* 0x00000000100e7229 */ /* 0x000fe4000000080e */
[----:B------:R-:W-:-:S06]  /*11e0*/  SEL R13, R13, R5, P1 ;  /* 0x000000050d0d7207 */ /* 0x000fcc0000800000 */
[----:B------:R-:W-:-:S08]  /*11f0*/  DFMA R8, R8, UR8, R14 ;  /* 0x0000000808087c2b */ /* 0x000fd0000800000e */
[----:B------:R-:W-:-:S08]  /*1200*/  DADD R10, R6, R8 ;  /* 0x00000000060a7229 */ /* 0x000fd00000000008 */
[----:B------:R-:W-:Y:S02]  /*1210*/  DADD R6, R6, -R10 ;  /* 0x0000000006067229 */ /* 0x000fe4000000080a */
[----:B------:R-:W-:-:S06]  /*1220*/  DMUL R4, R10, R12 ;  /* 0x0000000c0a047228 */ /* 0x000fcc0000000000 */
[----:B------:R-:W-:Y:S02]  /*1230*/  DADD R6, R8, R6 ;  /* 0x0000000008067229 */ /* 0x000fe40000000006 */
[----:B------:R-:W-:Y:S01]  /*1240*/  DFMA R10, R10, R12, -R4 ;  /* 0x0000000c0a0a722b */ /* 0x000fe20000000804 */
[----:B------:R-:W-:Y:S02]  /*1250*/  IMAD.MOV.U32 R8, RZ, RZ, 0x652b82fe ;  /* 0x652b82feff087424 */ /* 0x000fe400078e00ff */
[----:B------:R-:W-:-:S05]  /*1260*/  IMAD.MOV.U32 R9, RZ, RZ, 0x3ff71547 ;  /* 0x3ff71547ff097424 */ /* 0x000fca00078e00ff */
[----:B------:R-:W-:-:S08]  /*1270*/  DFMA R10, R6, R12, R10 ;  /* 0x0000000c060a722b */ /* 0x000fd0000000000a */
        /* <DEDUP_REMOVED lines=48> */
[----:B------:R-:W-:-:S04]  /*1580*/  @!P1 LEA.HI R4, R8, R8, RZ, 0x1 ;  /* 0x0000000808049211 */ /* 0x000fc800078f08ff */
[----:B------:R-:W-:Y:S02]  /*1590*/  @!P1 SHF.R.S32.HI R7, RZ, 0x1, R4 ;  /* 0x00000001ff079819 */ /* 0x000fe40000011404 */
[----:B------:R-:W-:-:S03]  /*15a0*/  FSEL R4, R14, RZ, P2 ;  /* 0x000000ff0e047208 */ /* 0x000fc60001000000 */
[----:B------:R-:W-:Y:S02]  /*15b0*/  @!P1 IMAD.IADD R6, R8, 0x1, -R7 ;  /* 0x0000000108069824 */ /* 0x000fe400078e0a07 */
[----:B------:R-:W-:-:S03]  /*15c0*/  @!P1 IMAD R13, R7, 0x100000, R13 ;  /* 0x00100000070d9824 */ /* 0x000fc600078e020d */
[----:B------:R-:W-:Y:S01]  /*15d0*/  @!P1 LEA R7, R6, 0x3ff00000, 0x14 ;  /* 0x3ff0000006079811 */ /* 0x000fe200078ea0ff */
[----:B------:R-:W-:-:S06]  /*15e0*/  @!P1 IMAD.MOV.U32 R6, RZ, RZ, RZ ;  /* 0x000000ffff069224 */ /* 0x000fcc00078e00ff */
[----:B------:R-:W-:-:S11]  /*15f0*/  @!P1 DMUL R4, R12, R6 ;  /* 0x000000060c049228 */ /* 0x000fd60000000000 */
.L_x_570:
[----:B------:R-:W-:Y:S01]  /*1600*/  DFMA R10, R10, R4, R4 ;  /* 0x000000040a0a722b */ /* 0x000fe20000000004 */
[----:B------:R-:W-:Y:S01]  /*1610*/  IMAD.MOV.U32 R6, RZ, RZ, R0 ;  /* 0x000000ffff067224 */ /* 0x000fe200078e0000 */
[----:B------:R-:W-:Y:S01]  /*1620*/  DSETP.NEU.AND P1, PT, |R4|, +INF , PT ;  /* 0x7ff000000400742a */ /* 0x000fe20003f2d200 */
[----:B------:R-:W-:-:S07]  /*1630*/  IMAD.MOV.U32 R7, RZ, RZ, 0x0 ;  /* 0x00000000ff077424 */ /* 0x000fce00078e00ff */
[----:B------:R-:W-:Y:S02]  /*1640*/  FSEL R4, R4, R10, !P1 ;  /* 0x0000000a04047208 */ /* 0x000fe40004800000 */
[----:B------:R-:W-:Y:S01]  /*1650*/  FSEL R5, R5, R11, !P1 ;  /* 0x0000000b05057208 */ /* 0x000fe20004800000 */
[----:B------:R-:W-:Y:S06]  /*1660*/  RET.REL.NODEC R6 `(_ZN50_GLOBAL__N__f31458b2_17_RangeFactories_cu_38772b0829elementwise_kernel_with_indexIiZZZN2at6native17logspace_cuda_outERKN3c106ScalarES6_ldRNS1_6TensorEENKUlvE0_clEvENKUlvE_clEvEUllE_EEvT_T0_PN15function_traitsISD_E11result_typeE) ;  /* 0xffffffe806647950 */ /* 0x000fec0003c3ffff */
.L_x_571:
        /* <DEDUP_REMOVED lines=9> */
.L_x_724:


//--------------------- .text._ZN50_GLOBAL__N__f31458b2_17_RangeFactories_cu_38772b0829elementwise_kernel_with_indexIlZZZN2at6native17logspace_cuda_outERKN3c106ScalarES6_ldRNS1_6TensorEENKUlvE_clEvENKUlvE3_clEvEUllE_EEvT_T0_PN15function_traitsISD_E11result_typeE --------------------------
	.section	.text._ZN50_GLOBAL__N__f31458b2_17_RangeFactories_cu_38772b0829elementwise_kernel_with_indexIlZZZN2at6native17logspace_cuda_outERKN3c106ScalarES6_ldRNS1_6TensorEENKUlvE_clEvENKUlvE3_clEvEUllE_EEvT_T0_PN15function_traitsISD_E11result_typeE,"ax",@progbits
	.align	128
.text._ZN50_GLOBAL__N__f31458b2_17_RangeFactories_cu_38772b0829elementwise_kernel_with_indexIlZZZN2at6native17logspace_cuda_outERKN3c106ScalarES6_ldRNS1_6TensorEENKUlvE_clEvENKUlvE3_clEvEUllE_EEvT_T0_PN15function_traitsISD_E11result_typeE:
        .type           _ZN50_GLOBAL__N__f31458b2_17_RangeFactories_cu_38772b0829elementwise_kernel_with_indexIlZZZN2at6native17logspace_cuda_outERKN3c106ScalarES6_ldRNS1_6TensorEENKUlvE_clEvENKUlvE3_clEvEUllE_EEvT_T0_PN15function_traitsISD_E11result_typeE,@function
        .size           _ZN50_GLOBAL__N__f31458b2_17_RangeFactories_cu_38772b0829elementwise_kernel_with_indexIlZZZN2at6native17logspace_cuda_outERKN3c106ScalarES6_ldRNS1_6TensorEENKUlvE_clEvENKUlvE3_clEvEUllE_EEvT_T0_PN15function_traitsISD_E11result_typeE,(.L_x_726 - _ZN50_GLOBAL__N__f31458b2_17_RangeFactories_cu_38772b0829elementwise_kernel_with_indexIlZZZN2at6native17logspace_cuda_outERKN3c106ScalarES6_ldRNS1_6TensorEENKUlvE_clEvENKUlvE3_clEvEUllE_EEvT_T0_PN15function_traitsISD_E11result_typeE)
        .other          _ZN50_GLOBAL__N__f31458b2_17_RangeFactories_cu_38772b0829elementwise_kernel_with_indexIlZZZN2at6native17logspace_cuda_outERKN3c106ScalarES6_ldRNS1_6TensorEENKUlvE_clEvENKUlvE3_clEvEUllE_EEvT_T0_PN15function_traitsISD_E11result_typeE,@"STO_CUDA_ENTRY STV_DEFAULT"
_ZN50_GLOBAL__N__f31458b2_17_RangeFactories_cu_38772b0829elementwise_kernel_with_indexIlZZZN2at6native17logspace_cuda_outERKN3c106ScalarES6_ldRNS1_6TensorEENKUlvE_clEvENKUlvE3_clEvEUllE_EEvT_T0_PN15function_traitsISD_E11result_typeE:
        /* <DEDUP_REMOVED lines=13> */
[----:B------:R-:W0:Y:S01]  /*00d0*/  @!P0 LDC.U16 R2, c[0x0][0x388] ;  /* 0x0000e200ff028b82 */ /* 0x000e220000000400 */
[----:B------:R-:W-:-:S07]  /*00e0*/  @!P0 I2FP.F32.U32 R3, R0 ;  /* 0x0000000000038245 */ /* 0x000fce0000201000 */
[----:B------:R-:W1:Y:S01]  /*00f0*/  @!P0 LDC R4, c[0x0][0x398] ;  /* 0x0000e600ff048b82 */ /* 0x000e620000000800 */
[----:B0-----:R-:W1:Y:S02]  /*0100*/  @!P0 I2F.S16 R2, R2 ;  /* 0x0000000200028306 */ /* 0x001e640000101400 */
[----:B-1----:R-:W-:Y:S01]  /*0110*/  @!P0 FFMA.FTZ R4, R3, R4, R2 ;  /* 0x0000000403048223 */ /* 0x002fe20000010002 */
[----:B------:R-:W-:Y:S06]  /*0120*/  @!P0 BRA `(.L_x_573) ;  /* 0x0000000000248947 */ /* 0x000fec0003800000 */
[----:B------:R-:W0:Y:S01]  /*0130*/  LDC.64 R4, c[0x0][0x390] ;  /* 0x0000e400ff047b82 */ /* 0x000e220000000a00 */
[----:B------:R-:W1:Y:S01]  /*0140*/  LDCU.U16 UR4, c[0x0][0x38a] ;  /* 0x00007140ff0477ac */ /* 0x000e620008000400 */
[----:B------:R-:W-:-:S04]  /*0150*/  LOP3.LUT R3, RZ, R0, RZ, 0x33, !PT ;  /* 0x00000000ff037212 */ /* 0x000fc800078e33ff */
[----:B0-----:R-:W-:Y:S02]  /*0160*/  IADD3 R2, P0, PT, R3, R4, RZ ;  /* 0x0000000403027210 */ /* 0x001fe40007f1e0ff */
[----:B-1----:R-:W0:Y:S01]  /*0170*/  I2F.S16 R4, UR4 ;  /* 0x0000000400047d06 */ /* 0x002e220008101400 */
[----:B------:R-:W0:Y:S01]  /*0180*/  LDCU UR4, c[0x0][0x398] ;  /* 0x00007300ff0477ac */ /* 0x000e220008000800 */
[----:B------:R-:W-:-:S06]  /*0190*/  IADD3.X R3, PT, PT, R5, -0x1, RZ, P0, !PT ;  /* 0xffffffff05037810 */ /* 0x000fcc00007fe4ff */
[----:B------:R-:W0:Y:S02]  /*01a0*/  I2F.S64 R3, R2 ;  /* 0x0000000200037312 */ /* 0x000e240000301400 */
[----:B0-----:R-:W-:-:S07]  /*01b0*/  FFMA.FTZ R4, -R3, UR4, R4 ;  /* 0x0000000403047c23 */ /* 0x001fce0008010104 */
.L_x_573:
[----:B------:R-:W-:Y:S05]  /*01c0*/  BSYNC.RECONVERGENT B0 ;  /* 0x0000000000007941 */ /* 0x000fea0003800200 */
.L_x_572:
[----:B------:R-:W0:Y:S01]  /*01d0*/  LDCU UR4, c[0x0][0x38c] ;  /* 0x00007180ff0477ac */ /* 0x000e220008000800 */
[----:B------:R-:W1:Y:S01]  /*01e0*/  LDCU.64 UR6, c[0x0][0x3b0] ;  /* 0x00007600ff0677ac */ /* 0x000e620008000a00 */
[----:B0-----:R-:W0:Y:S01]  /*01f0*/  MUFU.LG2 R3, UR4 ;  /* 0x0000000400037d08 */ /* 0x001e220008000c00 */
[----:B------:R-:W2:Y:S01]  /*0200*/  LDCU.64 UR4, c[0x0][0x358] ;  /* 0x00006b00ff0477ac */ /* 0x000ea20008000a00 */
[----:B-1----:R-:W-:Y:S01]  /*0210*/  LEA R2, P0, R0, UR6, 0x1 ;  /* 0x0000000600027c11 */ /* 0x002fe2000f8008ff */
[----:B0-----:R-:W-:-:S03]  /*0220*/  FMUL.FTZ R4, R3, R4 ;  /* 0x0000000403047220 */ /* 0x001fc60000410000 */
[----:B------:R-:W-:-:S03]  /*0230*/  LEA.HI.X R3, R0, UR7, RZ, 0x1, P0 ;  /* 0x0000000700037c11 */ /* 0x000fc600080f0cff */
[----:B------:R-:W0:Y:S08]  /*0240*/  MUFU.EX2 R4, R4 ;  /* 0x0000000400047308 */ /* 0x000e300000000800 */
[----:B0-----:R-:W2:Y:S02]  /*0250*/  F2I.FTZ.TRUNC.NTZ R5, R4 ;  /* 0x0000000400057305 */ /* 0x001ea4000021f100 */
[----:B--2---:R-:W-:Y:S01]  /*0260*/  STG.E.U16 desc[UR4][R2.64], R5 ;  /* 0x0000000502007986 */ /* 0x004fe2000c101504 */
[----:B------:R-:W-:Y:S05]  /*0270*/  EXIT ;  /* 0x000000000000794d */ /* 0x000fea0003800000 */
.L_x_574:
        /* <DEDUP_REMOVED lines=16> */
.L_x_726:


//--------------------- .text._ZN50_GLOBAL__N__f31458b2_17_RangeFactories_cu_38772b0829elementwise_kernel_with_indexIiZZZN2at6native17logspace_cuda_outERKN3c106ScalarES6_ldRNS1_6TensorEENKUlvE_clEvENKUlvE3_clEvEUllE_EEvT_T0_PN15function_traitsISD_E11result_typeE --------------------------
	.section	.text._ZN50_GLOBAL__N__f31458b2_17_RangeFactories_cu_38772b0829elementwise_kernel_with_indexIiZZZN2at6native17logspace_cuda_outERKN3c106ScalarES6_ldRNS1_6TensorEENKUlvE_clEvENKUlvE3_clEvEUllE_EEvT_T0_PN15function_traitsISD_E11result_typeE,"ax",@progbits
	.align	128
.text._ZN50_GLOBAL__N__f31458b2_17_RangeFactories_cu_38772b0829elementwise_kernel_with_indexIiZZZN2at6native17logspace_cuda_outERKN3c106ScalarES6_ldRNS1_6TensorEENKUlvE_clEvENKUlvE3_clEvEUllE_EEvT_T0_PN15function_traitsISD_E11result_typeE:
        .type           _ZN50_GLOBAL__N__f31458b2_17_RangeFactories_cu_38772b0829elementwise_kernel_with_indexIiZZZN2at6native17logspace_cuda_outERKN3c106ScalarES6_ldRNS1_6TensorEENKUlvE_clEvENKUlvE3_clEvEUllE_EEvT_T0_PN15function_traitsISD_E11result_typeE,@function
        .size           _ZN50_GLOBAL__N__f31458b2_17_RangeFactories_cu_38772b0829elementwise_kernel_with_indexIiZZZN2at6native17logspace_cuda_outERKN3c106ScalarES6_ldRNS1_6TensorEENKUlvE_clEvENKUlvE3_clEvEUllE_EEvT_T0_PN15function_traitsISD_E11result_typeE,(.L_x_727 - _ZN50_GLOBAL__N__f31458b2_17_RangeFactories_cu_38772b0829elementwise_kernel_with_indexIiZZZN2at6native17logspace_cuda_outERKN3c106ScalarES6_ldRNS1_6TensorEENKUlvE_clEvENKUlvE3_clEvEUllE_EEvT_T0_PN15function_traitsISD_E11result_typeE)
        .other          _ZN50_GLOBAL__N__f31458b2_17_RangeFactories_cu_38772b0829elementwise_kernel_with_indexIiZZZN2at6native17logspace_cuda_outERKN3c106ScalarES6_ldRNS1_6TensorEENKUlvE_clEvENKUlvE3_clEvEUllE_EEvT_T0_PN15function_traitsISD_E11result_typeE,@"STO_CUDA_ENTRY STV_DEFAULT"
_ZN50_GLOBAL__N__f31458b2_17_RangeFactories_cu_38772b0829elementwise_kernel_with_indexIiZZZN2at6native17logspace_cuda_outERKN3c106ScalarES6_ldRNS1_6TensorEENKUlvE_clEvENKUlvE3_clEvEUllE_EEvT_T0_PN15function_traitsISD_E11result_typeE:
        /* <DEDUP_REMOVED lines=13> */
[----:B------:R-:W0:Y:S01]  /*00d0*/  @!P0 LDC.U16 R2, c[0x0][0x388] ;  /* 0x0000e200ff028b82 */ /* 0x000e220000000400 */
[----:B------:R-:W-:-:S07]  /*00e0*/  @!P0 I2FP.F32.S32 R3, R0 ;  /* 0x0000000000038245 */ /* 0x000fce0000201400 */
[----:B------:R-:W1:Y:S01]  /*00f0*/  @!P0 LDC R4, c[0x0][0x398] ;  /* 0x0000e600ff048b82 */ /* 0x000e620000000800 */
[----:B0-----:R-:W1:Y:S02]  /*0100*/  @!P0 I2F.S16 R2, R2 ;  /* 0x0000000200028306 */ /* 0x001e640000101400 */
[----:B-1----:R-:W-:Y:S01]  /*0110*/  @!P0 FFMA.FTZ R4, R3, R4, R2 ;  /* 0x0000000403048223 */ /* 0x002fe20000010002 */
[----:B------:R-:W-:Y:S06]  /*0120*/  @!P0 BRA `(.L_x_576) ;  /* 0x0000000000288947 */ /* 0x000fec0003800000 */
[----:B------:R-:W0:Y:S01]  /*0130*/  LDCU.64 UR6, c[0x0][0x390] ;  /* 0x00007200ff0677ac */ /* 0x000e220008000a00 */
[----:B------:R-:W-:Y:S02]  /*0140*/  LOP3.LUT R2, RZ, R0, RZ, 0x33, !PT ;  /* 0x00000000ff027212 */ /* 0x000fe400078e33ff */
[----:B------:R-:W-:Y:S01]  /*0150*/  LOP3.LUT R3, RZ, R7, RZ, 0x33, !PT ;  /* 0x00000007ff037212 */ /* 0x000fe200078e33ff */
[----:B------:R-:W1:Y:S01]  /*0160*/  LDCU.U16 UR4, c[0x0][0x38a] ;  /* 0x00007140ff0477ac */ /* 0x000e620008000400 */
[----:B0-----:R-:W-:-:S04]  /*0170*/  IADD3 R2, P0, PT, R2, UR6, RZ ;  /* 0x0000000602027c10 */ /* 0x001fc8000ff1e0ff */
[----:B------:R-:W-:Y:S01]  /*0180*/  IADD3.X R3, PT, PT, R3, UR7, RZ, P0, !PT ;  /* 0x0000000703037c10 */ /* 0x000fe200087fe4ff */
[----:B-1----:R-:W0:Y:S01]  /*0190*/  I2F.S16 R4, UR4 ;  /* 0x0000000400047d06 */ /* 0x002e220008101400 */
[----:B------:R-:W0:Y:S07]  /*01a0*/  LDCU UR4, c[0x0][0x398] ;  /* 0x00007300ff0477ac */ /* 0x000e2e0008000800 */
[----:B------:R-:W0:Y:S02]  /*01b0*/  I2F.S64 R3, R2 ;  /* 0x0000000200037312 */ /* 0x000e240000301400 */
[----:B0-----:R-:W-:-:S07]  /*01c0*/  FFMA.FTZ R4, -R3, UR4, R4 ;  /* 0x0000000403047c23 */ /* 0x001fce0008010104 */
.L_x_576:
[----:B------:R-:W-:Y:S05]  /*01d0*/  BSYNC.RECONVERGENT B0 ;  /* 0x0000000000007941 */ /* 0x000fea0003800200 */
.L_x_575:
[----:B------:R-:W0:Y:S01]  /*01e0*/  LDCU UR4, c[0x0][0x38c] ;  /* 0x00007180ff0477ac */ /* 0x000e220008000800 */
[----:B------:R-:W1:Y:S01]  /*01f0*/  LDCU.64 UR6, c[0x0][0x3b0] ;  /* 0x00007600ff0677ac */ /* 0x000e620008000a00 */
[----:B0-----:R-:W0:Y:S01]  /*0200*/  MUFU.LG2 R3, UR4 ;  /* 0x0000000400037d08 */ /* 0x001e220008000c00 */
[----:B------:R-:W2:Y:S01]  /*0210*/  LDCU.64 UR4, c[0x0][0x358] ;  /* 0x00006b00ff0477ac */ /* 0x000ea20008000a00 */
[----:B-1----:R-:W-:Y:S01]  /*0220*/  LEA R2, P0, R0, UR6, 0x1 ;  /* 0x0000000600027c11 */ /* 0x002fe2000f8008ff */
[----:B0-----:R-:W-:-:S03]  /*0230*/  FMUL.FTZ R4, R3, R4 ;  /* 0x0000000403047220 */ /* 0x001fc60000410000 */
[----:B------:R-:W-:-:S03]  /*0240*/  LEA.HI.X R3, R0, UR7, R7, 0x1, P0 ;  /* 0x0000000700037c11 */ /* 0x000fc600080f0c07 */
[----:B------:R-:W0:Y:S08]  /*0250*/  MUFU.EX2 R4, R4 ;  /* 0x0000000400047308 */ /* 0x000e300000000800 */
[----:B0-----:R-:W2:Y:S02]  /*0260*/  F2I.FTZ.TRUNC.NTZ R5, R4 ;  /* 0x0000000400057305 */ /* 0x001ea4000021f100 */
[----:B--2---:R-:W-:Y:S01]  /*0270*/  STG.E.U16 desc[UR4][R2.64], R5 ;  /* 0x0000000502007986 */ /* 0x004fe2000c101504 */
[----:B------:R-:W-:Y:S05]  /*0280*/  EXIT ;  /* 0x000000000000794d */ /* 0x000fea0003800000 */
.L_x_577:
        /* <DEDUP_REMOVED lines=15> */
.L_x_727:


//--------------------- .text._ZN50_GLOBAL__N__f31458b2_17_RangeFactories_cu_38772b0829elementwise_kernel_with_indexIlZZZN2at6native17logspace_cuda_outERKN3c106ScalarES6_ldRNS1_6TensorEENKUlvE_clEvENKUlvE2_clEvEUllE_EEvT_T0_PN15function_traitsISD_E11result_typeE --------------------------
	.section	.text._ZN50_GLOBAL__N__f31458b2_17_RangeFactories_cu_38772b0829elementwise_kernel_with_indexIlZZZN2at6native17logspace_cuda_outERKN3c106ScalarES6_ldRNS1_6TensorEENKUlvE_clEvENKUlvE2_clEvEUllE_EEvT_T0_PN15function_traitsISD_E11result_typeE,"ax",@progbits
	.align	128
.text._ZN50_GLOBAL__N__f31458b2_17_RangeFactories_cu_38772b0829elementwise_kernel_with_indexIlZZZN2at6native17logspace_cuda_outERKN3c106ScalarES6_ldRNS1_6TensorEENKUlvE_clEvENKUlvE2_clEvEUllE_EEvT_T0_PN15function_traitsISD_E11result_typeE:
        .type           _ZN50_GLOBAL__N__f31458b2_17_RangeFactories_cu_38772b0829elementwise_kernel_with_indexIlZZZN2at6native17logspace_cuda_outERKN3c106ScalarES6_ldRNS1_6TensorEENKUlvE_clEvENKUlvE2_clEvEUllE_EEvT_T0_PN15function_traitsISD_E11result_typeE,@function
        .size           _ZN50_GLOBAL__N__f31458b2_17_RangeFactories_cu_38772b0829elementwise_kernel_with_indexIlZZZN2at6native17logspace_cuda_outERKN3c106ScalarES6_ldRNS1_6TensorEENKUlvE_clEvENKUlvE2_clEvEUllE_EEvT_T0_PN15function_traitsISD_E11result_typeE,(.L_x_728 - _ZN50_GLOBAL__N__f31458b2_17_RangeFactories_cu_38772b0829elementwise_kernel_with_indexIlZZZN2at6native17logspace_cuda_outERKN3c106ScalarES6_ldRNS1_6TensorEENKUlvE_clEvENKUlvE2_clEvEUllE_EEvT_T0_PN15function_traitsISD_E11result_typeE)
        .other          _ZN50_GLOBAL__N__f31458b2_17_RangeFactories_cu_38772b0829elementwise_kernel_with_indexIlZZZN2at6native17logspace_cuda_outERKN3c106ScalarES6_ldRNS1_6TensorEENKUlvE_clEvENKUlvE2_clEvEUllE_EEvT_T0_PN15function_traitsISD_E11result_typeE,@"STO_CUDA_ENTRY STV_DEFAULT"
_ZN50_GLOBAL__N__f31458b2_17_RangeFactories_cu_38772b0829elementwise_kernel_with_indexIlZZZN2at6native17logspace_cuda_outERKN3c106ScalarES6_ldRNS1_6TensorEENKUlvE_clEvENKUlvE2_clEvEUllE_EEvT_T0_PN15function_traitsISD_E11result_typeE:
        /* <DEDUP_REMOVED lines=13> */
[----:B------:R-:W0:Y:S01]  /*00d0*/  @!P0 LDC.64 R2, c[0x0][0x388] ;  /* 0x0000e200ff028b82 */ /* 0x000e220000000a00 */
[----:B------:R-:W-:-:S07]  /*00e0*/  @!P0 I2FP.F32.U32 R5, R0 ;  /* 0x0000000000058245 */ /* 0x000fce0000201000 */
[----:B------:R-:W1:Y:S01]  /*00f0*/  @!P0 LDC R4, c[0x0][0x3a8] ;  /* 0x0000ea00ff048b82 */ /* 0x000e620000000800 */
[----:B0-----:R-:W1:Y:S02]  /*0100*/  @!P0 I2F.S64 R2, R2 ;  /* 0x0000000200028312 */ /* 0x001e640000301400 */
[----:B-1----:R-:W-:Y:S01]  /*0110*/  @!P0 FFMA.FTZ R5, R5, R4, R2 ;  /* 0x0000000405058223 */ /* 0x002fe20000010002 */
[----:B------:R-:W-:Y:S06]  /*0120*/  @!P0 BRA `(.L_x_579) ;  /* 0x0000000000248947 */ /* 0x000fec0003800000 */
[----:B------:R-:W0:Y:S01]  /*0130*/  LDC.64 R6, c[0x0][0x3a0] ;  /* 0x0000e800ff067b82 */ /* 0x000e220000000a00 */
[----:B------:R-:W1:Y:S01]  /*0140*/  LDCU.64 UR4, c[0x0][0x390] ;  /* 0x00007200ff0477ac */ /* 0x000e620008000a00 */
[----:B------:R-:W-:Y:S01]  /*0150*/  LOP3.LUT R3, RZ, R0, RZ, 0x33, !PT ;  /* 0x00000000ff037212 */ /* 0x000fe200078e33ff */
[----:B-1----:R-:W-:Y:S01]  /*0160*/  I2F.S64 R5, UR4 ;  /* 0x0000000400057d12 */ /* 0x002fe20008301400 */
[----:B------:R-:W1:Y:S02]  /*0170*/  LDCU UR4, c[0x0][0x3a8] ;  /* 0x00007500ff0477ac */ /* 0x000e640008000800 */
[----:B0-----:R-:W-:-:S04]  /*0180*/  IADD3 R2, P0, PT, R3, R6, RZ ;  /* 0x0000000603027210 */ /* 0x001fc80007f1e0ff */
[----:B------:R-:W-:-:S04]  /*0190*/  IADD3.X R3, PT, PT, R7, -0x1, RZ, P0, !PT ;  /* 0xffffffff07037810 */ /* 0x000fc800007fe4ff */
[----:B------:R-:W1:Y:S02]  /*01a0*/  I2F.S64 R2, R2 ;  /* 0x0000000200027312 */ /* 0x000e640000301400 */
[----:B-1----:R-:W-:-:S07]  /*01b0*/  FFMA.FTZ R5, -R2, UR4, R5 ;  /* 0x0000000402057c23 */ /* 0x002fce0008010105 */
.L_x_579:
[----:B------:R-:W-:Y:S05]  /*01c0*/  BSYNC.RECONVERGENT B0 ;  /* 0x0000000000007941 */ /* 0x000fea0003800200 */
.L_x_578:
[----:B------:R-:W0:Y:S01]  /*01d0*/  LDCU UR4, c[0x0][0x398] ;  /* 0x00007300ff0477ac */ /* 0x000e220008000800 */
[----:B------:R-:W1:Y:S01]  /*01e0*/  LDCU.64 UR6, c[0x0][0x3c0] ;  /* 0x00007800ff0677ac */ /* 0x000e620008000a00 */
[----:B0-----:R-:W0:Y:S01]  /*01f0*/  MUFU.LG2 R2, UR4 ;  /* 0x0000000400027d08 */ /* 0x001e220008000c00 */
[----:B------:R-:W2:Y:S01]  /*0200*/  LDCU.64 UR4, c[0x0][0x358] ;  /* 0x00006b00ff0477ac */ /* 0x000ea20008000a00 */
[----:B-1----:R-:W-:Y:S01]  /*0210*/  LEA R4, P0, R0, UR6, 0x3 ;  /* 0x0000000600047c11 */ /* 0x002fe2000f8018ff */
[----:B0-----:R-:W-:-:S03]  /*0220*/  FMUL.FTZ R6, R2, R5 ;  /* 0x0000000502067220 */ /* 0x001fc60000410000 */
[----:B------:R-:W-:Y:S02]  /*0230*/  LEA.HI.X R5, R0, UR7, RZ, 0x3, P0 ;  /* 0x0000000700057c11 */ /* 0x000fe400080f1cff */
[----:B------:R-:W0:Y:S08]  /*0240*/  MUFU.EX2 R2, R6 ;  /* 0x0000000600027308 */ /* 0x000e300000000800 */
[----:B0-----:R-:W2:Y:S02]  /*0250*/  F2I.S64.TRUNC R2, R2 ;  /* 0x0000000200027311 */ /* 0x001ea4000020d900 */
[----:B--2---:R-:W-:Y:S01]  /*0260*/  STG.E.64 desc[UR4][R4.64], R2 ;  /* 0x0000000204007986 */ /* 0x004fe2000c101b04 */
[----:B------:R-:W-:Y:S05]  /*0270*/  EXIT ;  /* 0x000000000000794d */ /* 0x000fea0003800000 */
.L_x_580:
        /* <DEDUP_REMOVED lines=16> */
.L_x_728:


//--------------------- .text._ZN50_GLOBAL__N__f31458b2_17_RangeFactories_cu_38772b0829elementwise_kernel_with_indexIiZZZN2at6native17logspace_cuda_outERKN3c106ScalarES6_ldRNS1_6TensorEENKUlvE_clEvENKUlvE2_clEvEUllE_EEvT_T0_PN15function_traitsISD_E11result_typeE --------------------------
	.section	.text._ZN50_GLOBAL__N__f31458b2_17_RangeFactories_cu_38772b0829elementwise_kernel_with_indexIiZZZN2at6native17logspace_cuda_outERKN3c106ScalarES6_ldRNS1_6TensorEENKUlvE_clEvENKUlvE2_clEvEUllE_EEvT_T0_PN15function_traitsISD_E11result_typeE,"ax",@progbits
	.align	128
.text._ZN50_GLOBAL__N__f31458b2_17_RangeFactories_cu_38772b0829elementwise_kernel_with_indexIiZZZN2at6native17logspace_cuda_outERKN3c106ScalarES6_ldRNS1_6TensorEENKUlvE_clEvENKUlvE2_clEvEUllE_EEvT_T0_PN15function_traitsISD_E11result_typeE:
        .type           _ZN50_GLOBAL__N__f31458b2_17_RangeFactories_cu_38772b0829elementwise_kernel_with_indexIiZZZN2at6native17logspace_cuda_outERKN3c106ScalarES6_ldRNS1_6TensorEENKUlvE_clEvENKUlvE2_clEvEUllE_EEvT_T0_PN15function_traitsISD_E11result_typeE,@function
        .size           _ZN50_GLOBAL__N__f31458b2_17_RangeFactories_cu_38772b0829elementwise_kernel_with_indexIiZZZN2at6native17logspace_cuda_outERKN3c106ScalarES6_ldRNS1_6TensorEENKUlvE_clEvENKUlvE2_clEvEUllE_EEvT_T0_PN15function_traitsISD_E11result_typeE,(.L_x_729 - _ZN50_GLOBAL__N__f31458b2_17_RangeFactories_cu_38772b0829elementwise_kernel_with_indexIiZZZN2at6native17logspace_cuda_outERKN3c106ScalarES6_ldRNS1_6TensorEENKUlvE_clEvENKUlvE2_clEvEUllE_EEvT_T0_PN15function_traitsISD_E11result_typeE)
        .other          _ZN50_GLOBAL__N__f31458b2_17_RangeFactories_cu_38772b0829elementwise_kernel_with_indexIiZZZN2at6native17logspace_cuda_outERKN3c106ScalarES6_ldRNS1_6TensorEENKUlvE_clEvENKUlvE2_clEvEUllE_EEvT_T0_PN15function_traitsISD_E11result_typeE,@"STO_CUDA_ENTRY STV_DEFAULT"
_ZN50_GLOBAL__N__f31458b2_17_RangeFactories_cu_38772b0829elementwise_kernel_with_indexIiZZZN2at6native17logspace_cuda_outERKN3c106ScalarES6_ldRNS1_6TensorEENKUlvE_clEvENKUlvE2_clEvEUllE_EEvT_T0_PN15function_traitsISD_E11result_typeE:
        /* <DEDUP_REMOVED lines=13> */
[----:B------:R-:W0:Y:S01]  /*00d0*/  @!P0 LDC.64 R2, c[0x0][0x388] ;  /* 0x0000e200ff028b82 */ /* 0x000e220000000a00 */
[----:B------:R-:W-:-:S07]  /*00e0*/  @!P0 I2FP.F32.S32 R5, R0 ;  /* 0x0000000000058245 */ /* 0x000fce0000201400 */
[----:B------:R-:W1:Y:S01]  /*00f0*/  @!P0 LDC R4, c[0x0][0x3a8] ;  /* 0x0000ea00ff048b82 */ /* 0x000e620000000800 */
[----:B0-----:R-:W1:Y:S02]  /*0100*/  @!P0 I2F.S64 R2, R2 ;  /* 0x0000000200028312 */ /* 0x001e640000301400 */
[----:B-1----:R-:W-:Y:S01]  /*0110*/  @!P0 FFMA.FTZ R5, R5, R4, R2 ;  /* 0x0000000405058223 */ /* 0x002fe20000010002 */
[----:B------:R-:W-:Y:S06]  /*0120*/  @!P0 BRA `(.L_x_582) ;  /* 0x0000000000288947 */ /* 0x000fec0003800000 */
[----:B------:R-:W0:Y:S01]  /*0130*/  LDCU.64 UR6, c[0x0][0x3a0] ;  /* 0x00007400ff0677ac */ /* 0x000e220008000a00 */
[----:B------:R-:W-:Y:S02]  /*0140*/  LOP3.LUT R2, RZ, R0, RZ, 0x33, !PT ;  /* 0x00000000ff027212 */ /* 0x000fe400078e33ff */
[----:B------:R-:W-:Y:S01]  /*0150*/  LOP3.LUT R3, RZ, R7, RZ, 0x33, !PT ;  /* 0x00000007ff037212 */ /* 0x000fe200078e33ff */
[----:B------:R-:W1:Y:S01]  /*0160*/  LDCU.64 UR4, c[0x0][0x390] ;  /* 0x00007200ff0477ac */ /* 0x000e620008000a00 */
[----:B0-----:R-:W-:Y:S01]  /*0170*/  IADD3 R2, P0, PT, R2, UR6, RZ ;  /* 0x0000000602027c10 */ /* 0x001fe2000ff1e0ff */
[----:B-1----:R-:W-:Y:S03]  /*0180*/  I2F.S64 R5, UR4 ;  /* 0x0000000400057d12 */ /* 0x002fe60008301400 */
[----:B------:R-:W-:Y:S01]  /*0190*/  IADD3.X R3, PT, PT, R3, UR7, RZ, P0, !PT ;  /* 0x0000000703037c10 */ /* 0x000fe200087fe4ff */
[----:B------:R-:W0:Y:S04]  /*01a0*/  LDCU UR4, c[0x0][0x3a8] ;  /* 0x00007500ff0477ac */ /* 0x000e280008000800 */
[----:B------:R-:W0:Y:S02]  /*01b0*/  I2F.S64 R2, R2 ;  /* 0x0000000200027312 */ /* 0x000e240000301400 */
[----:B0-----:R-:W-:-:S07]  /*01c0*/  FFMA.FTZ R5, -R2, UR4, R5 ;  /* 0x0000000402057c23 */ /* 0x001fce0008010105 */
.L_x_582:
[----:B------:R-:W-:Y:S05]  /*01d0*/  BSYNC.RECONVERGENT B0 ;  /* 0x0000000000007941 */ /* 0x000fea0003800200 */
.L_x_581:
[----:B------:R-:W0:Y:S01]  /*01e0*/  LDCU UR4, c[0x0][0x398] ;  /* 0x00007300ff0477ac */ /* 0x000e220008000800 */
[----:B------:R-:W1:Y:S01]  /*01f0*/  LDCU.64 UR6, c[0x0][0x3c0] ;  /* 0x00007800ff0677ac */ /* 0x000e620008000a00 */
[----:B0-----:R-:W0:Y:S01]  /*0200*/  MUFU.LG2 R2, UR4 ;  /* 0x0000000400027d08 */ /* 0x001e220008000c00 */
[----:B------:R-:W2:Y:S01]  /*0210*/  LDCU.64 UR4, c[0x0][0x358] ;  /* 0x00006b00ff0477ac */ /* 0x000ea20008000a00 */
[----:B-1----:R-:W-:Y:S01]  /*0220*/  LEA R4, P0, R0, UR6, 0x3 ;  /* 0x0000000600047c11 */ /* 0x002fe2000f8018ff */
[----:B0-----:R-:W-:-:S03]  /*0230*/  FMUL.FTZ R6, R2, R5 ;  /* 0x0000000502067220 */ /* 0x001fc60000410000 */
[----:B------:R-:W-:Y:S02]  /*0240*/  LEA.HI.X R5, R0, UR7, R7, 0x3, P0 ;  /* 0x0000000700057c11 */ /* 0x000fe400080f1c07 */
[----:B------:R-:W0:Y:S08]  /*0250*/  MUFU.EX2 R2, R6 ;  /* 0x0000000600027308 */ /* 0x000e300000000800 */
[----:B0-----:R-:W2:Y:S02]  /*0260*/  F2I.S64.TRUNC R2, R2 ;  /* 0x0000000200027311 */ /* 0x001ea4000020d900 */
[----:B--2---:R-:W-:Y:S01]  /*0270*/  STG.E.64 desc[UR4][R4.64], R2 ;  /* 0x0000000204007986 */ /* 0x004fe2000c101b04 */
[----:B------:R-:W-:Y:S05]  /*0280*/  EXIT ;  /* 0x000000000000794d */ /* 0x000fea0003800000 */
.L_x_583:
        /* <DEDUP_REMOVED lines=15> */
.L_x_729:


//--------------------- .text._ZN50_GLOBAL__N__f31458b2_17_RangeFactories_cu_38772b0829elementwise_kernel_with_indexIlZZZN2at6native17logspace_cuda_outERKN3c106ScalarES6_ldRNS1_6TensorEENKUlvE_clEvENKUlvE1_clEvEUllE_EEvT_T0_PN15function_traitsISD_E11result_typeE --------------------------
	.section	.text._ZN50_GLOBAL__N__f31458b2_17_RangeFactories_cu_38772b0829elementwise_kernel_with_indexIlZZZN2at6native17logspace_cuda_outERKN3c106ScalarES6_ldRNS1_6TensorEENKUlvE_clEvENKUlvE1_clEvEUllE_EEvT_T0_PN15function_traitsISD_E11result_typeE,"ax",@progbits
	.align	128
.text._ZN50_GLOBAL__N__f31458b2_17_RangeFactories_cu_38772b0829elementwise_kernel_with_indexIlZZZN2at6native17logspace_cuda_outERKN3c106ScalarES6_ldRNS1_6TensorEENKUlvE_clEvENKUlvE1_clEvEUllE_EEvT_T0_PN15function_traitsISD_E11result_typeE:
        .type           _ZN50_GLOBAL__N__f31458b2_17_RangeFactories_cu_38772b0829elementwise_kernel_with_indexIlZZZN2at6native17logspace_cuda_outERKN3c106ScalarES6_ldRNS1_6TensorEENKUlvE_clEvENKUlvE1_clEvEUllE_EEvT_T0_PN15function_traitsISD_E11result_typeE,@function
        .size           _ZN50_GLOBAL__N__f31458b2_17_RangeFactories_cu_38772b0829elementwise_kernel_with_indexIlZZZN2at6native17logspace_cuda_outERKN3c106ScalarES6_ldRNS1_6TensorEENKUlvE_clEvENKUlvE1_clEvEUllE_EEvT_T0_PN15function_traitsISD_E11result_typeE,(.L_x_730 - _ZN50_GLOBAL__N__f31458b2_17_RangeFactories_cu_38772b0829elementwise_kernel_with_indexIlZZZN2at6native17logspace_cuda_outERKN3c106ScalarES6_ldRNS1_6TensorEENKUlvE_clEvENKUlvE1_clEvEUllE_EEvT_T0_PN15function_traitsISD_E11result_typeE)
        .other          _ZN50_GLOBAL__N__f31458b2_17_RangeFactories_cu_38772b0829elementwise_kernel_with_indexIlZZZN2at6native17logspace_cuda_outERKN3c106ScalarES6_ldRNS1_6TensorEENKUlvE_clEvENKUlvE1_clEvEUllE_EEvT_T0_PN15function_traitsISD_E11result_typeE,@"STO_CUDA_ENTRY STV_DEFAULT"
_ZN50_GLOBAL__N__f31458b2_17_RangeFactories_cu_38772b0829elementwise_kernel_with_indexIlZZZN2at6native17logspace_cuda_outERKN3c106ScalarES6_ldRNS1_6TensorEENKUlvE_clEvENKUlvE1_clEvEUllE_EEvT_T0_PN15function_traitsISD_E11result_typeE:
        /* <DEDUP_REMOVED lines=15> */
[----:B------:R-:W1:Y:S01]  /*00f0*/  @!P0 LDC R4, c[0x0][0x3a0] ;  /* 0x0000e800ff048b82 */ /* 0x000e620000000800 */
[----:B0-----:R-:W-:-:S05]  /*0100*/  @!P0 I2FP.F32.S32 R2, R2 ;  /* 0x0000000200028245 */ /* 0x001fca0000201400 */
[----:B-1----:R-:W-:Y:S01]  /*0110*/  @!P0 FFMA.FTZ R4, R3, R4, R2 ;  /* 0x0000000403048223 */ /* 0x002fe20000010002 */
[----:B------:R-:W-:Y:S06]  /*0120*/  @!P0 BRA `(.L_x_585) ;  /* 0x0000000000248947 */ /* 0x000fec0003800000 */
[----:B------:R-:W0:Y:S01]  /*0130*/  LDC.64 R4, c[0x0][0x398] ;  /* 0x0000e600ff047b82 */ /* 0x000e220000000a00 */
[----:B------:R-:W-:Y:S01]  /*0140*/  LOP3.LUT R3, RZ, R0, RZ, 0x33, !PT ;  /* 0x00000000ff037212 */ /* 0x000fe200078e33ff */
[----:B------:R-:W1:Y:S01]  /*0150*/  LDCU UR4, c[0x0][0x38c] ;  /* 0x00007180ff0477ac */ /* 0x000e620008000800 */
[----:B------:R-:W2:Y:S02]  /*0160*/  LDCU UR5, c[0x0][0x3a0] ;  /* 0x00007400ff0577ac */ /* 0x000ea40008000800 */
[----:B0-----:R-:W-:Y:S02]  /*0170*/  IADD3 R2, P0, PT, R3, R4, RZ ;  /* 0x0000000403027210 */ /* 0x001fe40007f1e0ff */
[----:B-1----:R-:W-:Y:S02]  /*0180*/  I2FP.F32.S32 R4, UR4 ;  /* 0x0000000400047c45 */ /* 0x002fe40008201400 */
[----:B------:R-:W-:-:S06]  /*0190*/  IADD3.X R3, PT, PT, R5, -0x1, RZ, P0, !PT ;  /* 0xffffffff05037810 */ /* 0x000fcc00007fe4ff */
[----:B------:R-:W2:Y:S02]  /*01a0*/  I2F.S64 R3, R2 ;  /* 0x0000000200037312 */ /* 0x000ea40000301400 */
[----:B--2---:R-:W-:-:S07]  /*01b0*/  FFMA.FTZ R4, -R3, UR5, R4 ;  /* 0x0000000503047c23 */ /* 0x004fce0008010104 */
.L_x_585:
[----:B------:R-:W-:Y:S05]  /*01c0*/  BSYNC.RECONVERGENT B0 ;  /* 0x0000000000007941 */ /* 0x000fea0003800200 */
.L_x_584:
        /* <DEDUP_REMOVED lines=9> */
[----:B--2---:R-:W-:Y:S01]  /*0260*/  STG.E desc[UR4][R2.64], R5 ;  /* 0x0000000502007986 */ /* 0x004fe2000c101904 */
[----:B------:R-:W-:Y:S05]  /*0270*/  EXIT ;  /* 0x000000000000794d */ /* 0x000fea0003800000 */
.L_x_586:
        /* <DEDUP_REMOVED lines=16> */
.L_x_730:


//--------------------- .text._ZN50_GLOBAL__N__f31458b2_17_RangeFactories_cu_38772b0829elementwise_kernel_with_indexIiZZZN2at6native17logspace_cuda_outERKN3c106ScalarES6_ldRNS1_6TensorEENKUlvE_clEvENKUlvE1_clEvEUllE_EEvT_T0_PN15function_traitsISD_E11result_typeE --------------------------
	.section	.text._ZN50_GLOBAL__N__f31458b2_17_RangeFactories_cu_38772b0829elementwise_kernel_with_indexIiZZZN2at6native17logspace_cuda_outERKN3c106ScalarES6_ldRNS1_6TensorEENKUlvE_clEvENKUlvE1_clEvEUllE_EEvT_T0_PN15function_traitsISD_E11result_typeE,"ax",@progbits
	.align	128
.text._ZN50_GLOBAL__N__f31458b2_17_RangeFactories_cu_38772b0829elementwise_kernel_with_indexIiZZZN2at6native17logspace_cuda_outERKN3c106ScalarES6_ldRNS1_6TensorEENKUlvE_clEvENKUlvE1_clEvEUllE_EEvT_T0_PN15function_traitsISD_E11result_typeE:
        .type           _ZN50_GLOBAL__N__f31458b2_17_RangeFactories_cu_38772b0829elementwise_kernel_with_indexIiZZZN2at6native17logspace_cuda_outERKN3c106ScalarES6_ldRNS1_6TensorEENKUlvE_clEvENKUlvE1_clEvEUllE_EEvT_T0_PN15function_traitsISD_E11result_typeE,@function
        .size           _ZN50_GLOBAL__N__f31458b2_17_RangeFactories_cu_38772b0829elementwise_kernel_with_indexIiZZZN2at6native17logspace_cuda_outERKN3c106ScalarES6_ldRNS1_6TensorEENKUlvE_clEvENKUlvE1_clEvEUllE_EEvT_T0_PN15function_traitsISD_E11result_typeE,(.L_x_731 - _ZN50_GLOBAL__N__f31458b2_17_RangeFactories_cu_38772b0829elementwise_kernel_with_indexIiZZZN2at6native17logspace_cuda_outERKN3c106ScalarES6_ldRNS1_6TensorEENKUlvE_clEvENKUlvE1_clEvEUllE_EEvT_T0_PN15function_traitsISD_E11result_typeE)
        .other          _ZN50_GLOBAL__N__f31458b2_17_RangeFactories_cu_38772b0829elementwise_kernel_with_indexIiZZZN2at6native17logspace_cuda_outERKN3c106ScalarES6_ldRNS1_6TensorEENKUlvE_clEvENKUlvE1_clEvEUllE_EEvT_T0_PN15function_traitsISD_E11result_typeE,@"STO_CUDA_ENTRY STV_DEFAULT"
_ZN50_GLOBAL__N__f31458b2_17_RangeFactories_cu_38772b0829elementwise_kernel_with_indexIiZZZN2at6native17logspace_cuda_outERKN3c106ScalarES6_ldRNS1_6TensorEENKUlvE_clEvENKUlvE1_clEvEUllE_EEvT_T0_PN15function_traitsISD_E11result_typeE:
        /* <DEDUP_REMOVED lines=15> */
[----:B------:R-:W1:Y:S01]  /*00f0*/  @!P0 LDC R4, c[0x0][0x3a0] ;  /* 0x0000e800ff048b82 */ /* 0x000e620000000800 */
[----:B0-----:R-:W-:-:S05]  /*0100*/  @!P0 I2FP.F32.S32 R2, R2 ;  /* 0x0000000200028245 */ /* 0x001fca0000201400 */
[----:B-1----:R-:W-:Y:S01]  /*0110*/  @!P0 FFMA.FTZ R4, R3, R4, R2 ;  /* 0x0000000403048223 */ /* 0x002fe20000010002 */
[----:B------:R-:W-:Y:S06]  /*0120*/  @!P0 BRA `(.L_x_588) ;  /* 0x0000000000288947 */ /* 0x000fec0003800000 */
[----:B------:R-:W0:Y:S01]  /*0130*/  LDCU.64 UR4, c[0x0][0x398] ;  /* 0x00007300ff0477ac */ /* 0x000e220008000a00 */
[----:B------:R-:W-:Y:S02]  /*0140*/  LOP3.LUT R2, RZ, R0, RZ, 0x33, !PT ;  /* 0x00000000ff027212 */ /* 0x000fe400078e33ff */
[----:B------:R-:W-:Y:S02]  /*0150*/  LOP3.LUT R3, RZ, R7, RZ, 0x33, !PT ;  /* 0x00000007ff037212 */ /* 0x000fe400078e33ff */
[----:B0-----:R-:W-:Y:S01]  /*0160*/  IADD3 R2, P0, PT, R2, UR4, RZ ;  /* 0x0000000402027c10 */ /* 0x001fe2000ff1e0ff */
[----:B------:R-:W0:Y:S03]  /*0170*/  LDCU UR4, c[0x0][0x38c] ;  /* 0x00007180ff0477ac */ /* 0x000e260008000800 */
[----:B------:R-:W-:Y:S01]  /*0180*/  IADD3.X R3, PT, PT, R3, UR5, RZ, P0, !PT ;  /* 0x0000000503037c10 */ /* 0x000fe200087fe4ff */
[----:B------:R-:W1:Y:S05]  /*0190*/  LDCU UR5, c[0x0][0x3a0] ;  /* 0x00007400ff0577ac */ /* 0x000e6a0008000800 */
[----:B------:R-:W1:Y:S01]  /*01a0*/  I2F.S64 R3, R2 ;  /* 0x0000000200037312 */ /* 0x000e620000301400 */
[----:B0-----:R-:W-:-:S05]  /*01b0*/  I2FP.F32.S32 R4, UR4 ;  /* 0x0000000400047c45 */ /* 0x001fca0008201400 */
[----:B-1----:R-:W-:-:S07]  /*01c0*/  FFMA.FTZ R4, -R3, UR5, R4 ;  /* 0x0000000503047c23 */ /* 0x002fce0008010104 */
.L_x_588:
[----:B------:R-:W-:Y:S05]  /*01d0*/  BSYNC.RECONVERGENT B0 ;  /* 0x0000000000007941 */ /* 0x000fea0003800200 */
.L_x_587:
        /* <DEDUP_REMOVED lines=9> */
[----:B--2---:R-:W-:Y:S01]  /*0270*/  STG.E desc[UR4][R2.64], R5 ;  /* 0x0000000502007986 */ /* 0x004fe2000c101904 */
[----:B------:R-:W-:Y:S05]  /*0280*/  EXIT ;  /* 0x000000000000794d */ /* 0x000fea0003800000 */
.L_x_589:
        /* <DEDUP_REMOVED lines=15> */
.L_x_731:


//--------------------- .text._ZN50_GLOBAL__N__f31458b2_17_RangeFactories_cu_38772b0829elementwise_kernel_with_indexIlZZZN2at6native17logspace_cuda_outERKN3c106ScalarES6_ldRNS1_6TensorEENKUlvE_clEvENKUlvE0_clEvEUllE_EEvT_T0_PN15function_traitsISD_E11result_typeE --------------------------
	.section	.text._ZN50_GLOBAL__N__f31458b2_17_RangeFactories_cu_38772b0829elementwise_kernel_with_indexIlZZZN2at6native17logspace_cuda_outERKN3c106ScalarES6_ldRNS1_6TensorEENKUlvE_clEvENKUlvE0_clEvEUllE_EEvT_T0_PN15function_traitsISD_E11result_typeE,"ax",@progbits
	.align	128
.text._ZN50_GLOBAL__N__f31458b2_17_RangeFactories_cu_38772b0829elementwise_kernel_with_indexIlZZZN2at6native17logspace_cuda_outERKN3c106ScalarES6_ldRNS1_6TensorEENKUlvE_clEvENKUlvE0_clEvEUllE_EEvT_T0_PN15function_traitsISD_E11result_typeE:
        .type           _ZN50_GLOBAL__N__f31458b2_17_RangeFactories_cu_38772b0829elementwise_kernel_with_indexIlZZZN2at6native17logspace_cuda_outERKN3c106ScalarES6_ldRNS1_6TensorEENKUlvE_clEvENKUlvE0_clEvEUllE_EEvT_T0_PN15function_traitsISD_E11result_typeE,@function
        .size           _ZN50_GLOBAL__N__f31458b2_17_RangeFactories_cu_38772b0829elementwise_kernel_with_indexIlZZZN2at6native17logspace_cuda_outERKN3c106ScalarES6_ldRNS1_6TensorEENKUlvE_clEvENKUlvE0_clEvEUllE_EEvT_T0_PN15function_traitsISD_E11result_typeE,(.L_x_732 - _ZN50_GLOBAL__N__f31458b2_17_RangeFactories_cu_38772b0829elementwise_kernel_with_indexIlZZZN2at6native17logspace_cuda_outERKN3c106ScalarES6_ldRNS1_6TensorEENKUlvE_clEvENKUlvE0_clEvEUllE_EEvT_T0_PN15function_traitsISD_E11result_typeE)
        .other          _ZN50_GLOBAL__N__f31458b2_17_RangeFactories_cu_38772b0829elementwise_kernel_with_indexIlZZZN2at6native17logspace_cuda_outERKN3c106ScalarES6_ldRNS1_6TensorEENKUlvE_clEvENKUlvE0_clEvEUllE_EEvT_T0_PN15function_traitsISD_E11result_typeE,@"STO_CUDA_ENTRY STV_DEFAULT"
_ZN50_GLOBAL__N__f31458b2_17_RangeFactories_cu_38772b0829elementwise_kernel_with_indexIlZZZN2at6native17logspace_cuda_outERKN3c106ScalarES6_ldRNS1_6TensorEENKUlvE_clEvENKUlvE0_clEvEUllE_EEvT_T0_PN15function_traitsISD_E11result_typeE:
        /* <DEDUP_REMOVED lines=11> */
[----:B0-----:R-:W-:Y:S01]  /*00b0*/  ISETP.GE.U32.AND P0, PT, R0, UR4, PT ;  /* 0x0000000400007c0c */ /* 0x001fe2000bf06070 */
[----:B------:R-:W0:Y:S03]  /*00c0*/  LDCU.U8 UR4, c[0x0][0x388] ;  /* 0x00007100ff0477ac */ /* 0x000e260008000000 */
[----:B------:R-:W-:-:S13]  /*00d0*/  ISETP.GE.AND.EX P0, PT, RZ, UR5, PT, P0 ;  /* 0x00000005ff007c0c */ /* 0x000fda000bf06300 */
[----:B------:R-:W1:Y:S01]  /*00e0*/  @!P0 LDC R4, c[0x0][0x398] ;  /* 0x0000e600ff048b82 */ /* 0x000e620000000800 */
[----:B------:R-:W-:Y:S01]  /*00f0*/  @!P0 I2FP.F32.U32 R3, R0 ;  /* 0x0000000000038245 */ /* 0x000fe20000201000 */
[----:B0-----:R-:W1:Y:S04]  /*0100*/  @!P0 I2F.S8 R2, UR4 ;  /* 0x0000000400028d06 */ /* 0x001e680008001400 */
[----:B-1----:R-:W-:Y:S01]  /*0110*/  @!P0 FFMA.FTZ R4, R3, R4, R2 ;  /* 0x0000000403048223 */ /* 0x002fe20000010002 */
[----:B------:R-:W-:Y:S06]  /*0120*/  @!P0 BRA `(.L_x_591) ;  /* 0x0000000000248947 */ /* 0x000fec0003800000 */
[----:B------:R-:W0:Y:S01]  /*0130*/  LDC.64 R4, c[0x0][0x390] ;  /* 0x0000e400ff047b82 */ /* 0x000e220000000a00 */
[----:B------:R-:W1:Y:S01]  /*0140*/  LDCU.U8 UR4, c[0x0][0x389] ;  /* 0x00007120ff0477ac */ /* 0x000e620008000000 */
[----:B------:R-:W-:-:S04]  /*0150*/  LOP3.LUT R3, RZ, R0, RZ, 0x33, !PT ;  /* 0x00000000ff037212 */ /* 0x000fc800078e33ff */
[----:B0-----:R-:W-:Y:S02]  /*0160*/  IADD3 R2, P0, PT, R3, R4, RZ ;  /* 0x0000000403027210 */ /* 0x001fe40007f1e0ff */
[----:B-1----:R-:W0:Y:S01]  /*0170*/  I2F.S8 R4, UR4 ;  /* 0x0000000400047d06 */ /* 0x002e220008001400 */
[----:B------:R-:W0:Y:S01]  /*0180*/  LDCU UR4, c[0x0][0x398] ;  /* 0x00007300ff0477ac */ /* 0x000e220008000800 */
[----:B------:R-:W-:-:S06]  /*0190*/  IADD3.X R3, PT, PT, R5, -0x1, RZ, P0, !PT ;  /* 0xffffffff05037810 */ /* 0x000fcc00007fe4ff */
[----:B------:R-:W0:Y:S02]  /*01a0*/  I2F.S64 R3, R2 ;  /* 0x0000000200037312 */ /* 0x000e240000301400 */
[----:B0-----:R-:W-:-:S07]  /*01b0*/  FFMA.FTZ R4, -R3, UR4, R4 ;  /* 0x0000000403047c23 */ /* 0x001fce0008010104 */
.L_x_591:
[----:B------:R-:W-:Y:S05]  /*01c0*/  BSYNC.RECONVERGENT B0 ;  /* 0x0000000000007941 */ /* 0x000fea0003800200 */
.L_x_590:
[----:B------:R-:W0:Y:S01]  /*01d0*/  LDCU UR4, c[0x0][0x38c] ;  /* 0x00007180ff0477ac */ /* 0x000e220008000800 */
[----:B------:R-:W1:Y:S01]  /*01e0*/  LDCU.64 UR6, c[0x0][0x3b0] ;  /* 0x00007600ff0677ac */ /* 0x000e620008000a00 */
[----:B0-----:R-:W0:Y:S01]  /*01f0*/  MUFU.LG2 R3, UR4 ;  /* 0x0000000400037d08 */ /* 0x001e220008000c00 */
[----:B------:R-:W2:Y:S01]  /*0200*/  LDCU.64 UR4, c[0x0][0x358] ;  /* 0x00006b00ff0477ac */ /* 0x000ea20008000a00 */
[----:B-1----:R-:W-:Y:S01]  /*0210*/  IADD3 R2, P0, PT, R0, UR6, RZ ;  /* 0x0000000600027c10 */ /* 0x002fe2000ff1e0ff */
[----:B0-----:R-:W-:-:S04]  /*0220*/  FMUL.FTZ R4, R3, R4 ;  /* 0x0000000403047220 */ /* 0x001fc80000410000 */
[----:B------:R-:W-:Y:S02]  /*0230*/  IMAD.X R3, RZ, RZ, UR7, P0 ;  /* 0x00000007ff037e24 */ /* 0x000fe400080e06ff */
[----:B------:R-:W0:Y:S08]  /*0240*/  MUFU.EX2 R4, R4 ;  /* 0x0000000400047308 */ /* 0x000e300000000800 */
[----:B0-----:R-:W2:Y:S02]  /*0250*/  F2I.FTZ.TRUNC.NTZ R5, R4 ;  /* 0x0000000400057305 */ /* 0x001ea4000021f100 */
[----:B--2---:R-:W-:Y:S01]  /*0260*/  STG.E.U8 desc[UR4][R2.64], R5 ;  /* 0x0000000502007986 */ /* 0x004fe2000c101104 */
[----:B------:R-:W-:Y:S05]  /*0270*/  EXIT ;  /* 0x000000000000794d */ /* 0x000fea0003800000 */
.L_x_592:
        /* <DEDUP_REMOVED lines=16> */
.L_x_732:


//--------------------- .text._ZN50_GLOBAL__N__f31458b2_17_RangeFactories_cu_38772b0829elementwise_kernel_with_indexIiZZZN2at6native17logspace_cuda_outERKN3c106ScalarES6_ldRNS1_6TensorEENKUlvE_clEvENKUlvE0_clEvEUllE_EEvT_T0_PN15function_traitsISD_E11result_typeE --------------------------
	.section	.text._ZN50_GLOBAL__N__f31458b2_17_RangeFactories_cu_38772b0829elementwise_kernel_with_indexIiZZZN2at6native17logspace_cuda_outERKN3c106ScalarES6_ldRNS1_6TensorEENKUlvE_clEvENKUlvE0_clEvEUllE_EEvT_T0_PN15function_traitsISD_E11result_typeE,"ax",@progbits
	.align	128
.text._ZN50_GLOBAL__N__f31458b2_17_RangeFactories_cu_38772b0829elementwise_kernel_with_indexIiZZZN2at6native17logspace_cuda_outERKN3c106ScalarES6_ldRNS1_6TensorEENKUlvE_clEvENKUlvE0_clEvEUllE_EEvT_T0_PN15function_traitsISD_E11result_typeE:
        .type           _ZN50_GLOBAL__N__f31458b2_17_RangeFactories_cu_38772b0829elementwise_kernel_with_indexIiZZZN2at6native17logspace_cuda_outERKN3c106ScalarES6_ldRNS1_6TensorEENKUlvE_clEvENKUlvE0_clEvEUllE_EEvT_T0_PN15function_traitsISD_E11result_typeE,@function
        .size           _ZN50_GLOBAL__N__f31458b2_17_RangeFactories_cu_38772b0829elementwise_kernel_with_indexIiZZZN2at6native17logspace_cuda_outERKN3c106ScalarES6_ldRNS1_6TensorEENKUlvE_clEvENKUlvE0_clEvEUllE_EEvT_T0_PN15function_traitsISD_E11result_typeE,(.L_x_733 - _ZN50_GLOBAL__N__f31458b2_17_RangeFactories_cu_38772b0829elementwise_kernel_with_indexIiZZZN2at6native17logspace_cuda_outERKN3c106ScalarES6_ldRNS1_6TensorEENKUlvE_clEvENKUlvE0_clEvEUllE_EEvT_T0_PN15function_traitsISD_E11result_typeE)
        .other          _ZN50_GLOBAL__N__f31458b2_17_RangeFactories_cu_38772b0829elementwise_kernel_with_indexIiZZZN2at6native17logspace_cuda_outERKN3c106ScalarES6_ldRNS1_6TensorEENKUlvE_clEvENKUlvE0_clEvEUllE_EEvT_T0_PN15function_traitsISD_E11result_typeE,@"STO_CUDA_ENTRY STV_DEFAULT"
_ZN50_GLOBAL__N__f31458b2_17_RangeFactories_cu_38772b0829elementwise_kernel_with_indexIiZZZN2at6native17logspace_cuda_outERKN3c106ScalarES6_ldRNS1_6TensorEENKUlvE_clEvENKUlvE0_clEvEUllE_EEvT_T0_PN15function_traitsISD_E11result_typeE:
        /* <DEDUP_REMOVED lines=11> */
[----:B0-----:R-:W-:Y:S01]  /*00b0*/  ISETP.GE.U32.AND P0, PT, R0, UR4, PT ;  /* 0x0000000400007c0c */ /* 0x001fe2000bf06070 */
[----:B------:R-:W0:Y:S03]  /*00c0*/  LDCU.U8 UR4, c[0x0][0x388] ;  /* 0x00007100ff0477ac */ /* 0x000e260008000000 */
[----:B------:R-:W-:-:S13]  /*00d0*/  ISETP.GE.AND.EX P0, PT, R6, UR5, PT, P0 ;  /* 0x0000000506007c0c */ /* 0x000fda000bf06300 */
[----:B------:R-:W1:Y:S01]  /*00e0*/  @!P0 LDC R4, c[0x0][0x398] ;  /* 0x0000e600ff048b82 */ /* 0x000e620000000800 */
[----:B------:R-:W-:Y:S01]  /*00f0*/  @!P0 I2FP.F32.S32 R3, R0 ;  /* 0x0000000000038245 */ /* 0x000fe20000201400 */
[----:B0-----:R-:W1:Y:S04]  /*0100*/  @!P0 I2F.S8 R2, UR4 ;  /* 0x0000000400028d06 */ /* 0x001e680008001400 */
[----:B-1----:R-:W-:Y:S01]  /*0110*/  @!P0 FFMA.FTZ R4, R3, R4, R2 ;  /* 0x0000000403048223 */ /* 0x002fe20000010002 */
[----:B------:R-:W-:Y:S06]  /*0120*/  @!P0 BRA `(.L_x_594) ;  /* 0x0000000000288947 */ /* 0x000fec0003800000 */
[----:B------:R-:W0:Y:S01]  /*0130*/  LDCU.64 UR6, c[0x0][0x390] ;  /* 0x00007200ff0677ac */ /* 0x000e220008000a00 */
[----:B------:R-:W-:Y:S02]  /*0140*/  LOP3.LUT R2, RZ, R0, RZ, 0x33, !PT ;  /* 0x00000000ff027212 */ /* 0x000fe400078e33ff */
[----:B------:R-:W-:Y:S01]  /*0150*/  LOP3.LUT R3, RZ, R6, RZ, 0x33, !PT ;  /* 0x00000006ff037212 */ /* 0x000fe200078e33ff */
[----:B------:R-:W1:Y:S01]  /*0160*/  LDCU.U8 UR4, c[0x0][0x389] ;  /* 0x00007120ff0477ac */ /* 0x000e620008000000 */
[----:B0-----:R-:W-:-:S04]  /*0170*/  IADD3 R2, P0, PT, R2, UR6, RZ ;  /* 0x0000000602027c10 */ /* 0x001fc8000ff1e0ff */
[----:B------:R-:W-:Y:S01]  /*0180*/  IADD3.X R3, PT, PT, R3, UR7, RZ, P0, !PT ;  /* 0x0000000703037c10 */ /* 0x000fe200087fe4ff */
[----:B-1----:R-:W0:Y:S01]  /*0190*/  I2F.S8 R4, UR4 ;  /* 0x0000000400047d06 */ /* 0x002e220008001400 */
[----:B------:R-:W0:Y:S07]  /*01a0*/  LDCU UR4, c[0x0][0x398] ;  /* 0x00007300ff0477ac */ /* 0x000e2e0008000800 */
[----:B------:R-:W0:Y:S02]  /*01b0*/  I2F.S64 R3, R2 ;  /* 0x0000000200037312 */ /* 0x000e240000301400 */
[----:B0-----:R-:W-:-:S07]  /*01c0*/  FFMA.FTZ R4, -R3, UR4, R4 ;  /* 0x0000000403047c23 */ /* 0x001fce0008010104 */
.L_x_594:
[----:B------:R-:W-:Y:S05]  /*01d0*/  BSYNC.RECONVERGENT B0 ;  /* 0x0000000000007941 */ /* 0x000fea0003800200 */
.L_x_593:
[----:B------:R-:W0:Y:S01]  /*01e0*/  LDCU UR4, c[0x0][0x38c] ;  /* 0x00007180ff0477ac */ /* 0x000e220008000800 */
[----:B------:R-:W1:Y:S01]  /*01f0*/  LDCU.64 UR6, c[0x0][0x3b0] ;  /* 0x00007600ff0677ac */ /* 0x000e620008000a00 */
[----:B0-----:R-:W0:Y:S01]  /*0200*/  MUFU.LG2 R3, UR4 ;  /* 0x0000000400037d08 */ /* 0x001e220008000c00 */
[----:B------:R-:W2:Y:S01]  /*0210*/  LDCU.64 UR4, c[0x0][0x358] ;  /* 0x00006b00ff0477ac */ /* 0x000ea20008000a00 */
[----:B-1----:R-:W-:Y:S01]  /*0220*/  IADD3 R2, P0, PT, R0, UR6, RZ ;  /* 0x0000000600027c10 */ /* 0x002fe2000ff1e0ff */
[----:B0-----:R-:W-:-:S03]  /*0230*/  FMUL.FTZ R4, R3, R4 ;  /* 0x0000000403047220 */ /* 0x001fc60000410000 */
[----:B------:R-:W-:-:S03]  /*0240*/  IADD3.X R3, PT, PT, R6, UR7, RZ, P0, !PT ;  /* 0x0000000706037c10 */ /* 0x000fc600087fe4ff */
[----:B------:R-:W0:Y:S08]  /*0250*/  MUFU.EX2 R4, R4 ;  /* 0x0000000400047308 */ /* 0x000e300000000800 */
[----:B0-----:R-:W2:Y:S02]  /*0260*/  F2I.FTZ.TRUNC.NTZ R5, R4 ;  /* 0x0000000400057305 */ /* 0x001ea4000021f100 */
[----:B--2---:R-:W-:Y:S01]  /*0270*/  STG.E.U8 desc[UR4][R2.64], R5 ;  /* 0x0000000502007986 */ /* 0x004fe2000c101104 */
[----:B------:R-:W-:Y:S05]  /*0280*/  EXIT ;  /* 0x000000000000794d */ /* 0x000fea0003800000 */
.L_x_595:
        /* <DEDUP_REMOVED lines=15> */
.L_x_733:


//--------------------- .text._ZN50_GLOBAL__N__f31458b2_17_RangeFactories_cu_38772b0829elementwise_kernel_with_indexIlZZZN2at6native17logspace_cuda_outERKN3c106ScalarES6_ldRNS1_6TensorEENKUlvE_clEvENKUlvE_clEvEUllE_EEvT_T0_PN15function_traitsISD_E11result_typeE --------------------------
	.section	.text._ZN50_GLOBAL__N__f31458b2_17_RangeFactories_cu_38772b0829elementwise_kernel_with_indexIlZZZN2at6native17logspace_cuda_outERKN3c106ScalarES6_ldRNS1_6TensorEENKUlvE_clEvENKUlvE_clEvEUllE_EEvT_T0_PN15function_traitsISD_E11result_typeE,"ax",@progbits
	.align	128
.text._ZN50_GLOBAL__N__f31458b2_17_RangeFactories_cu_38772b0829elementwise_kernel_with_indexIlZZZN2at6native17logspace_cuda_outERKN3c106ScalarES6_ldRNS1_6TensorEENKUlvE_clEvENKUlvE_clEvEUllE_EEvT_T0_PN15function_traitsISD_E11result_typeE:
        .type           _ZN50_GLOBAL__N__f31458b2_17_RangeFactories_cu_38772b0829elementwise_kernel_with_indexIlZZZN2at6native17logspace_cuda_outERKN3c106ScalarES6_ldRNS1_6TensorEENKUlvE_clEvENKUlvE_clEvEUllE_EEvT_T0_PN15function_traitsISD_E11result_typeE,@function
        .size           _ZN50_GLOBAL__N__f31458b2_17_RangeFactories_cu_38772b0829elementwise_kernel_with_indexIlZZZN2at6native17logspace_cuda_outERKN3c106ScalarES6_ldRNS1_6TensorEENKUlvE_clEvENKUlvE_clEvEUllE_EEvT_T0_PN15function_traitsISD_E11result_typeE,(.L_x_734 - _ZN50_GLOBAL__N__f31458b2_17_RangeFactories_cu_38772b0829elementwise_kernel_with_indexIlZZZN2at6native17logspace_cuda_outERKN3c106ScalarES6_ldRNS1_6TensorEENKUlvE_clEvENKUlvE_clEvEUllE_EEvT_T0_PN15function_traitsISD_E11result_typeE)
        .other          _ZN50_GLOBAL__N__f31458b2_17_RangeFactories_cu_38772b0829elementwise_kernel_with_indexIlZZZN2at6native17logspace_cuda_outERKN3c106ScalarES6_ldRNS1_6TensorEENKUlvE_clEvENKUlvE_clEvEUllE_EEvT_T0_PN15function_traitsISD_E11result_typeE,@"STO_CUDA_ENTRY STV_DEFAULT"
_ZN50_GLOBAL__N__f31458b2_17_RangeFactories_cu_38772b0829elementwise_kernel_with_indexIlZZZN2at6native17logspace_cuda_outERKN3c106ScalarES6_ldRNS1_6TensorEENKUlvE_clEvENKUlvE_clEvEUllE_EEvT_T0_PN15function_traitsISD_E11result_typeE:
        /* <DEDUP_REMOVED lines=13> */
[----:B------:R-:W0:Y:S01]  /*00d0*/  @!P0 LDC.U8 R2, c[0x0][0x388] ;  /* 0x0000e200ff028b82 */ /* 0x000e220000000000 */
[----:B------:R-:W-:-:S07]  /*00e0*/  @!P0 I2FP.F32.U32 R3, R0 ;  /* 0x0000000000038245 */ /* 0x000fce0000201000 */
[----:B------:R-:W1:Y:S01]  /*00f0*/  @!P0 LDC R4, c[0x0][0x398] ;  /* 0x0000e600ff048b82 */ /* 0x000e620000000800 */
[----:B0-----:R-:W-:-:S05]  /*0100*/  @!P0 I2FP.F32.U32 R2, R2 ;  /* 0x0000000200028245 */ /* 0x001fca0000201000 */
[----:B-1----:R-:W-:Y:S01]  /*0110*/  @!P0 FFMA.FTZ R4, R3, R4, R2 ;  /* 0x0000000403048223 */ /* 0x002fe20000010002 */
[----:B------:R-:W-:Y:S06]  /*0120*/  @!P0 BRA `(.L_x_597) ;  /* 0x0000000000248947 */ /* 0x000fec0003800000 */
[----:B------:R-:W0:Y:S01]  /*0130*/  LDC.64 R4, c[0x0][0x390] ;  /* 0x0000e400ff047b82 */ /* 0x000e220000000a00 */
[----:B------:R-:W-:Y:S01]  /*0140*/  LOP3.LUT R3, RZ, R0, RZ, 0x33, !PT ;  /* 0x00000000ff037212 */ /* 0x000fe200078e33ff */
[----:B------:R-:W1:Y:S01]  /*0150*/  LDCU.U8 UR4, c[0x0][0x389] ;  /* 0x00007120ff0477ac */ /* 0x000e620008000000 */
[----:B------:R-:W2:Y:S02]  /*0160*/  LDCU UR5, c[0x0][0x398] ;  /* 0x00007300ff0577ac */ /* 0x000ea40008000800 */
[----:B0-----:R-:W-:Y:S02]  /*0170*/  IADD3 R2, P0, PT, R3, R4, RZ ;  /* 0x0000000403027210 */ /* 0x001fe40007f1e0ff */
[----:B-1----:R-:W-:Y:S02]  /*0180*/  I2FP.F32.U32 R4, UR4 ;  /* 0x0000000400047c45 */ /* 0x002fe40008201000 */
[----:B------:R-:W-:-:S06]  /*0190*/  IADD3.X R3, PT, PT, R5, -0x1, RZ, P0, !PT ;  /* 0xffffffff05037810 */ /* 0x000fcc00007fe4ff */
[----:B------:R-:W2:Y:S02]  /*01a0*/  I2F.S64 R3, R2 ;  /* 0x0000000200037312 */ /* 0x000ea40000301400 */
[----:B--2---:R-:W-:-:S07]  /*01b0*/  FFMA.FTZ R4, -R3, UR5, R4 ;  /* 0x0000000503047c23 */ /* 0x004fce0008010104 */
.L_x_597:
[----:B------:R-:W-:Y:S05]  /*01c0*/  BSYNC.RECONVERGENT B0 ;  /* 0x0000000000007941 */ /* 0x000fea0003800200 */
.L_x_596:
        /* <DEDUP_REMOVED lines=8> */
[----:B0-----:R-:W2:Y:S02]  /*0250*/  F2I.FTZ.U32.TRUNC.NTZ R5, R4 ;  /* 0x0000000400057305 */ /* 0x001ea4000021f000 */
[----:B--2---:R-:W-:Y:S01]  /*0260*/  STG.E.U8 desc[UR4][R2.64], R5 ;  /* 0x0000000502007986 */ /* 0x004fe2000c101104 */
[----:B------:R-:W-:Y:S05]  /*0270*/  EXIT ;  /* 0x000000000000794d */ /* 0x000fea0003800000 */
.L_x_598:
        /* <DEDUP_REMOVED lines=16> */
.L_x_734:


//--------------------- .text._ZN50_GLOBAL__N__f31458b2_17_RangeFactories_cu_38772b0829elementwise_kernel_with_indexIiZZZN2at6native17logspace_cuda_outERKN3c106ScalarES6_ldRNS1_6TensorEENKUlvE_clEvENKUlvE_clEvEUllE_EEvT_T0_PN15function_traitsISD_E11result_typeE --------------------------
	.section	.text._ZN50_GLOBAL__N__f31458b2_17_RangeFactories_cu_38772b0829elementwise_kernel_with_indexIiZZZN2at6native17logspace_cuda_outERKN3c106ScalarES6_ldRNS1_6TensorEENKUlvE_clEvENKUlvE_clEvEUllE_EEvT_T0_PN15function_traitsISD_E11result_typeE,"ax",@progbits
	.align	128
.text._ZN50_GLOBAL__N__f31458b2_17_RangeFactories_cu_38772b0829elementwise_kernel_with_indexIiZZZN2at6native17logspace_cuda_outERKN3c106ScalarES6_ldRNS1_6TensorEENKUlvE_clEvENKUlvE_clEvEUllE_EEvT_T0_PN15function_traitsISD_E11result_typeE:
        .type           _ZN50_GLOBAL__N__f31458b2_17_RangeFactories_cu_38772b0829elementwise_kernel_with_indexIiZZZN2at6native17logspace_cuda_outERKN3c106ScalarES6_ldRNS1_6TensorEENKUlvE_clEvENKUlvE_clEvEUllE_EEvT_T0_PN15function_traitsISD_E11result_typeE,@function
        .size           _ZN50_GLOBAL__N__f31458b2_17_RangeFactories_cu_38772b0829elementwise_kernel_with_indexIiZZZN2at6native17logspace_cuda_outERKN3c106ScalarES6_ldRNS1_6TensorEENKUlvE_clEvENKUlvE_clEvEUllE_EEvT_T0_PN15function_traitsISD_E11result_typeE,(.L_x_735 - _ZN50_GLOBAL__N__f31458b2_17_RangeFactories_cu_38772b0829elementwise_kernel_with_indexIiZZZN2at6native17logspace_cuda_outERKN3c106ScalarES6_ldRNS1_6TensorEENKUlvE_clEvENKUlvE_clEvEUllE_EEvT_T0_PN15function_traitsISD_E11result_typeE)
        .other          _ZN50_GLOBAL__N__f31458b2_17_RangeFactories_cu_38772b0829elementwise_kernel_with_indexIiZZZN2at6native17logspace_cuda_outERKN3c106ScalarES6_ldRNS1_6TensorEENKUlvE_clEvENKUlvE_clEvEUllE_EEvT_T0_PN15function_traitsISD_E11result_typeE,@"STO_CUDA_ENTRY STV_DEFAULT"
_ZN50_GLOBAL__N__f31458b2_17_RangeFactories_cu_38772b0829elementwise_kernel_with_indexIiZZZN2at6native17logspace_cuda_outERKN3c106ScalarES6_ldRNS1_6TensorEENKUlvE_clEvENKUlvE_clEvEUllE_EEvT_T0_PN15function_traitsISD_E11result_typeE:
        /* <DEDUP_REMOVED lines=13> */
[----:B------:R-:W0:Y:S01]  /*00d0*/  @!P0 LDC.U8 R2, c[0x0][0x388] ;  /* 0x0000e200ff028b82 */ /* 0x000e220000000000 */
[----:B------:R-:W-:-:S07]  /*00e0*/  @!P0 I2FP.F32.S32 R3, R0 ;  /* 0x0000000000038245 */ /* 0x000fce0000201400 */
[----:B------:R-:W1:Y:S01]  /*00f0*/  @!P0 LDC R4, c[0x0][0x398] ;  /* 0x0000e600ff048b82 */ /* 0x000e620000000800 */
[----:B0-----:R-:W-:-:S05]  /*0100*/  @!P0 I2FP.F32.U32 R2, R2 ;  /* 0x0000000200028245 */ /* 0x001fca0000201000 */
[----:B-1----:R-:W-:Y:S01]  /*0110*/  @!P0 FFMA.FTZ R4, R3, R4, R2 ;  /* 0x0000000403048223 */ /* 0x002fe20000010002 */
[----:B------:R-:W-:Y:S06]  /*0120*/  @!P0 BRA `(.L_x_600) ;  /* 0x0000000000288947 */ /* 0x000fec0003800000 */
[----:B------:R-:W0:Y:S01]  /*0130*/  LDCU.64 UR4, c[0x0][0x390] ;  /* 0x00007200ff0477ac */ /* 0x000e220008000a00 */
[----:B------:R-:W-:Y:S02]  /*0140*/  LOP3.LUT R2, RZ, R0, RZ, 0x33, !PT ;  /* 0x00000000ff027212 */ /* 0x000fe400078e33ff */
[----:B------:R-:W-:Y:S02]  /*0150*/  LOP3.LUT R3, RZ, R6, RZ, 0x33, !PT ;  /* 0x00000006ff037212 */ /* 0x000fe400078e33ff */
[----:B0-----:R-:W-:Y:S01]  /*0160*/  IADD3 R2, P0, PT, R2, UR4, RZ ;  /* 0x0000000402027c10 */ /* 0x001fe2000ff1e0ff */
[----:B------:R-:W0:Y:S03]  /*0170*/  LDCU.U8 UR4, c[0x0][0x389] ;  /* 0x00007120ff0477ac */ /* 0x000e260008000000 */
[----:B------:R-:W-:Y:S01]  /*0180*/  IADD3.X R3, PT, PT, R3, UR5, RZ, P0, !PT ;  /* 0x0000000503037c10 */ /* 0x000fe200087fe4ff */
[----:B------:R-:W1:Y:S05]  /*0190*/  LDCU UR5, c[0x0][0x398] ;  /* 0x00007300ff0577ac */ /* 0x000e6a0008000800 */
[----:B------:R-:W1:Y:S01]  /*01a0*/  I2F.S64 R3, R2 ;  /* 0x0000000200037312 */ /* 0x000e620000301400 */
[----:B0-----:R-:W-:-:S05]  /*01b0*/  I2FP.F32.U32 R4, UR4 ;  /* 0x0000000400047c45 */ /* 0x001fca0008201000 */
[----:B-1----:R-:W-:-:S07]  /*01c0*/  FFMA.FTZ R4, -R3, UR5, R4 ;  /* 0x0000000503047c23 */ /* 0x002fce0008010104 */
.L_x_600:
[----:B------:R-:W-:Y:S05]  /*01d0*/  BSYNC.RECONVERGENT B0 ;  /* 0x0000000000007941 */ /* 0x000fea0003800200 */
.L_x_599:
        /* <DEDUP_REMOVED lines=8> */
[----:B0-----:R-:W2:Y:S02]  /*0260*/  F2I.FTZ.U32.TRUNC.NTZ R5, R4 ;  /* 0x0000000400057305 */ /* 0x001ea4000021f000 */
[----:B--2---:R-:W-:Y:S01]  /*0270*/  STG.E.U8 desc[UR4][R2.64], R5 ;  /* 0x0000000502007986 */ /* 0x004fe2000c101104 */
[----:B------:R-:W-:Y:S05]  /*0280*/  EXIT ;  /* 0x000000000000794d */ /* 0x000fea0003800000 */
.L_x_601:
        /* <DEDUP_REMOVED lines=15> */
.L_x_735:


//--------------------- .text._ZN50_GLOBAL__N__f31458b2_17_RangeFactories_cu_38772b0829elementwise_kernel_with_indexIlZZZN2at6native17linspace_cuda_outERKN3c106ScalarES6_lRNS1_6TensorEENKUlvE0_clEvENKUlvE4_clEvEUllE_EEvT_T0_PN15function_traitsISD_E11result_typeE --------------------------
	.section	.text._ZN50_GLOBAL__N__f31458b2_17_RangeFactories_cu_38772b0829elementwise_kernel_with_indexIlZZZN2at6native17linspace_cuda_outERKN3c106ScalarES6_lRNS1_6TensorEENKUlvE0_clEvENKUlvE4_clEvEUllE_EEvT_T0_PN15function_traitsISD_E11result_typeE,"ax",@progbits
	.align	128
.text._ZN50_GLOBAL__N__f31458b2_17_RangeFactories_cu_38772b0829elementwise_kernel_with_indexIlZZZN2at6native17linspace_cuda_outERKN3c106ScalarES6_lRNS1_6TensorEENKUlvE0_clEvENKUlvE4_clEvEUllE_EEvT_T0_PN15function_traitsISD_E11result_typeE:
        .type           _ZN50_GLOBAL__N__f31458b2_17_RangeFactories_cu_38772b0829elementwise_kernel_with_indexIlZZZN2at6native17linspace_cuda_outERKN3c106ScalarES6_lRNS1_6TensorEENKUlvE0_clEvENKUlvE4_clEvEUllE_EEvT_T0_PN15function_traitsISD_E11result_typeE,@function
        .size           _ZN50_GLOBAL__N__f31458b2_17_RangeFactories_cu_38772b0829elementwise_kernel_with_indexIlZZZN2at6native17linspace_cuda_outERKN3c106ScalarES6_lRNS1_6TensorEENKUlvE0_clEvENKUlvE4_clEvEUllE_EEvT_T0_PN15function_traitsISD_E11result_typeE,(.L_x_736 - _ZN50_GLOBAL__N__f31458b2_17_RangeFactories_cu_38772b0829elementwise_kernel_with_indexIlZZZN2at6native17linspace_cuda_outERKN3c106ScalarES6_lRNS1_6TensorEENKUlvE0_clEvENKUlvE4_clEvEUllE_EEvT_T0_PN15function_traitsISD_E11result_typeE)
        .other          _ZN50_GLOBAL__N__f31458b2_17_RangeFactories_cu_38772b0829elementwise_kernel_with_indexIlZZZN2at6native17linspace_cuda_outERKN3c106ScalarES6_lRNS1_6TensorEENKUlvE0_clEvENKUlvE4_clEvEUllE_EEvT_T0_PN15function_traitsISD_E11result_typeE,@"STO_CUDA_ENTRY STV_DEFAULT"
_ZN50_GLOBAL__N__f31458b2_17_RangeFactories_cu_38772b0829elementwise_kernel_with_indexIlZZZN2at6native17linspace_cuda_outERKN3c106ScalarES6_lRNS1_6TensorEENKUlvE0_clEvENKUlvE4_clEvEUllE_EEvT_T0_PN15function_traitsISD_E11result_typeE:
        /* <DEDUP_REMOVED lines=13> */
[----:B------:R-:W3:Y:S01]  /*00d0*/  LDCU.64 UR8, c[0x0][0x358] ;  /* 0x00006b00ff0877ac */ /* 0x000ee20008000a00 */
[----:B0-----:R-:W-:-:S04]  /*00e0*/  ISETP.GE.U32.AND P0, PT, R0, UR4, PT ;  /* 0x0000000400007c0c */ /* 0x001fc8000bf06070 */
[----:B------:R-:W-:-:S13]  /*00f0*/  ISETP.GE.AND.EX P0, PT, RZ, UR5, PT, P0 ;  /* 0x00000005ff007c0c */ /* 0x000fda000bf06300 */
[----:B-123--:R-:W-:Y:S05]  /*0100*/  @P0 BRA `(.L_x_603) ;  /* 0x0000000000300947 */ /* 0x00efea0003800000 */
[----:B------:R-:W-:Y:S01]  /*0110*/  I2FP.F32.U32 R2, R0 ;  /* 0x0000000000027245 */ /* 0x000fe20000201000 */
[----:B------:R-:W-:Y:S01]  /*0120*/  USHF.L.U32 UR5, UR7, 0x10, URZ ;  /* 0x0000001007057899 */ /* 0x000fe200080006ff */
[----:B------:R-:W0:Y:S04]  /*0130*/  LDCU.U16 UR4, c[0x0][0x388] ;  /* 0x00007100ff0477ac */ /* 0x000e280008000400 */
[----:B------:R-:W1:Y:S02]  /*0140*/  F2F.BF16.F32 R2, R2 ;  /* 0x0000000200027304 */ /* 0x000e640000202000 */
[----:B-1----:R-:W-:Y:S01]  /*0150*/  IMAD.U32 R3, R2, 0x10000, RZ ;  /* 0x0001000002037824 */ /* 0x002fe200078e00ff */
[----:B0-----:R-:W-:-:S03]  /*0160*/  USHF.L.U32 UR4, UR4, 0x10, URZ ;  /* 0x0000001004047899 */ /* 0x001fc600080006ff */
[----:B------:R-:W-:-:S06]  /*0170*/  FMUL.FTZ R3, R3, UR5 ;  /* 0x0000000503037c20 */ /* 0x000fcc0008410000 */
[----:B------:R-:W0:Y:S02]  /*0180*/  F2F.BF16.F32 R3, R3 ;  /* 0x0000000300037304 */ /* 0x000e240000202000 */
[----:B0-----:R-:W-:-:S04]  /*0190*/  IMAD.U32 R4, R3, 0x10000, RZ ;  /* 0x0001000003047824 */ /* 0x001fc800078e00ff */
[----:B------:R-:W-:-:S05]  /*01a0*/  FADD.FTZ R4, R4, UR4 ;  /* 0x0000000404047e21 */ /* 0x000fca0008010000 */
[----:B------:R-:W-:Y:S01]  /*01b0*/  F2FP.BF16.F32.PACK_AB R4, RZ, R4 ;  /* 0x00000004ff04723e */ /* 0x000fe200000010ff */
[----:B------:R-:W-:Y:S06]  /*01c0*/  BRA `(.L_x_604) ;  /* 0x0000000000387947 */ /* 0x000fec0003800000 */
.L_x_603:
[----:B------:R-:W0:Y:S01]  /*01d0*/  LDC.64 R4, c[0x0][0x390] ;  /* 0x0000e400ff047b82 */ /* 0x000e220000000a00 */
[----:B------:R-:W-:Y:S01]  /*01e0*/  LOP3.LUT R3, RZ, R0, RZ, 0x33, !PT ;  /* 0x00000000ff037212 */ /* 0x000fe200078e33ff */
[----:B------:R-:W-:-:S03]  /*01f0*/  USHF.L.U32 UR4, UR7, 0x10, URZ ;  /* 0x0000001007047899 */ /* 0x000fc600080006ff */
[----:B0-----:R-:W-:-:S04]  /*0200*/  IADD3 R2, P0, PT, R3, R4, RZ ;  /* 0x0000000403027210 */ /* 0x001fc80007f1e0ff */
[----:B------:R-:W-:-:S04]  /*0210*/  IADD3.X R3, PT, PT, R5, -0x1, RZ, P0, !PT ;  /* 0xffffffff05037810 */ /* 0x000fc800007fe4ff */
[----:B------:R-:W0:Y:S08]  /*0220*/  I2F.S64 R2, R2 ;  /* 0x0000000200027312 */ /* 0x000e300000301400 */
[----:B0-----:R-:W0:Y:S02]  /*0230*/  F2F.BF16.F32 R4, R2 ;  /* 0x0000000200047304 */ /* 0x001e240000202000 */
[----:B0-----:R-:W-:-:S04]  /*0240*/  IMAD.U32 R4, R4, 0x10000, RZ ;  /* 0x0001000004047824 */ /* 0x001fc800078e00ff */
[----:B------:R-:W-:Y:S01]  /*0250*/  FMUL.FTZ R5, R4, UR4 ;  /* 0x0000000404057c20 */ /* 0x000fe20008410000 */
[----:B------:R-:W-:-:S05]  /*0260*/  USHF.L.U32 UR4, UR6, 0x10, URZ ;  /* 0x0000001006047899 */ /* 0x000fca00080006ff */
[----:B------:R-:W0:Y:S02]  /*0270*/  F2F.BF16.F32 R5, R5 ;  /* 0x0000000500057304 */ /* 0x000e240000202000 */
[----:B0-----:R-:W-:-:S04]  /*0280*/  IMAD.U32 R4, R5, 0x10000, RZ ;  /* 0x0001000005047824 */ /* 0x001fc800078e00ff */
[----:B------:R-:W-:-:S05]  /*0290*/  FADD.FTZ R4, -R4, UR4 ;  /* 0x0000000404047e21 */ /* 0x000fca0008010100 */
[----:B------:R-:W-:-:S07]  /*02a0*/  F2FP.BF16.F32.PACK_AB R4, RZ, R4 ;  /* 0x00000004ff04723e */ /* 0x000fce00000010ff */
.L_x_604:
[----:B------:R-:W-:Y:S05]  /*02b0*/  BSYNC.RECONVERGENT B0 ;  /* 0x0000000000007941 */ /* 0x000fea0003800200 */
.L_x_602:
[----:B------:R-:W0:Y:S02]  /*02c0*/  LDCU.64 UR4, c[0x0][0x3b0] ;  /* 0x00007600ff0477ac */ /* 0x000e240008000a00 */
[----:B0-----:R-:W-:-:S04]  /*02d0*/  LEA R2, P0, R0, UR4, 0x1 ;  /* 0x0000000400027c11 */ /* 0x001fc8000f8008ff */
[----:B------:R-:W-:-:S05]  /*02e0*/  LEA.HI.X R3, R0, UR5, RZ, 0x1, P0 ;  /* 0x0000000500037c11 */ /* 0x000fca00080f0cff */
[----:B------:R-:W-:Y:S01]  /*02f0*/  STG.E.U16 desc[UR8][R2.64], R4 ;  /* 0x0000000402007986 */ /* 0x000fe2000c101508 */
[----:B------:R-:W-:Y:S05]  /*0300*/  EXIT ;  /* 0x000000000000794d */ /* 0x000fea0003800000 */
.L_x_605:
        /* <DEDUP_REMOVED lines=15> */
.L_x_736:


//--------------------- .text._ZN50_GLOBAL__N__f31458b2_17_RangeFactories_cu_38772b0829elementwise_kernel_with_indexIiZZZN2at6native17linspace_cuda_outERKN3c106ScalarES6_lRNS1_6TensorEENKUlvE0_clEvENKUlvE4_clEvEUllE_EEvT_T0_PN15function_traitsISD_E11result_typeE --------------------------
	.section	.text._ZN50_GLOBAL__N__f31458b2_17_RangeFactories_cu_38772b0829elementwise_kernel_with_indexIiZZZN2at6native17linspace_cuda_outERKN3c106ScalarES6_lRNS1_6TensorEENKUlvE0_clEvENKUlvE4_clEvEUllE_EEvT_T0_PN15function_traitsISD_E11result_typeE,"ax",@progbits
	.align	128
.text._ZN50_GLOBAL__N__f31458b2_17_RangeFactories_cu_38772b0829elementwise_kernel_with_indexIiZZZN2at6native17linspace_cuda_outERKN3c106ScalarES6_lRNS1_6TensorEENKUlvE0_clEvENKUlvE4_clEvEUllE_EEvT_T0_PN15function_traitsISD_E11result_typeE:
        .type           _ZN50_GLOBAL__N__f31458b2_17_RangeFactories_cu_38772b0829elementwise_kernel_with_indexIiZZZN2at6native17linspace_cuda_outERKN3c106ScalarES6_lRNS1_6TensorEENKUlvE0_clEvENKUlvE4_clEvEUllE_EEvT_T0_PN15function_traitsISD_E11result_typeE,@function
        .size           _ZN50_GLOBAL__N__f31458b2_17_RangeFactories_cu_38772b0829elementwise_kernel_with_indexIiZZZN2at6native17linspace_cuda_outERKN3c106ScalarES6_lRNS1_6TensorEENKUlvE0_clEvENKUlvE4_clEvEUllE_EEvT_T0_PN15function_traitsISD_E11result_typeE,(.L_x_737 - _ZN50_GLOBAL__N__f31458b2_17_RangeFactories_cu_38772b0829elementwise_kernel_with_indexIiZZZN2at6native17linspace_cuda_outERKN3c106ScalarES6_lRNS1_6TensorEENKUlvE0_clEvENKUlvE4_clEvEUllE_EEvT_T0_PN15function_traitsISD_E11result_typeE)
        .other          _ZN50_GLOBAL__N__f31458b2_17_RangeFactories_cu_38772b0829elementwise_kernel_with_indexIiZZZN2at6native17linspace_cuda_outERKN3c106ScalarES6_lRNS1_6TensorEENKUlvE0_clEvENKUlvE4_clEvEUllE_EEvT_T0_PN15function_traitsISD_E11result_typeE,@"STO_CUDA_ENTRY STV_DEFAULT"
_ZN50_GLOBAL__N__f31458b2_17_RangeFactories_cu_38772b0829elementwise_kernel_with_indexIiZZZN2at6native17linspace_cuda_outERKN3c106ScalarES6_lRNS1_6TensorEENKUlvE0_clEvENKUlvE4_clEvEUllE_EEvT_T0_PN15function_traitsISD_E11result_typeE:
        /* <DEDUP_REMOVED lines=13> */
[----:B------:R-:W3:Y:S01]  /*00d0*/  LDCU.64 UR8, c[0x0][0x358] ;  /* 0x00006b00ff0877ac */ /* 0x000ee20008000a00 */
[----:B0-----:R-:W-:-:S04]  /*00e0*/  ISETP.GE.U32.AND P0, PT, R0, UR4, PT ;  /* 0x0000000400007c0c */ /* 0x001fc8000bf06070 */
[----:B------:R-:W-:-:S13]  /*00f0*/  ISETP.GE.AND.EX P0, PT, R7, UR5, PT, P0 ;  /* 0x0000000507007c0c */ /* 0x000fda000bf06300 */
[----:B-123--:R-:W-:Y:S05]  /*0100*/  @P0 BRA `(.L_x_607) ;  /* 0x0000000000300947 */ /* 0x00efea0003800000 */
[----:B------:R-:W-:Y:S01]  /*0110*/  I2FP.F32.S32 R2, R0 ;  /* 0x0000000000027245 */ /* 0x000fe20000201400 */
        /* <DEDUP_REMOVED lines=11> */
.L_x_607:
[----:B------:R-:W0:Y:S01]  /*01d0*/  LDCU.64 UR4, c[0x0][0x390] ;  /* 0x00007200ff0477ac */ /* 0x000e220008000a00 */
[----:B------:R-:W-:Y:S02]  /*01e0*/  LOP3.LUT R2, RZ, R0, RZ, 0x33, !PT ;  /* 0x00000000ff027212 */ /* 0x000fe400078e33ff */
[----:B------:R-:W-:Y:S02]  /*01f0*/  LOP3.LUT R3, RZ, R7, RZ, 0x33, !PT ;  /* 0x00000007ff037212 */ /* 0x000fe400078e33ff */
[----:B0-----:R-:W-:Y:S01]  /*0200*/  IADD3 R2, P0, PT, R2, UR4, RZ ;  /* 0x0000000402027c10 */ /* 0x001fe2000ff1e0ff */
[----:B------:R-:W-:-:S03]  /*0210*/  USHF.L.U32 UR4, UR7, 0x10, URZ ;  /* 0x0000001007047899 */ /* 0x000fc600080006ff */
[----:B------:R-:W-:-:S04]  /*0220*/  IADD3.X R3, PT, PT, R3, UR5, RZ, P0, !PT ;  /* 0x0000000503037c10 */ /* 0x000fc800087fe4ff */
        /* <DEDUP_REMOVED lines=9> */
.L_x_608:
[----:B------:R-:W-:Y:S05]  /*02c0*/  BSYNC.RECONVERGENT B0 ;  /* 0x0000000000007941 */ /* 0x000fea0003800200 */
.L_x_606:
[----:B------:R-:W0:Y:S02]  /*02d0*/  LDCU.64 UR4, c[0x0][0x3b0] ;  /* 0x00007600ff0477ac */ /* 0x000e240008000a00 */
[----:B0-----:R-:W-:-:S04]  /*02e0*/  LEA R2, P0, R0, UR4, 0x1 ;  /* 0x0000000400027c11 */ /* 0x001fc8000f8008ff */
[----:B------:R-:W-:-:S05]  /*02f0*/  LEA.HI.X R3, R0, UR5, R7, 0x1, P0 ;  /* 0x0000000500037c11 */ /* 0x000fca00080f0c07 */
[----:B------:R-:W-:Y:S01]  /*0300*/  STG.E.U16 desc[UR8][R2.64], R4 ;  /* 0x0000000402007986 */ /* 0x000fe2000c101508 */
[----:B------:R-:W-:Y:S05]  /*0310*/  EXIT ;  /* 0x000000000000794d */ /* 0x000fea0003800000 */
.L_x_609:
        /* <DEDUP_REMOVED lines=14> */
.L_x_737:


//--------------------- .text._ZN50_GLOBAL__N__f31458b2_17_RangeFactories_cu_38772b0829elementwise_kernel_with_indexIlZZZN2at6native17linspace_cuda_outERKN3c106ScalarES6_lRNS1_6TensorEENKUlvE0_clEvENKUlvE3_clEvEUllE_EEvT_T0_PN15function_traitsISD_E11result_typeE --------------------------
	.section	.text._ZN50_GLOBAL__N__f31458b2_17_RangeFactories_cu_38772b0829elementwise_kernel_with_indexIlZZZN2at6native17linspace_cuda_outERKN3c106ScalarES6_lRNS1_6TensorEENKUlvE0_clEvENKUlvE3_clEvEUllE_EEvT_T0_PN15function_traitsISD_E11result_typeE,"ax",@progbits
	.align	128
.text._ZN50_GLOBAL__N__f31458b2_17_RangeFactories_cu_38772b0829elementwise_kernel_with_indexIlZZZN2at6native17linspace_cuda_outERKN3c106ScalarES6_lRNS1_6TensorEENKUlvE0_clEvENKUlvE3_clEvEUllE_EEvT_T0_PN15function_traitsISD_E11result_typeE:
        .type           _ZN50_GLOBAL__N__f31458b2_17_RangeFactories_cu_38772b0829elementwise_kernel_with_indexIlZZZN2at6native17linspace_cuda_outERKN3c106ScalarES6_lRNS1_6TensorEENKUlvE0_clEvENKUlvE3_clEvEUllE_EEvT_T0_PN15function_traitsISD_E11result_typeE,@function
        .size           _ZN50_GLOBAL__N__f31458b2_17_RangeFactories_cu_38772b0829elementwise_kernel_with_indexIlZZZN2at6native17linspace_cuda_outERKN3c106ScalarES6_lRNS1_6TensorEENKUlvE0_clEvENKUlvE3_clEvEUllE_EEvT_T0_PN15function_traitsISD_E11result_typeE,(.L_x_738 - _ZN50_GLOBAL__N__f31458b2_17_RangeFactories_cu_38772b0829elementwise_kernel_with_indexIlZZZN2at6native17linspace_cuda_outERKN3c106ScalarES6_lRNS1_6TensorEENKUlvE0_clEvENKUlvE3_clEvEUllE_EEvT_T0_PN15function_traitsISD_E11result_typeE)
        .other          _ZN50_GLOBAL__N__f31458b2_17_RangeFactories_cu_38772b0829elementwise_kernel_with_indexIlZZZN2at6native17linspace_cuda_outERKN3c106ScalarES6_lRNS1_6TensorEENKUlvE0_clEvENKUlvE3_clEvEUllE_EEvT_T0_PN15function_traitsISD_E11result_typeE,@"STO_CUDA_ENTRY STV_DEFAULT"
_ZN50_GLOBAL__N__f31458b2_17_RangeFactories_cu_38772b0829elementwise_kernel_with_indexIlZZZN2at6native17linspace_cuda_outERKN3c106ScalarES6_lRNS1_6TensorEENKUlvE0_clEvENKUlvE3_clEvEUllE_EEvT_T0_PN15function_traitsISD_E11result_typeE:
        /* <DEDUP_REMOVED lines=19> */
[----:B------:R-:W-:Y:S02]  /*0130*/  HADD2.F32 R2, -RZ, R2.H0_H0 ;  /* 0x20000002ff027230 */ /* 0x000fe40000004100 */
[----:B0-----:R-:W-:-:S05]  /*0140*/  HADD2.F32 R3, -RZ, R3.H0_H0 ;  /* 0x20000003ff037230 */ /* 0x001fca0000004100 */
[----:B------:R-:W-:Y:S01]  /*0150*/  FMUL.FTZ R2, R3, R2 ;  /* 0x0000000203027220 */ /* 0x000fe20000410000 */
[----:B-1----:R-:W-:-:S04]  /*0160*/  HADD2.F32 R3, -RZ, R4.H0_H0 ;  /* 0x20000004ff037230 */ /* 0x002fc80000004100 */
[----:B------:R-:W-:-:S05]  /*0170*/  F2FP.F16.F32.PACK_AB R2, RZ, R2 ;  /* 0x00000002ff02723e */ /* 0x000fca00000000ff */
[----:B------:R-:W-:-:S05]  /*0180*/  HADD2.F32 R2, -RZ, R2.H0_H0 ;  /* 0x20000002ff027230 */ /* 0x000fca0000004100 */
[----:B------:R-:W-:-:S05]  /*0190*/  FADD.FTZ R2, R3, R2 ;  /* 0x0000000203027221 */ /* 0x000fca0000010000 */
[----:B------:R-:W-:Y:S01]  /*01a0*/  F2FP.F16.F32.PACK_AB R4, RZ, R2 ;  /* 0x00000002ff04723e */ /* 0x000fe200000000ff */
[----:B------:R-:W-:Y:S06]  /*01b0*/  BRA `(.L_x_612) ;  /* 0x0000000000407947 */ /* 0x000fec0003800000 */
.L_x_611:
[----:B------:R-:W0:Y:S01]  /*01c0*/  LDC.64 R4, c[0x0][0x390] ;  /* 0x0000e400ff047b82 */ /* 0x000e220000000a00 */
[----:B------:R-:W-:-:S04]  /*01d0*/  LOP3.LUT R3, RZ, R0, RZ, 0x33, !PT ;  /* 0x00000000ff037212 */ /* 0x000fc800078e33ff */
[----:B0-----:R-:W-:-:S03]  /*01e0*/  IADD3 R2, P0, PT, R3, R4, RZ ;  /* 0x0000000403027210 */ /* 0x001fc60007f1e0ff */
[----:B------:R-:W0:Y:S01]  /*01f0*/  LDC.U16 R4, c[0x0][0x398] ;  /* 0x0000e600ff047b82 */ /* 0x000e220000000400 */
[----:B------:R-:W-:-:S04]  /*0200*/  IADD3.X R3, PT, PT, R5, -0x1, RZ, P0, !PT ;  /* 0xffffffff05037810 */ /* 0x000fc800007fe4ff */
[----:B------:R-:W1:Y:S03]  /*0210*/  I2F.S64 R2, R2 ;  /* 0x0000000200027312 */ /* 0x000e660000301400 */
[----:B------:R-:W2:Y:S01]  /*0220*/  LDC.U16 R5, c[0x0][0x38a] ;  /* 0x0000e280ff057b82 */ /* 0x000ea20000000400 */
[----:B-1----:R-:W-:Y:S01]  /*0230*/  F2FP.F16.F32.PACK_AB R3, RZ, R2 ;  /* 0x00000002ff03723e */ /* 0x002fe200000000ff */
[----:B0-----:R-:W-:-:S04]  /*0240*/  HADD2.F32 R7, -RZ, R4.H0_H0 ;  /* 0x20000004ff077230 */ /* 0x001fc80000004100 */
[----:B------:R-:W-:-:S05]  /*0250*/  HADD2.F32 R4, -RZ, R3.H0_H0 ;  /* 0x20000003ff047230 */ /* 0x000fca0000004100 */
[----:B------:R-:W-:Y:S01]  /*0260*/  FMUL.FTZ R4, R7, R4 ;  /* 0x0000000407047220 */ /* 0x000fe20000410000 */
[----:B--2---:R-:W-:-:S04]  /*0270*/  HADD2.F32 R5, -RZ, R5.H0_H0 ;  /* 0x20000005ff057230 */ /* 0x004fc80000004100 */
[----:B------:R-:W-:-:S05]  /*0280*/  F2FP.F16.F32.PACK_AB R4, RZ, R4 ;  /* 0x00000004ff04723e */ /* 0x000fca00000000ff */
[----:B------:R-:W-:-:S05]  /*0290*/  HADD2.F32 R4, -RZ, R4.H0_H0 ;  /* 0x20000004ff047230 */ /* 0x000fca0000004100 */
[----:B------:R-:W-:-:S05]  /*02a0*/  FADD.FTZ R4, R5, -R4 ;  /* 0x8000000405047221 */ /* 0x000fca0000010000 */
[----:B------:R-:W-:-:S07]  /*02b0*/  F2FP.F16.F32.PACK_AB R4, RZ, R4 ;  /* 0x00000004ff04723e */ /* 0x000fce00000000ff */
.L_x_612:
[----:B------:R-:W-:Y:S05]  /*02c0*/  BSYNC.RECONVERGENT B0 ;  /* 0x0000000000007941 */ /* 0x000fea0003800200 */
.L_x_610:
[----:B------:R-:W0:Y:S02]  /*02d0*/  LDCU.64 UR6, c[0x0][0x3b0] ;  /* 0x00007600ff0677ac */ /* 0x000e240008000a00 */
[----:B0-----:R-:W-:-:S04]  /*02e0*/  LEA R2, P0, R0, UR6, 0x1 ;  /* 0x0000000600027c11 */ /* 0x001fc8000f8008ff */
[----:B------:R-:W-:-:S05]  /*02f0*/  LEA.HI.X R3, R0, UR7, RZ, 0x1, P0 ;  /* 0x0000000700037c11 */ /* 0x000fca00080f0cff */
[----:B------:R-:W-:Y:S01]  /*0300*/  STG.E.U16 desc[UR4][R2.64], R4 ;  /* 0x0000000402007986 */ /* 0x000fe2000c101504 */
[----:B------:R-:W-:Y:S05]  /*0310*/  EXIT ;  /* 0x000000000000794d */ /* 0x000fea0003800000 */
.L_x_613:
        /* <DEDUP_REMOVED lines=14> */
.L_x_738:


//--------------------- .text._ZN50_GLOBAL__N__f31458b2_17_RangeFactories_cu_38772b0829elementwise_kernel_with_indexIiZZZN2at6native17linspace_cuda_outERKN3c106ScalarES6_lRNS1_6TensorEENKUlvE0_clEvENKUlvE3_clEvEUllE_EEvT_T0_PN15function_traitsISD_E11result_typeE --------------------------
	.section	.text._ZN50_GLOBAL__N__f31458b2_17_RangeFactories_cu_38772b0829elementwise_kernel_with_indexIiZZZN2at6native17linspace_cuda_outERKN3c106ScalarES6_lRNS1_6TensorEENKUlvE0_clEvENKUlvE3_clEvEUllE_EEvT_T0_PN15function_traitsISD_E11result_typeE,"ax",@progbits
	.align	128
.text._ZN50_GLOBAL__N__f31458b2_17_RangeFactories_cu_38772b0829elementwise_kernel_with_indexIiZZZN2at6native17linspace_cuda_outERKN3c106ScalarES6_lRNS1_6TensorEENKUlvE0_clEvENKUlvE3_clEvEUllE_EEvT_T0_PN15function_traitsISD_E11result_typeE:
        .type           _ZN50_GLOBAL__N__f31458b2_17_RangeFactories_cu_38772b0829elementwise_kernel_with_indexIiZZZN2at6native17linspace_cuda_outERKN3c106ScalarES6_lRNS1_6TensorEENKUlvE0_clEvENKUlvE3_clEvEUllE_EEvT_T0_PN15function_traitsISD_E11result_typeE,@function
        .size           _ZN50_GLOBAL__N__f31458b2_17_RangeFactories_cu_38772b0829elementwise_kernel_with_indexIiZZZN2at6native17linspace_cuda_outERKN3c106ScalarES6_lRNS1_6TensorEENKUlvE0_clEvENKUlvE3_clEvEUllE_EEvT_T0_PN15function_traitsISD_E11result_typeE,(.L_x_739 - _ZN50_GLOBAL__N__f31458b2_17_RangeFactories_cu_38772b0829elementwise_kernel_with_indexIiZZZN2at6native17linspace_cuda_outERKN3c106ScalarES6_lRNS1_6TensorEENKUlvE0_clEvENKUlvE3_clEvEUllE_EEvT_T0_PN15function_traitsISD_E11result_typeE)
        .other          _ZN50_GLOBAL__N__f31458b2_17_RangeFactories_cu_38772b0829elementwise_kernel_with_indexIiZZZN2at6native17linspace_cuda_outERKN3c106ScalarES6_lRNS1_6TensorEENKUlvE0_clEvENKUlvE3_clEvEUllE_EEvT_T0_PN15function_traitsISD_E11result_typeE,@"STO_CUDA_ENTRY STV_DEFAULT"
_ZN50_GLOBAL__N__f31458b2_17_RangeFactories_cu_38772b0829elementwise_kernel_with_indexIiZZZN2at6native17linspace_cuda_outERKN3c106ScalarES6_lRNS1_6TensorEENKUlvE0_clEvENKUlvE3_clEvEUllE_EEvT_T0_PN15function_traitsISD_E11result_typeE:
        /* <DEDUP_REMOVED lines=28> */
.L_x_615:
[----:B------:R-:W0:Y:S01]  /*01c0*/  LDCU.64 UR6, c[0x0][0x390] ;  /* 0x00007200ff0677ac */ /* 0x000e220008000a00 */
[----:B------:R-:W-:Y:S01]  /*01d0*/  LOP3.LUT R4, RZ, R0, RZ, 0x33, !PT ;  /* 0x00000000ff047212 */ /* 0x000fe200078e33ff */
[----:B------:R-:W1:Y:S01]  /*01e0*/  LDC.U16 R7, c[0x0][0x398] ;  /* 0x0000e600ff077b82 */ /* 0x000e620000000400 */
[----:B------:R-:W-:-:S07]  /*01f0*/  LOP3.LUT R2, RZ, R3, RZ, 0x33, !PT ;  /* 0x00000003ff027212 */ /* 0x000fce00078e33ff */
[----:B------:R-:W2:Y:S01]  /*0200*/  LDC.U16 R6, c[0x0][0x38a] ;  /* 0x0000e280ff067b82 */ /* 0x000ea20000000400 */
[----:B0-----:R-:W-:-:S04]  /*0210*/  IADD3 R4, P0, PT, R4, UR6, RZ ;  /* 0x0000000604047c10 */ /* 0x001fc8000ff1e0ff */
[----:B------:R-:W-:-:S04]  /*0220*/  IADD3.X R5, PT, PT, R2, UR7, RZ, P0, !PT ;  /* 0x0000000702057c10 */ /* 0x000fc800087fe4ff */
[----:B------:R-:W0:Y:S01]  /*0230*/  I2F.S64 R4, R4 ;  /* 0x0000000400047312 */ /* 0x000e220000301400 */
[----:B-1----:R-:W-:Y:S02]  /*0240*/  HADD2.F32 R7, -RZ, R7.H0_H0 ;  /* 0x20000007ff077230 */ /* 0x002fe40000004100 */
[----:B--2---:R-:W-:Y:S01]  /*0250*/  HADD2.F32 R6, -RZ, R6.H0_H0 ;  /* 0x20000006ff067230 */ /* 0x004fe20000004100 */
[----:B0-----:R-:W-:-:S05]  /*0260*/  F2FP.F16.F32.PACK_AB R2, RZ, R4 ;  /* 0x00000004ff02723e */ /* 0x001fca00000000ff */
[----:B------:R-:W-:-:S05]  /*0270*/  HADD2.F32 R2, -RZ, R2.H0_H0 ;  /* 0x20000002ff027230 */ /* 0x000fca0000004100 */
[----:B------:R-:W-:-:S05]  /*0280*/  FMUL.FTZ R2, R7, R2 ;  /* 0x0000000207027220 */ /* 0x000fca0000410000 */
[----:B------:R-:W-:-:S05]  /*0290*/  F2FP.F16.F32.PACK_AB R2, RZ, R2 ;  /* 0x00000002ff02723e */ /* 0x000fca00000000ff */
[----:B------:R-:W-:-:S05]  /*02a0*/  HADD2.F32 R7, -RZ, R2.H0_H0 ;  /* 0x20000002ff077230 */ /* 0x000fca0000004100 */
[----:B------:R-:W-:-:S05]  /*02b0*/  FADD.FTZ R6, R6, -R7 ;  /* 0x8000000706067221 */ /* 0x000fca0000010000 */
[----:B------:R-:W-:-:S07]  /*02c0*/  F2FP.F16.F32.PACK_AB R5, RZ, R6 ;  /* 0x00000006ff05723e */ /* 0x000fce00000000ff */
.L_x_616:
[----:B------:R-:W-:Y:S05]  /*02d0*/  BSYNC.RECONVERGENT B0 ;  /* 0x0000000000007941 */ /* 0x000fea0003800200 */
.L_x_614:
[----:B------:R-:W0:Y:S02]  /*02e0*/  LDCU.64 UR6, c[0x0][0x3b0] ;  /* 0x00007600ff0677ac */ /* 0x000e240008000a00 */
[----:B0-----:R-:W-:-:S04]  /*02f0*/  LEA R2, P0, R0, UR6, 0x1 ;  /* 0x0000000600027c11 */ /* 0x001fc8000f8008ff */
[----:B------:R-:W-:-:S05]  /*0300*/  LEA.HI.X R3, R0, UR7, R3, 0x1, P0 ;  /* 0x0000000700037c11 */ /* 0x000fca00080f0c03 */
[----:B------:R-:W-:Y:S01]  /*0310*/  STG.E.U16 desc[UR4][R2.64], R5 ;  /* 0x0000000502007986 */ /* 0x000fe2000c101504 */
[----:B------:R-:W-:Y:S05]  /*0320*/  EXIT ;  /* 0x000000000000794d */ /* 0x000fea0003800000 */
.L_x_617:
        /* <DEDUP_REMOVED lines=13> */
.L_x_739:


//--------------------- .text._ZN50_GLOBAL__N__f31458b2_17_RangeFactories_cu_38772b0829elementwise_kernel_with_indexIlZZZN2at6native17linspace_cuda_outERKN3c106ScalarES6_lRNS1_6TensorEENKUlvE0_clEvENKUlvE2_clEvEUllE_EEvT_T0_PN15function_traitsISD_E11result_typeE --------------------------
	.section	.text._ZN50_GLOBAL__N__f31458b2_17_RangeFactories_cu_38772b0829elementwise_kernel_with_indexIlZZZN2at6native17linspace_cuda_outERKN3c106ScalarES6_lRNS1_6TensorEENKUlvE0_clEvENKUlvE2_clEvEUllE_EEvT_T0_PN15function_traitsISD_E11result_typeE,"ax",@progbits
	.align	128
.text._ZN50_GLOBAL__N__f31458b2_17_RangeFactories_cu_38772b0829elementwise_kernel_with_indexIlZZZN2at6native17linspace_cuda_outERKN3c106ScalarES6_lRNS1_6TensorEENKUlvE0_clEvENKUlvE2_clEvEUllE_EEvT_T0_PN15function_traitsISD_E11result_typeE:
        .type           _ZN50_GLOBAL__N__f31458b2_17_RangeFactories_cu_38772b0829elementwise_kernel_with_indexIlZZZN2at6native17linspace_cuda_outERKN3c106ScalarES6_lRNS1_6TensorEENKUlvE0_clEvENKUlvE2_clEvEUllE_EEvT_T0_PN15function_traitsISD_E11result_typeE,@function
        .size           _ZN50_GLOBAL__N__f31458b2_17_RangeFactories_cu_38772b0829elementwise_kernel_with_indexIlZZZN2at6native17linspace_cuda_outERKN3c106ScalarES6_lRNS1_6TensorEENKUlvE0_clEvENKUlvE2_clEvEUllE_EEvT_T0_PN15function_traitsISD_E11result_typeE,(.L_x_740 - _ZN50_GLOBAL__N__f31458b2_17_RangeFactories_cu_38772b0829elementwise_kernel_with_indexIlZZZN2at6native17linspace_cuda_outERKN3c106ScalarES6_lRNS1_6TensorEENKUlvE0_clEvENKUlvE2_clEvEUllE_EEvT_T0_PN15function_traitsISD_E11result_typeE)
        .other          _ZN50_GLOBAL__N__f31458b2_17_RangeFactories_cu_38772b0829elementwise_kernel_with_indexIlZZZN2at6native17linspace_cuda_outERKN3c106ScalarES6_lRNS1_6TensorEENKUlvE0_clEvENKUlvE2_clEvEUllE_EEvT_T0_PN15function_traitsISD_E11result_typeE,@"STO_CUDA_ENTRY STV_DEFAULT"
_ZN50_GLOBAL__N__f31458b2_17_RangeFactories_cu_38772b0829elementwise_kernel_with_indexIlZZZN2at6native17linspace_cuda_outERKN3c106ScalarES6_lRNS1_6TensorEENKUlvE0_clEvENKUlvE2_clEvEUllE_EEvT_T0_PN15function_traitsISD_E11result_typeE:
        /* <DEDUP_REMOVED lines=15> */
[----:B------:R-:W0:Y:S02]  /*00f0*/  @!P0 LDC.64 R6, c[0x0][0x388] ;  /* 0x0000e200ff068b82 */ /* 0x000e240000000a00 */
[C---:B0-----:R-:W-:Y:S01]  /*0100*/  @!P0 FFMA.FTZ R4, R3.reuse, R4, R6 ;  /* 0x0000000403048223 */ /* 0x041fe20000010006 */
[----:B------:R-:W-:Y:S01]  /*0110*/  @!P0 FFMA.FTZ R5, R3, R5, R7 ;  /* 0x0000000503058223 */ /* 0x000fe20000010007 */
[----:B------:R-:W-:Y:S06]  /*0120*/  @!P0 BRA `(.L_x_619) ;  /* 0x0000000000248947 */ /* 0x000fec0003800000 */
[----:B------:R-:W0:Y:S01]  /*0130*/  LDC.64 R4, c[0x0][0x398] ;  /* 0x0000e600ff047b82 */ /* 0x000e220000000a00 */
[----:B------:R-:W-:Y:S01]  /*0140*/  LOP3.LUT R3, RZ, R0, RZ, 0x33, !PT ;  /* 0x00000000ff037212 */ /* 0x000fe200078e33ff */
[----:B------:R-:W1:Y:S06]  /*0150*/  LDCU.64 UR4, c[0x0][0x3a0] ;  /* 0x00007400ff0477ac */ /* 0x000e6c0008000a00 */
[----:B------:R-:W1:Y:S01]  /*0160*/  LDC.64 R6, c[0x0][0x390] ;  /* 0x0000e400ff067b82 */ /* 0x000e620000000a00 */
[----:B0-----:R-:W-:-:S04]  /*0170*/  IADD3 R2, P0, PT, R3, R4, RZ ;  /* 0x0000000403027210 */ /* 0x001fc80007f1e0ff */
[----:B------:R-:W-:-:S06]  /*0180*/  IADD3.X R3, PT, PT, R5, -0x1, RZ, P0, !PT ;  /* 0xffffffff05037810 */ /* 0x000fcc00007fe4ff */
[----:B------:R-:W1:Y:S02]  /*0190*/  I2F.S64 R3, R2 ;  /* 0x0000000200037312 */ /* 0x000e640000301400 */
[C---:B-1----:R-:W-:Y:S01]  /*01a0*/  FFMA.FTZ R4, -R3.reuse, UR4, R6 ;  /* 0x0000000403047c23 */ /* 0x042fe20008010106 */
[----:B------:R-:W-:-:S07]  /*01b0*/  FFMA.FTZ R5, -R3, UR5, R7 ;  /* 0x0000000503057c23 */ /* 0x000fce0008010107 */
.L_x_619:
[----:B------:R-:W-:Y:S05]  /*01c0*/  BSYNC.RECONVERGENT B0 ;  /* 0x0000000000007941 */ /* 0x000fea0003800200 */
.L_x_618:
[----:B------:R-:W0:Y:S01]  /*01d0*/  LDCU.64 UR6, c[0x0][0x3b8] ;  /* 0x00007700ff0677ac */ /* 0x000e220008000a00 */
[----:B------:R-:W1:Y:S01]  /*01e0*/  LDCU.64 UR4, c[0x0][0x358] ;  /* 0x00006b00ff0477ac */ /* 0x000e620008000a00 */
[----:B0-----:R-:W-:-:S04]  /*01f0*/  LEA R2, P0, R0, UR6, 0x3 ;  /* 0x0000000600027c11 */ /* 0x001fc8000f8018ff */
[----:B------:R-:W-:-:S05]  /*0200*/  LEA.HI.X R3, R0, UR7, RZ, 0x3, P0 ;  /* 0x0000000700037c11 */ /* 0x000fca00080f1cff */
[----:B-1----:R-:W-:Y:S01]  /*0210*/  STG.E.64 desc[UR4][R2.64], R4 ;  /* 0x0000000402007986 */ /* 0x002fe2000c101b04 */
[----:B------:R-:W-:Y:S05]  /*0220*/  EXIT ;  /* 0x000000000000794d */ /* 0x000fea0003800000 */
.L_x_620:
        /* <DEDUP_REMOVED lines=13> */
.L_x_740:


//--------------------- .text._ZN50_GLOBAL__N__f31458b2_17_RangeFactories_cu_38772b0829elementwise_kernel_with_indexIiZZZN2at6native17linspace_cuda_outERKN3c106ScalarES6_lRNS1_6TensorEENKUlvE0_clEvENKUlvE2_clEvEUllE_EEvT_T0_PN15function_traitsISD_E11result_typeE --------------------------
	.section	.text._ZN50_GLOBAL__N__f31458b2_17_RangeFactories_cu_38772b0829elementwise_kernel_with_indexIiZZZN2at6native17linspace_cuda_outERKN3c106ScalarES6_lRNS1_6TensorEENKUlvE0_clEvENKUlvE2_clEvEUllE_EEvT_T0_PN15function_traitsISD_E11result_typeE,"ax",@progbits
	.align	128
.text._ZN50_GLOBAL__N__f31458b2_17_RangeFactories_cu_38772b0829elementwise_kernel_with_indexIiZZZN2at6native17linspace_cuda_outERKN3c106ScalarES6_lRNS1_6TensorEENKUlvE0_clEvENKUlvE2_clEvEUllE_EEvT_T0_PN15function_traitsISD_E11result_typeE:
        .type           _ZN50_GLOBAL__N__f31458b2_17_RangeFactories_cu_38772b0829elementwise_kernel_with_indexIiZZZN2at6native17linspace_cuda_outERKN3c106ScalarES6_lRNS1_6TensorEENKUlvE0_clEvENKUlvE2_clEvEUllE_EEvT_T0_PN15function_traitsISD_E11result_typeE,@function
        .size           _ZN50_GLOBAL__N__f31458b2_17_RangeFactories_cu_38772b0829elementwise_kernel_with_indexIiZZZN2at6native17linspace_cuda_outERKN3c106ScalarES6_lRNS1_6TensorEENKUlvE0_clEvENKUlvE2_clEvEUllE_EEvT_T0_PN15function_traitsISD_E11result_typeE,(.L_x_741 - _ZN50_GLOBAL__N__f31458b2_17_RangeFactories_cu_38772b0829elementwise_kernel_with_indexIiZZZN2at6native17linspace_cuda_outERKN3c106ScalarES6_lRNS1_6TensorEENKUlvE0_clEvENKUlvE2_clEvEUllE_EEvT_T0_PN15function_traitsISD_E11result_typeE)
        .other          _ZN50_GLOBAL__N__f31458b2_17_RangeFactories_cu_38772b0829elementwise_kernel_with_indexIiZZZN2at6native17linspace_cuda_outERKN3c106ScalarES6_lRNS1_6TensorEENKUlvE0_clEvENKUlvE2_clEvEUllE_EEvT_T0_PN15function_traitsISD_E11result_typeE,@"STO_CUDA_ENTRY STV_DEFAULT"
_ZN50_GLOBAL__N__f31458b2_17_RangeFactories_cu_38772b0829elementwise_kernel_with_indexIiZZZN2at6native17linspace_cuda_outERKN3c106ScalarES6_lRNS1_6TensorEENKUlvE0_clEvENKUlvE2_clEvEUllE_EEvT_T0_PN15function_traitsISD_E11result_typeE:
        /* <DEDUP_REMOVED lines=15> */
[----:B------:R-:W0:Y:S02]  /*00f0*/  @!P0 LDC.64 R8, c[0x0][0x388] ;  /* 0x0000e200ff088b82 */ /* 0x000e240000000a00 */
[C---:B0-----:R-:W-:Y:S01]  /*0100*/  @!P0 FFMA.FTZ R4, R3.reuse, R4, R8 ;  /* 0x0000000403048223 */ /* 0x041fe20000010008 */
[----:B------:R-:W-:Y:S01]  /*0110*/  @!P0 FFMA.FTZ R5, R3, R5, R9 ;  /* 0x0000000503058223 */ /* 0x000fe20000010009 */
[----:B------:R-:W-:Y:S06]  /*0120*/  @!P0 BRA `(.L_x_622) ;  /* 0x0000000000248947 */ /* 0x000fec0003800000 */
[----:B------:R-:W0:Y:S01]  /*0130*/  LDCU.128 UR4, c[0x0][0x390] ;  /* 0x00007200ff0477ac */ /* 0x000e220008000c00 */
[----:B------:R-:W-:Y:S01]  /*0140*/  LOP3.LUT R2, RZ, R0, RZ, 0x33, !PT ;  /* 0x00000000ff027212 */ /* 0x000fe200078e33ff */
[----:B------:R-:W1:Y:S01]  /*0150*/  LDC.64 R4, c[0x0][0x3a0] ;  /* 0x0000e800ff047b82 */ /* 0x000e620000000a00 */
[----:B------:R-:W-:Y:S02]  /*0160*/  LOP3.LUT R3, RZ, R7, RZ, 0x33, !PT ;  /* 0x00000007ff037212 */ /* 0x000fe400078e33ff */
[----:B0-----:R-:W-:-:S04]  /*0170*/  IADD3 R2, P0, PT, R2, UR6, RZ ;  /* 0x0000000602027c10 */ /* 0x001fc8000ff1e0ff */
[----:B------:R-:W-:-:S04]  /*0180*/  IADD3.X R3, PT, PT, R3, UR7, RZ, P0, !PT ;  /* 0x0000000703037c10 */ /* 0x000fc800087fe4ff */
[----:B------:R-:W1:Y:S02]  /*0190*/  I2F.S64 R2, R2 ;  /* 0x0000000200027312 */ /* 0x000e640000301400 */
[C---:B-1----:R-:W-:Y:S01]  /*01a0*/  FFMA.FTZ R4, -R2.reuse, R4, UR4 ;  /* 0x0000000402047e23 */ /* 0x042fe20008010104 */
[----:B------:R-:W-:-:S07]  /*01b0*/  FFMA.FTZ R5, -R2, R5, UR5 ;  /* 0x0000000502057e23 */ /* 0x000fce0008010105 */
.L_x_622:
[----:B------:R-:W-:Y:S05]  /*01c0*/  BSYNC.RECONVERGENT B0 ;  /* 0x0000000000007941 */ /* 0x000fea0003800200 */
.L_x_621:
[----:B------:R-:W0:Y:S01]  /*01d0*/  LDCU.64 UR6, c[0x0][0x3b8] ;  /* 0x00007700ff0677ac */ /* 0x000e220008000a00 */
[----:B------:R-:W1:Y:S01]  /*01e0*/  LDCU.64 UR4, c[0x0][0x358] ;  /* 0x00006b00ff0477ac */ /* 0x000e620008000a00 */
[----:B0-----:R-:W-:-:S04]  /*01f0*/  LEA R2, P0, R0, UR6, 0x3 ;  /* 0x0000000600027c11 */ /* 0x001fc8000f8018ff */
[----:B------:R-:W-:-:S05]  /*0200*/  LEA.HI.X R3, R0, UR7, R7, 0x3, P0 ;  /* 0x0000000700037c11 */ /* 0x000fca00080f1c07 */
[----:B-1----:R-:W-:Y:S01]  /*0210*/  STG.E.64 desc[UR4][R2.64], R4 ;  /* 0x0000000402007986 */ /* 0x002fe2000c101b04 */
[----:B------:R-:W-:Y:S05]  /*0220*/  EXIT ;  /* 0x000000000000794d */ /* 0x000fea0003800000 */
.L_x_623:
        /* <DEDUP_REMOVED lines=13> */
.L_x_741:


//--------------------- .text._ZN50_GLOBAL__N__f31458b2_17_RangeFactories_cu_38772b0829elementwise_kernel_with_indexIlZZZN2at6native17linspace_cuda_outERKN3c106ScalarES6_lRNS1_6TensorEENKUlvE0_clEvENKUlvE1_clEvEUllE_EEvT_T0_PN15function_traitsISD_E11result_typeE --------------------------
	.section	.text._ZN50_GLOBAL__N__f31458b2_17_RangeFactories_cu_38772b0829elementwise_kernel_with_indexIlZZZN2at6native17linspace_cuda_outERKN3c106ScalarES6_lRNS1_6TensorEENKUlvE0_clEvENKUlvE1_clEvEUllE_EEvT_T0_PN15function_traitsISD_E11result_typeE,"ax",@progbits
	.align	128
.text._ZN50_GLOBAL__N__f31458b2_17_RangeFactories_cu_38772b0829elementwise_kernel_with_indexIlZZZN2at6native17linspace_cuda_outERKN3c106ScalarES6_lRNS1_6TensorEENKUlvE0_clEvENKUlvE1_clEvEUllE_EEvT_T0_PN15function_traitsISD_E11result_typeE:
        .type           _ZN50_GLOBAL__N__f31458b2_17_RangeFactories_cu_38772b0829elementwise_kernel_with_indexIlZZZN2at6native17linspace_cuda_outERKN3c106ScalarES6_lRNS1_6TensorEENKUlvE0_clEvENKUlvE1_clEvEUllE_EEvT_T0_PN15function_traitsISD_E11result_typeE,@function
        .size           _ZN50_GLOBAL__N__f31458b2_17_RangeFactories_cu_38772b0829elementwise_kernel_with_indexIlZZZN2at6native17linspace_cuda_outERKN3c106ScalarES6_lRNS1_6TensorEENKUlvE0_clEvENKUlvE1_clEvEUllE_EEvT_T0_PN15function_traitsISD_E11result_typeE,(.L_x_742 - _ZN50_GLOBAL__N__f31458b2_17_RangeFactories_cu_38772b0829elementwise_kernel_with_indexIlZZZN2at6native17linspace_cuda_outERKN3c106ScalarES6_lRNS1_6TensorEENKUlvE0_clEvENKUlvE1_clEvEUllE_EEvT_T0_PN15function_traitsISD_E11result_typeE)
        .other          _ZN50_GLOBAL__N__f31458b2_17_RangeFactories_cu_38772b0829elementwise_kernel_with_indexIlZZZN2at6native17linspace_cuda_outERKN3c106ScalarES6_lRNS1_6TensorEENKUlvE0_clEvENKUlvE1_clEvEUllE_EEvT_T0_PN15function_traitsISD_E11result_typeE,@"STO_CUDA_ENTRY STV_DEFAULT"
_ZN50_GLOBAL__N__f31458b2_17_RangeFactories_cu_38772b0829elementwise_kernel_with_indexIlZZZN2at6native17linspace_cuda_outERKN3c106ScalarES6_lRNS1_6TensorEENKUlvE0_clEvENKUlvE1_clEvEUllE_EEvT_T0_PN15function_traitsISD_E11result_typeE:
        /* <DEDUP_REMOVED lines=10> */
[----:B------:R-:W1:Y:S01]  /*00a0*/  LDC.64 R4, c[0x0][0x3c0] ;  /* 0x0000f000ff047b82 */ /* 0x000e620000000a00 */
[----:B------:R-:W-:Y:S07]  /*00b0*/  BSSY.RECONVERGENT B0, `(.L_x_624) ;  /* 0x0000014000007945 */ /* 0x000fee0003800200 */
[----:B------:R-:W1:Y:S08]  /*00c0*/  LDC.64 R2, c[0x0][0x390] ;  /* 0x0000e400ff027b82 */ /* 0x000e700000000a00 */
[----:B------:R-:W2:Y:S01]  /*00d0*/  LDC.64 R8, c[0x0][0x3c8] ;  /* 0x0000f200ff087b82 */ /* 0x000ea20000000a00 */
[----:B0-----:R-:W-:-:S04]  /*00e0*/  ISETP.GE.U32.AND P0, PT, R0, UR4, PT ;  /* 0x0000000400007c0c */ /* 0x001fc8000bf06070 */
[----:B------:R-:W-:-:S03]  /*00f0*/  ISETP.GE.AND.EX P0, PT, RZ, UR5, PT, P0 ;  /* 0x00000005ff007c0c */ /* 0x000fc6000bf06300 */
[----:B------:R-:W2:Y:S10]  /*0100*/  LDC.64 R10, c[0x0][0x398] ;  /* 0x0000e600ff0a7b82 */ /* 0x000eb40000000a00 */
[----:B------:R-:W1:Y:S02]  /*0110*/  @!P0 I2F.F64.U32 R6, R0 ;  /* 0x0000000000068312 */ /* 0x000e640000201800 */
[----:B-1----:R-:W-:-:S02]  /*0120*/  @!P0 DFMA R4, R6, R4, R2 ;  /* 0x000000040604822b */ /* 0x002fc40000000002 */
[----:B--2---:R-:W-:Y:S01]  /*0130*/  @!P0 DFMA R6, R6, R8, R10 ;  /* 0x000000080606822b */ /* 0x004fe2000000000a */
[----:B------:R-:W-:Y:S10]  /*0140*/  @!P0 BRA `(.L_x_625) ;  /* 0x0000000000288947 */ /* 0x000ff40003800000 */
        /* <DEDUP_REMOVED lines=9> */
[----:B--2---:R-:W-:-:S11]  /*01e0*/  DFMA R6, -R6, UR6, R8 ;  /* 0x0000000606067c2b */ /* 0x004fd60008000108 */
.L_x_625:
[----:B------:R-:W-:Y:S05]  /*01f0*/  BSYNC.RECONVERGENT B0 ;  /* 0x0000000000007941 */ /* 0x000fea0003800200 */
.L_x_624:
[----:B------:R-:W0:Y:S01]  /*0200*/  LDCU.64 UR6, c[0x0][0x3e0] ;  /* 0x00007c00ff0677ac */ /* 0x000e220008000a00 */
[----:B------:R-:W1:Y:S01]  /*0210*/  LDCU.64 UR4, c[0x0][0x358] ;  /* 0x00006b00ff0477ac */ /* 0x000e620008000a00 */
[----:B0-----:R-:W-:-:S04]  /*0220*/  LEA R2, P0, R0, UR6, 0x4 ;  /* 0x0000000600027c11 */ /* 0x001fc8000f8020ff */
[----:B------:R-:W-:-:S05]  /*0230*/  LEA.HI.X R3, R0, UR7, RZ, 0x4, P0 ;  /* 0x0000000700037c11 */ /* 0x000fca00080f24ff */
[----:B-1----:R-:W-:Y:S01]  /*0240*/  STG.E.128 desc[UR4][R2.64], R4 ;  /* 0x0000000402007986 */ /* 0x002fe2000c101d04 */
[----:B------:R-:W-:Y:S05]  /*0250*/  EXIT ;  /* 0x000000000000794d */ /* 0x000fea0003800000 */
.L_x_626:
        /* <DEDUP_REMOVED lines=10> */
.L_x_742:


//--------------------- .text._ZN50_GLOBAL__N__f31458b2_17_RangeFactories_cu_38772b0829elementwise_kernel_with_indexIiZZZN2at6native17linspace_cuda_outERKN3c106ScalarES6_lRNS1_6TensorEENKUlvE0_clEvENKUlvE1_clEvEUllE_EEvT_T0_PN15function_traitsISD_E11result_typeE --------------------------
	.section	.text._ZN50_GLOBAL__N__f31458b2_17_RangeFactories_cu_38772b0829elementwise_kernel_with_indexIiZZZN2at6native17linspace_cuda_outERKN3c106ScalarES6_lRNS1_6TensorEENKUlvE0_clEvENKUlvE1_clEvEUllE_EEvT_T0_PN15function_traitsISD_E11result_typeE,"ax",@progbits
	.align	128
.text._ZN50_GLOBAL__N__f31458b2_17_RangeFactories_cu_38772b0829elementwise_kernel_with_indexIiZZZN2at6native17linspace_cuda_outERKN3c106ScalarES6_lRNS1_6TensorEENKUlvE0_clEvENKUlvE1_clEvEUllE_EEvT_T0_PN15function_traitsISD_E11result_typeE:
        .type           _ZN50_GLOBAL__N__f31458b2_17_RangeFactories_cu_38772b0829elementwise_kernel_with_indexIiZZZN2at6native17linspace_cuda_outERKN3c106ScalarES6_lRNS1_6TensorEENKUlvE0_clEvENKUlvE1_clEvEUllE_EEvT_T0_PN15function_traitsISD_E11result_typeE,@function
        .size           _ZN50_GLOBAL__N__f31458b2_17_RangeFactories_cu_38772b0829elementwise_kernel_with_indexIiZZZN2at6native17linspace_cuda_outERKN3c106ScalarES6_lRNS1_6TensorEENKUlvE0_clEvENKUlvE1_clEvEUllE_EEvT_T0_PN15function_traitsISD_E11result_typeE,(.L_x_743 - _ZN50_GLOBAL__N__f31458b2_17_RangeFactories_cu_38772b0829elementwise_kernel_with_indexIiZZZN2at6native17linspace_cuda_outERKN3c106ScalarES6_lRNS1_6TensorEENKUlvE0_clEvENKUlvE1_clEvEUllE_EEvT_T0_PN15function_traitsISD_E11result_typeE)
        .other          _ZN50_GLOBAL__N__f31458b2_17_RangeFactories_cu_38772b0829elementwise_kernel_with_indexIiZZZN2at6native17linspace_cuda_outERKN3c106ScalarES6_lRNS1_6TensorEENKUlvE0_clEvENKUlvE1_clEvEUllE_EEvT_T0_PN15function_traitsISD_E11result_typeE,@"STO_CUDA_ENTRY STV_DEFAULT"
_ZN50_GLOBAL__N__f31458b2_17_RangeFactories_cu_38772b0829elementwise_kernel_with_indexIiZZZN2at6native17linspace_cuda_outERKN3c106ScalarES6_lRNS1_6TensorEENKUlvE0_clEvENKUlvE1_clEvEUllE_EEvT_T0_PN15function_traitsISD_E11result_typeE:
        /* <DEDUP_REMOVED lines=10> */
[----:B------:R-:W1:Y:S01]  /*00a0*/  LDC.64 R4, c[0x0][0x3c0] ;  /* 0x0000f000ff047b82 */ /* 0x000e620000000a00 */
[----:B------:R-:W-:Y:S07]  /*00b0*/  BSSY.RECONVERGENT B0, `(.L_x_627) ;  /* 0x0000015000007945 */ /* 0x000fee0003800200 */
[----:B------:R-:W1:Y:S01]  /*00c0*/  LDC.64 R2, c[0x0][0x390] ;  /* 0x0000e400ff027b82 */ /* 0x000e620000000a00 */
[----:B0-----:R-:W-:-:S07]  /*00d0*/  ISETP.GE.U32.AND P0, PT, R0, UR4, PT ;  /* 0x0000000400007c0c */ /* 0x001fce000bf06070 */
[----:B------:R-:W0:Y:S01]  /*00e0*/  LDC.64 R8, c[0x0][0x3c8] ;  /* 0x0000f200ff087b82 */ /* 0x000e220000000a00 */
[----:B------:R-:W-:-:S07]  /*00f0*/  ISETP.GE.AND.EX P0, PT, R13, UR5, PT, P0 ;  /* 0x000000050d007c0c */ /* 0x000fce000bf06300 */
[----:B------:R-:W0:Y:S06]  /*0100*/  LDC.64 R10, c[0x0][0x398] ;  /* 0x0000e600ff0a7b82 */ /* 0x000e2c0000000a00 */
[----:B------:R-:W1:Y:S02]  /*0110*/  @!P0 I2F.F64 R6, R0 ;  /* 0x0000000000068312 */ /* 0x000e640000201c00 */
[C---:B-1----:R-:W-:Y:S02]  /*0120*/  @!P0 DFMA R4, R6.reuse, R4, R2 ;  /* 0x000000040604822b */ /* 0x042fe40000000002 */
[----:B0-----:R-:W-:Y:S01]  /*0130*/  @!P0 DFMA R6, R6, R8, R10 ;  /* 0x000000080606822b */ /* 0x001fe2000000000a */
[----:B------:R-:W-:Y:S10]  /*0140*/  @!P0 BRA `(.L_x_628) ;  /* 0x00000000002c8947 */ /* 0x000ff40003800000 */
        /* <DEDUP_REMOVED lines=10> */
[----:B--2---:R-:W-:-:S11]  /*01f0*/  DFMA R6, -R6, UR6, R8 ;  /* 0x0000000606067c2b */ /* 0x004fd60008000108 */
.L_x_628:
[----:B------:R-:W-:Y:S05]  /*0200*/  BSYNC.RECONVERGENT B0 ;  /* 0x0000000000007941 */ /* 0x000fea0003800200 */
.L_x_627:
[----:B------:R-:W0:Y:S01]  /*0210*/  LDCU.64 UR6, c[0x0][0x3e0] ;  /* 0x00007c00ff0677ac */ /* 0x000e220008000a00 */
[----:B------:R-:W1:Y:S01]  /*0220*/  LDCU.64 UR4, c[0x0][0x358] ;  /* 0x00006b00ff0477ac */ /* 0x000e620008000a00 */
[----:B0-----:R-:W-:-:S04]  /*0230*/  LEA R2, P0, R0, UR6, 0x4 ;  /* 0x0000000600027c11 */ /* 0x001fc8000f8020ff */
[----:B------:R-:W-:-:S05]  /*0240*/  LEA.HI.X R3, R0, UR7, R13, 0x4, P0 ;  /* 0x0000000700037c11 */ /* 0x000fca00080f240d */
[----:B-1----:R-:W-:Y:S01]  /*0250*/  STG.E.128 desc[UR4][R2.64], R4 ;  /* 0x0000000402007986 */ /* 0x002fe2000c101d04 */
[----:B------:R-:W-:Y:S05]  /*0260*/  EXIT ;  /* 0x000000000000794d */ /* 0x000fea0003800000 */
.L_x_629:
        /* <DEDUP_REMOVED lines=9> */
.L_x_743:


//--------------------- .text._ZN50_GLOBAL__N__f31458b2_17_RangeFactories_cu_38772b0829elementwise_kernel_with_indexIlZZZN2at6native17linspace_cuda_outERKN3c106ScalarES6_lRNS1_6TensorEENKUlvE0_clEvENKUlvE0_clEvEUllE_EEvT_T0_PN15function_traitsISD_E11result_typeE --------------------------
	.section	.text._ZN50_GLOBAL__N__f31458b2_17_RangeFactories_cu_38772b0829elementwise_kernel_with_indexIlZZZN2at6native17linspace_cuda_outERKN3c106ScalarES6_lRNS1_6TensorEENKUlvE0_clEvENKUlvE0_clEvEUllE_EEvT_T0_PN15function_traitsISD_E11result_typeE,"ax",@progbits
	.align	128
.text._ZN50_GLOBAL__N__f31458b2_17_RangeFactories_cu_38772b0829elementwise_kernel_with_indexIlZZZN2at6native17linspace_cuda_outERKN3c106ScalarES6_lRNS1_6TensorEENKUlvE0_clEvENKUlvE0_clEvEUllE_EEvT_T0_PN15function_traitsISD_E11result_typeE:
        .type           _ZN50_GLOBAL__N__f31458b2_17_RangeFactories_cu_38772b0829elementwise_kernel_with_indexIlZZZN2at6native17linspace_cuda_outERKN3c106ScalarES6_lRNS1_6TensorEENKUlvE0_clEvENKUlvE0_clEvEUllE_EEvT_T0_PN15function_traitsISD_E11result_typeE,@function
        .size           _ZN50_GLOBAL__N__f31458b2_17_RangeFactories_cu_38772b0829elementwise_kernel_with_indexIlZZZN2at6native17linspace_cuda_outERKN3c106ScalarES6_lRNS1_6TensorEENKUlvE0_clEvENKUlvE0_clEvEUllE_EEvT_T0_PN15function_traitsISD_E11result_typeE,(.L_x_744 - _ZN50_GLOBAL__N__f31458b2_17_RangeFactories_cu_38772b0829elementwise_kernel_with_indexIlZZZN2at6native17linspace_cuda_outERKN3c106ScalarES6_lRNS1_6TensorEENKUlvE0_clEvENKUlvE0_clEvEUllE_EEvT_T0_PN15function_traitsISD_E11result_typeE)
        .other          _ZN50_GLOBAL__N__f31458b2_17_RangeFactories_cu_38772b0829elementwise_kernel_with_indexIlZZZN2at6native17linspace_cuda_outERKN3c106ScalarES6_lRNS1_6TensorEENKUlvE0_clEvENKUlvE0_clEvEUllE_EEvT_T0_PN15function_traitsISD_E11result_typeE,@"STO_CUDA_ENTRY STV_DEFAULT"
_ZN50_GLOBAL__N__f31458b2_17_RangeFactories_cu_38772b0829elementwise_kernel_with_indexIlZZZN2at6native17linspace_cuda_outERKN3c106ScalarES6_lRNS1_6TensorEENKUlvE0_clEvENKUlvE0_clEvEUllE_EEvT_T0_PN15function_traitsISD_E11result_typeE:
        /* <DEDUP_REMOVED lines=26> */
.L_x_631:
[----:B------:R-:W-:Y:S05]  /*01a0*/  BSYNC.RECONVERGENT B0 ;  /* 0x0000000000007941 */ /* 0x000fea0003800200 */
.L_x_630:
[----:B------:R-:W0:Y:S01]  /*01b0*/  LDCU.64 UR6, c[0x0][0x3b0] ;  /* 0x00007600ff0677ac */ /* 0x000e220008000a00 */
[----:B------:R-:W1:Y:S01]  /*01c0*/  LDCU.64 UR4, c[0x0][0x358] ;  /* 0x00006b00ff0477ac */ /* 0x000e620008000a00 */
[----:B0-----:R-:W-:-:S04]  /*01d0*/  LEA R2, P0, R0, UR6, 0x2 ;  /* 0x0000000600027c11 */ /* 0x001fc8000f8010ff */
[----:B------:R-:W-:-:S05]  /*01e0*/  LEA.HI.X R3, R0, UR7, RZ, 0x2, P0 ;  /* 0x0000000700037c11 */ /* 0x000fca00080f14ff */
[----:B-1----:R-:W-:Y:S01]  /*01f0*/  STG.E desc[UR4][R2.64], R5 ;  /* 0x0000000502007986 */ /* 0x002fe2000c101904 */
[----:B------:R-:W-:Y:S05]  /*0200*/  EXIT ;  /* 0x000000000000794d */ /* 0x000fea0003800000 */
.L_x_632:
        /* <DEDUP_REMOVED lines=15> */
.L_x_744:


//--------------------- .text._ZN50_GLOBAL__N__f31458b2_17_RangeFactories_cu_38772b0829elementwise_kernel_with_indexIiZZZN2at6native17linspace_cuda_outERKN3c106ScalarES6_lRNS1_6TensorEENKUlvE0_clEvENKUlvE0_clEvEUllE_EEvT_T0_PN15function_traitsISD_E11result_typeE --------------------------
	.section	.text._ZN50_GLOBAL__N__f31458b2_17_RangeFactories_cu_38772b0829elementwise_kernel_with_indexIiZZZN2at6native17linspace_cuda_outERKN3c106ScalarES6_lRNS1_6TensorEENKUlvE0_clEvENKUlvE0_clEvEUllE_EEvT_T0_PN15function_traitsISD_E11result_typeE,"ax",@progbits
	.align	128
.text._ZN50_GLOBAL__N__f31458b2_17_RangeFactories_cu_38772b0829elementwise_kernel_with_indexIiZZZN2at6native17linspace_cuda_outERKN3c106ScalarES6_lRNS1_6TensorEENKUlvE0_clEvENKUlvE0_clEvEUllE_EEvT_T0_PN15function_traitsISD_E11result_typeE:
        .type           _ZN50_GLOBAL__N__f31458b2_17_RangeFactories_cu_38772b0829elementwise_kernel_with_indexIiZZZN2at6native17linspace_cuda_outERKN3c106ScalarES6_lRNS1_6TensorEENKUlvE0_clEvENKUlvE0_clEvEUllE_EEvT_T0_PN15function_traitsISD_E11result_typeE,@function
        .size           _ZN50_GLOBAL__N__f31458b2_17_RangeFactories_cu_38772b0829elementwise_kernel_with_indexIiZZZN2at6native17linspace_cuda_outERKN3c106ScalarES6_lRNS1_6TensorEENKUlvE0_clEvENKUlvE0_clEvEUllE_EEvT_T0_PN15function_traitsISD_E11result_typeE,(.L_x_745 - _ZN50_GLOBAL__N__f31458b2_17_RangeFactories_cu_38772b0829elementwise_kernel_with_indexIiZZZN2at6native17linspace_cuda_outERKN3c106ScalarES6_lRNS1_6TensorEENKUlvE0_clEvENKUlvE0_clEvEUllE_EEvT_T0_PN15function_traitsISD_E11result_typeE)
        .other          _ZN50_GLOBAL__N__f31458b2_17_RangeFactories_cu_38772b0829elementwise_kernel_with_indexIiZZZN2at6native17linspace_cuda_outERKN3c106ScalarES6_lRNS1_6TensorEENKUlvE0_clEvENKUlvE0_clEvEUllE_EEvT_T0_PN15function_traitsISD_E11result_typeE,@"STO_CUDA_ENTRY STV_DEFAULT"
_ZN50_GLOBAL__N__f31458b2_17_RangeFactories_cu_38772b0829elementwise_kernel_with_indexIiZZZN2at6native17linspace_cuda_outERKN3c106ScalarES6_lRNS1_6TensorEENKUlvE0_clEvENKUlvE0_clEvEUllE_EEvT_T0_PN15function_traitsISD_E11result_typeE:
        /* <DEDUP_REMOVED lines=27> */
.L_x_634:
[----:B------:R-:W-:Y:S05]  /*01b0*/  BSYNC.RECONVERGENT B0 ;  /* 0x0000000000007941 */ /* 0x000fea0003800200 */
.L_x_633:
[----:B------:R-:W0:Y:S01]  /*01c0*/  LDCU.64 UR6, c[0x0][0x3b0] ;  /* 0x00007600ff0677ac */ /* 0x000e220008000a00 */
[----:B------:R-:W1:Y:S01]  /*01d0*/  LDCU.64 UR4, c[0x0][0x358] ;  /* 0x00006b00ff0477ac */ /* 0x000e620008000a00 */
[----:B0-----:R-:W-:-:S04]  /*01e0*/  LEA R2, P0, R0, UR6, 0x2 ;  /* 0x0000000600027c11 */ /* 0x001fc8000f8010ff */
[----:B------:R-:W-:-:S05]  /*01f0*/  LEA.HI.X R3, R0, UR7, R7, 0x2, P0 ;  /* 0x0000000700037c11 */ /* 0x000fca00080f1407 */
[----:B-1----:R-:W-:Y:S01]  /*0200*/  STG.E desc[UR4][R2.64], R5 ;  /* 0x0000000502007986 */ /* 0x002fe2000c101904 */
[----:B------:R-:W-:Y:S05]  /*0210*/  EXIT ;  /* 0x000000000000794d */ /* 0x000fea0003800000 */
.L_x_635:
        /* <DEDUP_REMOVED lines=14> */
.L_x_745:


//--------------------- .text._ZN50_GLOBAL__N__f31458b2_17_RangeFactories_cu_38772b0829elementwise_kernel_with_indexIlZZZN2at6native17linspace_cuda_outERKN3c106ScalarES6_lRNS1_6TensorEENKUlvE0_clEvENKUlvE_clEvEUllE_EEvT_T0_PN15function_traitsISD_E11result_typeE --------------------------
	.section	.text._ZN50_GLOBAL__N__f31458b2_17_RangeFactories_cu_38772b0829elementwise_kernel_with_indexIlZZZN2at6native17linspace_cuda_outERKN3c106ScalarES6_lRNS1_6TensorEENKUlvE0_clEvENKUlvE_clEvEUllE_EEvT_T0_PN15function_traitsISD_E11result_typeE,"ax",@progbits
	.align	128
.text._ZN50_GLOBAL__N__f31458b2_17_RangeFactories_cu_38772b0829elementwise_kernel_with_indexIlZZZN2at6native17linspace_cuda_outERKN3c106ScalarES6_lRNS1_6TensorEENKUlvE0_clEvENKUlvE_clEvEUllE_EEvT_T0_PN15function_traitsISD_E11result_typeE:
        .type           _ZN50_GLOBAL__N__f31458b2_17_RangeFactories_cu_38772b0829elementwise_kernel_with_indexIlZZZN2at6native17linspace_cuda_outERKN3c106ScalarES6_lRNS1_6TensorEENKUlvE0_clEvENKUlvE_clEvEUllE_EEvT_T0_PN15function_traitsISD_E11result_typeE,@function
        .size           _ZN50_GLOBAL__N__f31458b2_17_RangeFactories_cu_38772b0829elementwise_kernel_with_indexIlZZZN2at6native17linspace_cuda_outERKN3c106ScalarES6_lRNS1_6TensorEENKUlvE0_clEvENKUlvE_clEvEUllE_EEvT_T0_PN15function_traitsISD_E11result_typeE,(.L_x_746 - _ZN50_GLOBAL__N__f31458b2_17_RangeFactories_cu_38772b0829elementwise_kernel_with_indexIlZZZN2at6native17linspace_cuda_outERKN3c106ScalarES6_lRNS1_6TensorEENKUlvE0_clEvENKUlvE_clEvEUllE_EEvT_T0_PN15function_traitsISD_E11result_typeE)
        .other          _ZN50_GLOBAL__N__f31458b2_17_RangeFactories_cu_38772b0829elementwise_kernel_with_indexIlZZZN2at6native17linspace_cuda_outERKN3c106ScalarES6_lRNS1_6TensorEENKUlvE0_clEvENKUlvE_clEvEUllE_EEvT_T0_PN15function_traitsISD_E11result_typeE,@"STO_CUDA_ENTRY STV_DEFAULT"
_ZN50_GLOBAL__N__f31458b2_17_RangeFactories_cu_38772b0829elementwise_kernel_with_indexIlZZZN2at6native17linspace_cuda_outERKN3c106ScalarES6_lRNS1_6TensorEENKUlvE0_clEvENKUlvE_clEvEUllE_EEvT_T0_PN15function_traitsISD_E11result_typeE:
        /* <DEDUP_REMOVED lines=14> */
[----:B------:R-:W0:Y:S07]  /*00e0*/  @!P0 I2F.F64.U32 R2, R0 ;  /* 0x0000000000028312 */ /* 0x000e2e0000201800 */
[----:B------:R-:W0:Y:S02]  /*00f0*/  @!P0 LDC.64 R6, c[0x0][0x388] ;  /* 0x0000e200ff068b82 */ /* 0x000e240000000a00 */
[----:B0-----:R-:W-:Y:S01]  /*0100*/  @!P0 DFMA R2, R2, R4, R6 ;  /* 0x000000040202822b */ /* 0x001fe20000000006 */
[----:B------:R-:W-:Y:S10]  /*0110*/  @!P0 BRA `(.L_x_637) ;  /* 0x0000000000208947 */ /* 0x000ff40003800000 */
[----:B------:R-:W0:Y:S01]  /*0120*/  LDC.64 R2, c[0x0][0x398] ;  /* 0x0000e600ff027b82 */ /* 0x000e220000000a00 */
[----:B------:R-:W-:Y:S01]  /*0130*/  LOP3.LUT R5, RZ, R0, RZ, 0x33, !PT ;  /* 0x00000000ff057212 */ /* 0x000fe200078e33ff */
[----:B------:R-:W1:Y:S06]  /*0140*/  LDCU.64 UR4, c[0x0][0x3a0] ;  /* 0x00007400ff0477ac */ /* 0x000e6c0008000a00 */
[----:B------:R-:W1:Y:S01]  /*0150*/  LDC.64 R6, c[0x0][0x390] ;  /* 0x0000e400ff067b82 */ /* 0x000e620000000a00 */
[----:B0-----:R-:W-:-:S04]  /*0160*/  IADD3 R4, P0, PT, R5, R2, RZ ;  /* 0x0000000205047210 */ /* 0x001fc80007f1e0ff */
[----:B------:R-:W-:-:S04]  /*0170*/  IADD3.X R5, PT, PT, R3, -0x1, RZ, P0, !PT ;  /* 0xffffffff03057810 */ /* 0x000fc800007fe4ff */
[----:B------:R-:W1:Y:S02]  /*0180*/  I2F.F64.S64 R2, R4 ;  /* 0x0000000400027312 */ /* 0x000e640000301c00 */
[----:B-1----:R-:W-:-:S11]  /*0190*/  DFMA R2, -R2, UR4, R6 ;  /* 0x0000000402027c2b */ /* 0x002fd60008000106 */
.L_x_637:
[----:B------:R-:W-:Y:S05]  /*01a0*/  BSYNC.RECONVERGENT B0 ;  /* 0x0000000000007941 */ /* 0x000fea0003800200 */
.L_x_636:
[----:B------:R-:W0:Y:S01]  /*01b0*/  LDCU.64 UR6, c[0x0][0x3b8] ;  /* 0x00007700ff0677ac */ /* 0x000e220008000a00 */
[----:B------:R-:W1:Y:S01]  /*01c0*/  LDCU.64 UR4, c[0x0][0x358] ;  /* 0x00006b00ff0477ac */ /* 0x000e620008000a00 */
[----:B0-----:R-:W-:-:S04]  /*01d0*/  LEA R4, P0, R0, UR6, 0x3 ;  /* 0x0000000600047c11 */ /* 0x001fc8000f8018ff */
[----:B------:R-:W-:-:S05]  /*01e0*/  LEA.HI.X R5, R0, UR7, RZ, 0x3, P0 ;  /* 0x0000000700057c11 */ /* 0x000fca00080f1cff */
[----:B-1----:R-:W-:Y:S01]  /*01f0*/  STG.E.64 desc[UR4][R4.64], R2 ;  /* 0x0000000204007986 */ /* 0x002fe2000c101b04 */
[----:B------:R-:W-:Y:S05]  /*0200*/  EXIT ;  /* 0x000000000000794d */ /* 0x000fea0003800000 */
.L_x_638:
        /* <DEDUP_REMOVED lines=15> */
.L_x_746:


//--------------------- .text._ZN50_GLOBAL__N__f31458b2_17_RangeFactories_cu_38772b0829elementwise_kernel_with_indexIiZZZN2at6native17linspace_cuda_outERKN3c106ScalarES6_lRNS1_6TensorEENKUlvE0_clEvENKUlvE_clEvEUllE_EEvT_T0_PN15function_traitsISD_E11result_typeE --------------------------
	.section	.text._ZN50_GLOBAL__N__f31458b2_17_RangeFactories_cu_38772b0829elementwise_kernel_with_indexIiZZZN2at6native17linspace_cuda_outERKN3c106ScalarES6_lRNS1_6TensorEENKUlvE0_clEvENKUlvE_clEvEUllE_EEvT_T0_PN15function_traitsISD_E11result_typeE,"ax",@progbits
	.align	128
.text._ZN50_GLOBAL__N__f31458b2_17_RangeFactories_cu_38772b0829elementwise_kernel_with_indexIiZZZN2at6native17linspace_cuda_outERKN3c106ScalarES6_lRNS1_6TensorEENKUlvE0_clEvENKUlvE_clEvEUllE_EEvT_T0_PN15function_traitsISD_E11result_typeE:
        .type           _ZN50_GLOBAL__N__f31458b2_17_RangeFactories_cu_38772b0829elementwise_kernel_with_indexIiZZZN2at6native17linspace_cuda_outERKN3c106ScalarES6_lRNS1_6TensorEENKUlvE0_clEvENKUlvE_clEvEUllE_EEvT_T0_PN15function_traitsISD_E11result_typeE,@function
        .size           _ZN50_GLOBAL__N__f31458b2_17_RangeFactories_cu_38772b0829elementwise_kernel_with_indexIiZZZN2at6native17linspace_cuda_outERKN3c106ScalarES6_lRNS1_6TensorEENKUlvE0_clEvENKUlvE_clEvEUllE_EEvT_T0_PN15function_traitsISD_E11result_typeE,(.L_x_747 - _ZN50_GLOBAL__N__f31458b2_17_RangeFactories_cu_38772b0829elementwise_kernel_with_indexIiZZZN2at6native17linspace_cuda_outERKN3c106ScalarES6_lRNS1_6TensorEENKUlvE0_clEvENKUlvE_clEvEUllE_EEvT_T0_PN15function_traitsISD_E11result_typeE)
        .other          _ZN50_GLOBAL__N__f31458b2_17_RangeFactories_cu_38772b0829elementwise_kernel_with_indexIiZZZN2at6native17linspace_cuda_outERKN3c106ScalarES6_lRNS1_6TensorEENKUlvE0_clEvENKUlvE_clEvEUllE_EEvT_T0_PN15function_traitsISD_E11result_typeE,@"STO_CUDA_ENTRY STV_DEFAULT"
_ZN50_GLOBAL__N__f31458b2_17_RangeFactories_cu_38772b0829elementwise_kernel_with_indexIiZZZN2at6native17linspace_cuda_outERKN3c106ScalarES6_lRNS1_6TensorEENKUlvE0_clEvENKUlvE_clEvEUllE_EEvT_T0_PN15function_traitsISD_E11result_typeE:
        /* <DEDUP_REMOVED lines=14> */
[----:B------:R-:W0:Y:S07]  /*00e0*/  @!P0 I2F.F64 R2, R0 ;  /* 0x0000000000028312 */ /* 0x000e2e0000201c00 */
[----:B------:R-:W0:Y:S02]  /*00f0*/  @!P0 LDC.64 R6, c[0x0][0x388] ;  /* 0x0000e200ff068b82 */ /* 0x000e240000000a00 */
[----:B0-----:R-:W-:Y:S01]  /*0100*/  @!P0 DFMA R2, R2, R4, R6 ;  /* 0x000000040202822b */ /* 0x001fe20000000006 */
[----:B------:R-:W-:Y:S10]  /*0110*/  @!P0 BRA `(.L_x_640) ;  /* 0x0000000000248947 */ /* 0x000ff40003800000 */
        /* <DEDUP_REMOVED lines=8> */
[----:B-1----:R-:W-:-:S11]  /*01a0*/  DFMA R2, -R2, UR4, R6 ;  /* 0x0000000402027c2b */ /* 0x002fd60008000106 */
.L_x_640:
[----:B------:R-:W-:Y:S05]  /*01b0*/  BSYNC.RECONVERGENT B0 ;  /* 0x0000000000007941 */ /* 0x000fea0003800200 */
.L_x_639:
[----:B------:R-:W0:Y:S01]  /*01c0*/  LDCU.64 UR6, c[0x0][0x3b8] ;  /* 0x00007700ff0677ac */ /* 0x000e220008000a00 */
[----:B------:R-:W1:Y:S01]  /*01d0*/  LDCU.64 UR4, c[0x0][0x358] ;  /* 0x00006b00ff0477ac */ /* 0x000e620008000a00 */
[----:B0-----:R-:W-:-:S04]  /*01e0*/  LEA R4, P0, R0, UR6, 0x3 ;  /* 0x0000000600047c11 */ /* 0x001fc8000f8018ff */
[----:B------:R-:W-:-:S05]  /*01f0*/  LEA.HI.X R5, R0, UR7, R9, 0x3, P0 ;  /* 0x0000000700057c11 */ /* 0x000fca00080f1c09 */
[----:B-1----:R-:W-:Y:S01]  /*0200*/  STG.E.64 desc[UR4][R4.64], R2 ;  /* 0x0000000204007986 */ /* 0x002fe2000c101b04 */
[----:B------:R-:W-:Y:S05]  /*0210*/  EXIT ;  /* 0x000000000000794d */ /* 0x000fea0003800000 */
.L_x_641:
        /* <DEDUP_REMOVED lines=14> */
.L_x_747:


//--------------------- .text._ZN50_GLOBAL__N__f31458b2_17_RangeFactories_cu_38772b0829elementwise_kernel_with_indexIlZZZN2at6native17linspace_cuda_outERKN3c106ScalarES6_lRNS1_6TensorEENKUlvE_clEvENKUlvE3_clEvEUllE_EEvT_T0_PN15function_traitsISD_E11result_typeE --------------------------
	.section	.text._ZN50_GLOBAL__N__f31458b2_17_RangeFactories_cu_38772b0829elementwise_kernel_with_indexIlZZZN2at6native17linspace_cuda_outERKN3c106ScalarES6_lRNS1_6TensorEENKUlvE_clEvENKUlvE3_clEvEUllE_EEvT_T0_PN15function_traitsISD_E11result_typeE,"ax",@progbits
	.align	128
.text._ZN50_GLOBAL__N__f31458b2_17_RangeFactories_cu_38772b0829elementwise_kernel_with_indexIlZZZN2at6native17linspace_cuda_outERKN3c106ScalarES6_lRNS1_6TensorEENKUlvE_clEvENKUlvE3_clEvEUllE_EEvT_T0_PN15function_traitsISD_E11result_typeE:
        .type           _ZN50_GLOBAL__N__f31458b2_17_RangeFactories_cu_38772b0829elementwise_kernel_with_indexIlZZZN2at6native17linspace_cuda_outERKN3c106ScalarES6_lRNS1_6TensorEENKUlvE_clEvENKUlvE3_clEvEUllE_EEvT_T0_PN15function_traitsISD_E11result_typeE,@function
        .size           _ZN50_GLOBAL__N__f31458b2_17_RangeFactories_cu_38772b0829elementwise_kernel_with_indexIlZZZN2at6native17linspace_cuda_outERKN3c106ScalarES6_lRNS1_6TensorEENKUlvE_clEvENKUlvE3_clEvEUllE_EEvT_T0_PN15function_traitsISD_E11result_typeE,(.L_x_748 - _ZN50_GLOBAL__N__f31458b2_17_RangeFactories_cu_38772b0829elementwise_kernel_with_indexIlZZZN2at6native17linspace_cuda_outERKN3c106ScalarES6_lRNS1_6TensorEENKUlvE_clEvENKUlvE3_clEvEUllE_EEvT_T0_PN15function_traitsISD_E11result_typeE)
        .other          _ZN50_GLOBAL__N__f31458b2_17_RangeFactories_cu_38772b0829elementwise_kernel_with_indexIlZZZN2at6native17linspace_cuda_outERKN3c106ScalarES6_lRNS1_6TensorEENKUlvE_clEvENKUlvE3_clEvEUllE_EEvT_T0_PN15function_traitsISD_E11result_typeE,@"STO_CUDA_ENTRY STV_DEFAULT"
_ZN50_GLOBAL__N__f31458b2_17_RangeFactories_cu_38772b0829elementwise_kernel_with_indexIlZZZN2at6native17linspace_cuda_outERKN3c106ScalarES6_lRNS1_6TensorEENKUlvE_clEvENKUlvE3_clEvEUllE_EEvT_T0_PN15function_traitsISD_E11result_typeE:
        /* <DEDUP_REMOVED lines=17> */
[----:B-1----:R-:W-:-:S06]  /*0110*/  @!P0 FFMA.FTZ R2, R3, R5, R2 ;  /* 0x0000000503028223 */ /* 0x002fcc0000010002 */
[----:B------:R0:W1:Y:S01]  /*0120*/  @!P0 F2I.FTZ.TRUNC.NTZ R5, R2 ;  /* 0x0000000200058305 */ /* 0x000062000021f100 */
[----:B------:R-:W-:Y:S05]  /*0130*/  @!P0 BRA `(.L_x_643) ;  /* 0x0000000000288947 */ /* 0x000fea0003800000 */
[----:B-1----:R-:W0:Y:S01]  /*0140*/  LDC.64 R4, c[0x0][0x390] ;  /* 0x0000e400ff047b82 */ /* 0x002e220000000a00 */
[----:B------:R-:W1:Y:S01]  /*0150*/  LDCU.U16 UR4, c[0x0][0x38a] ;  /* 0x00007140ff0477ac */ /* 0x000e620008000400 */
[----:B------:R-:W-:-:S04]  /*0160*/  LOP3.LUT R3, RZ, R0, RZ, 0x33, !PT ;  /* 0x00000000ff037212 */ /* 0x000fc800078e33ff */
[----:B0-----:R-:W-:Y:S02]  /*0170*/  IADD3 R2, P0, PT, R3, R4, RZ ;  /* 0x0000000403027210 */ /* 0x001fe40007f1e0ff */
[----:B-1----:R-:W0:Y:S01]  /*0180*/  I2F.S16 R4, UR4 ;  /* 0x0000000400047d06 */ /* 0x002e220008101400 */
[----:B------:R-:W0:Y:S01]  /*0190*/  LDCU UR4, c[0x0][0x398] ;  /* 0x00007300ff0477ac */ /* 0x000e220008000800 */
[----:B------:R-:W-:-:S06]  /*01a0*/  IADD3.X R3, PT, PT, R5, -0x1, RZ, P0, !PT ;  /* 0xffffffff05037810 */ /* 0x000fcc00007fe4ff */
[----:B------:R-:W0:Y:S02]  /*01b0*/  I2F.S64 R3, R2 ;  /* 0x0000000200037312 */ /* 0x000e240000301400 */
[----:B0-----:R-:W-:-:S06]  /*01c0*/  FFMA.FTZ R4, -R3, UR4, R4 ;  /* 0x0000000403047c23 */ /* 0x001fcc0008010104 */
[----:B------:R2:W3:Y:S02]  /*01d0*/  F2I.FTZ.TRUNC.NTZ R5, R4 ;  /* 0x0000000400057305 */ /* 0x0004e4000021f100 */
.L_x_643:
[----:B------:R-:W-:Y:S05]  /*01e0*/  BSYNC.RECONVERGENT B0 ;  /* 0x0000000000007941 */ /* 0x000fea0003800200 */
.L_x_642:
[----:B------:R-:W0:Y:S01]  /*01f0*/  LDCU.64 UR6, c[0x0][0x3b0] ;  /* 0x00007600ff0677ac */ /* 0x000e220008000a00 */
[----:B------:R-:W1:Y:S01]  /*0200*/  LDCU.64 UR4, c[0x0][0x358] ;  /* 0x00006b00ff0477ac */ /* 0x000e620008000a00 */
[----:B0-----:R-:W-:-:S04]  /*0210*/  LEA R2, P0, R0, UR6, 0x1 ;  /* 0x0000000600027c11 */ /* 0x001fc8000f8008ff */
[----:B------:R-:W-:-:S05]  /*0220*/  LEA.HI.X R3, R0, UR7, RZ, 0x1, P0 ;  /* 0x0000000700037c11 */ /* 0x000fca00080f0cff */
[----:B-1-3--:R-:W-:Y:S01]  /*0230*/  STG.E.U16 desc[UR4][R2.64], R5 ;  /* 0x0000000502007986 */ /* 0x00afe2000c101504 */
[----:B------:R-:W-:Y:S05]  /*0240*/  EXIT ;  /* 0x000000000000794d */ /* 0x000fea0003800000 */
.L_x_644:
        /* <DEDUP_REMOVED lines=11> */
.L_x_748:


//--------------------- .text._ZN50_GLOBAL__N__f31458b2_17_RangeFactories_cu_38772b0829elementwise_kernel_with_indexIiZZZN2at6native17linspace_cuda_outERKN3c106ScalarES6_lRNS1_6TensorEENKUlvE_clEvENKUlvE3_clEvEUllE_EEvT_T0_PN15function_traitsISD_E11result_typeE --------------------------
	.section	.text._ZN50_GLOBAL__N__f31458b2_17_RangeFactories_cu_38772b0829elementwise_kernel_with_indexIiZZZN2at6native17linspace_cuda_outERKN3c106ScalarES6_lRNS1_6TensorEENKUlvE_clEvENKUlvE3_clEvEUllE_EEvT_T0_PN15function_traitsISD_E11result_typeE,"ax",@progbits
	.align	128
.text._ZN50_GLOBAL__N__f31458b2_17_RangeFactories_cu_38772b0829elementwise_kernel_with_indexIiZZZN2at6native17linspace_cuda_outERKN3c106ScalarES6_lRNS1_6TensorEENKUlvE_clEvENKUlvE3_clEvEUllE_EEvT_T0_PN15function_traitsISD_E11result_typeE:
        .type           _ZN50_GLOBAL__N__f31458b2_17_RangeFactories_cu_38772b0829elementwise_kernel_with_indexIiZZZN2at6native17linspace_cuda_outERKN3c106ScalarES6_lRNS1_6TensorEENKUlvE_clEvENKUlvE3_clEvEUllE_EEvT_T0_PN15function_traitsISD_E11result_typeE,@function
        .size           _ZN50_GLOBAL__N__f31458b2_17_RangeFactories_cu_38772b0829elementwise_kernel_with_indexIiZZZN2at6native17linspace_cuda_outERKN3c106ScalarES6_lRNS1_6TensorEENKUlvE_clEvENKUlvE3_clEvEUllE_EEvT_T0_PN15function_traitsISD_E11result_typeE,(.L_x_749 - _ZN50_GLOBAL__N__f31458b2_17_RangeFactories_cu_38772b0829elementwise_kernel_with_indexIiZZZN2at6native17linspace_cuda_outERKN3c106ScalarES6_lRNS1_6TensorEENKUlvE_clEvENKUlvE3_clEvEUllE_EEvT_T0_PN15function_traitsISD_E11result_typeE)
        .other          _ZN50_GLOBAL__N__f31458b2_17_RangeFactories_cu_38772b0829elementwise_kernel_with_indexIiZZZN2at6native17linspace_cuda_outERKN3c106ScalarES6_lRNS1_6TensorEENKUlvE_clEvENKUlvE3_clEvEUllE_EEvT_T0_PN15function_traitsISD_E11result_typeE,@"STO_CUDA_ENTRY STV_DEFAULT"
_ZN50_GLOBAL__N__f31458b2_17_RangeFactories_cu_38772b0829elementwise_kernel_with_indexIiZZZN2at6native17linspace_cuda_outERKN3c106ScalarES6_lRNS1_6TensorEENKUlvE_clEvENKUlvE3_clEvEUllE_EEvT_T0_PN15function_traitsISD_E11result_typeE:
        /* <DEDUP_REMOVED lines=17> */
[----:B-1----:R-:W-:-:S06]  /*0110*/  @!P0 FFMA.FTZ R2, R3, R5, R2 ;  /* 0x0000000503028223 */ /* 0x002fcc0000010002 */
[----:B------:R0:W1:Y:S01]  /*0120*/  @!P0 F2I.FTZ.TRUNC.NTZ R5, R2 ;  /* 0x0000000200058305 */ /* 0x000062000021f100 */
[----:B------:R-:W-:Y:S05]  /*0130*/  @!P0 BRA `(.L_x_646) ;  /* 0x00000000002c8947 */ /* 0x000fea0003800000 */
[----:B------:R-:W2:Y:S01]  /*0140*/  LDCU.64 UR6, c[0x0][0x390] ;  /* 0x00007200ff0677ac */ /* 0x000ea20008000a00 */
[----:B0-----:R-:W-:Y:S02]  /*0150*/  LOP3.LUT R2, RZ, R0, RZ, 0x33, !PT ;  /* 0x00000000ff027212 */ /* 0x001fe400078e33ff */
[----:B------:R-:W-:Y:S01]  /*0160*/  LOP3.LUT R3, RZ, R7, RZ, 0x33, !PT ;  /* 0x00000007ff037212 */ /* 0x000fe200078e33ff */
[----:B------:R-:W0:Y:S01]  /*0170*/  LDCU.U16 UR4, c[0x0][0x38a] ;  /* 0x00007140ff0477ac */ /* 0x000e220008000400 */
[----:B--2---:R-:W-:-:S04]  /*0180*/  IADD3 R2, P0, PT, R2, UR6, RZ ;  /* 0x0000000602027c10 */ /* 0x004fc8000ff1e0ff */
[----:B------:R-:W-:Y:S01]  /*0190*/  IADD3.X R3, PT, PT, R3, UR7, RZ, P0, !PT ;  /* 0x0000000703037c10 */ /* 0x000fe200087fe4ff */
[----:B0-----:R-:W0:Y:S01]  /*01a0*/  I2F.S16 R4, UR4 ;  /* 0x0000000400047d06 */ /* 0x001e220008101400 */
[----:B------:R-:W0:Y:S07]  /*01b0*/  LDCU UR4, c[0x0][0x398] ;  /* 0x00007300ff0477ac */ /* 0x000e2e0008000800 */
[----:B------:R-:W0:Y:S02]  /*01c0*/  I2F.S64 R3, R2 ;  /* 0x0000000200037312 */ /* 0x000e240000301400 */
[----:B0-----:R-:W-:-:S06]  /*01d0*/  FFMA.FTZ R4, -R3, UR4, R4 ;  /* 0x0000000403047c23 */ /* 0x001fcc0008010104 */
[----:B-1----:R2:W3:Y:S02]  /*01e0*/  F2I.FTZ.TRUNC.NTZ R5, R4 ;  /* 0x0000000400057305 */ /* 0x0024e4000021f100 */
.L_x_646:
[----:B------:R-:W-:Y:S05]  /*01f0*/  BSYNC.RECONVERGENT B0 ;  /* 0x0000000000007941 */ /* 0x000fea0003800200 */
.L_x_645:
[----:B------:R-:W0:Y:S01]  /*0200*/  LDCU.64 UR6, c[0x0][0x3b0] ;  /* 0x00007600ff0677ac */ /* 0x000e220008000a00 */
[----:B------:R-:W1:Y:S01]  /*0210*/  LDCU.64 UR4, c[0x0][0x358] ;  /* 0x00006b00ff0477ac */ /* 0x000e620008000a00 */
[----:B0-----:R-:W-:-:S04]  /*0220*/  LEA R2, P0, R0, UR6, 0x1 ;  /* 0x0000000600027c11 */ /* 0x001fc8000f8008ff */
[----:B------:R-:W-:-:S05]  /*0230*/  LEA.HI.X R3, R0, UR7, R7, 0x1, P0 ;  /* 0x0000000700037c11 */ /* 0x000fca00080f0c07 */
[----:B-1-3--:R-:W-:Y:S01]  /*0240*/  STG.E.U16 desc[UR4][R2.64], R5 ;  /* 0x0000000502007986 */ /* 0x00afe2000c101504 */
[----:B------:R-:W-:Y:S05]  /*0250*/  EXIT ;  /* 0x000000000000794d */ /* 0x000fea0003800000 */
.L_x_647:
        /* <DEDUP_REMOVED lines=10> */
.L_x_749:


//--------------------- .text._ZN50_GLOBAL__N__f31458b2_17_RangeFactories_cu_38772b0829elementwise_kernel_with_indexIlZZZN2at6native17linspace_cuda_outERKN3c106ScalarES6_lRNS1_6TensorEENKUlvE_clEvENKUlvE2_clEvEUllE_EEvT_T0_PN15function_traitsISD_E11result_typeE --------------------------
	.section	.text._ZN50_GLOBAL__N__f31458b2_17_RangeFactories_cu_38772b0829elementwise_kernel_with_indexIlZZZN2at6native17linspace_cuda_outERKN3c106ScalarES6_lRNS1_6TensorEENKUlvE_clEvENKUlvE2_clEvEUllE_EEvT_T0_PN15function_traitsISD_E11result_typeE,"ax",@progbits
	.align	128
.text._ZN50_GLOBAL__N__f31458b2_17_RangeFactories_cu_38772b0829elementwise_kernel_with_indexIlZZZN2at6native17linspace_cuda_outERKN3c106ScalarES6_lRNS1_6TensorEENKUlvE_clEvENKUlvE2_clEvEUllE_EEvT_T0_PN15function_traitsISD_E11result_typeE:
        .type           _ZN50_GLOBAL__N__f31458b2_17_RangeFactories_cu_38772b0829elementwise_kernel_with_indexIlZZZN2at6native17linspace_cuda_outERKN3c106ScalarES6_lRNS1_6TensorEENKUlvE_clEvENKUlvE2_clEvEUllE_EEvT_T0_PN15function_traitsISD_E11result_typeE,@function
        .size           _ZN50_GLOBAL__N__f31458b2_17_RangeFactories_cu_38772b0829elementwise_kernel_with_indexIlZZZN2at6native17linspace_cuda_outERKN3c106ScalarES6_lRNS1_6TensorEENKUlvE_clEvENKUlvE2_clEvEUllE_EEvT_T0_PN15function_traitsISD_E11result_typeE,(.L_x_750 - _ZN50_GLOBAL__N__f31458b2_17_RangeFactories_cu_38772b0829elementwise_kernel_with_indexIlZZZN2at6native17linspace_cuda_outERKN3c106ScalarES6_lRNS1_6TensorEENKUlvE_clEvENKUlvE2_clEvEUllE_EEvT_T0_PN15function_traitsISD_E11result_typeE)
        .other          _ZN50_GLOBAL__N__f31458b2_17_RangeFactories_cu_38772b0829elementwise_kernel_with_indexIlZZZN2at6native17linspace_cuda_outERKN3c106ScalarES6_lRNS1_6TensorEENKUlvE_clEvENKUlvE2_clEvEUllE_EEvT_T0_PN15function_traitsISD_E11result_typeE,@"STO_CUDA_ENTRY STV_DEFAULT"
_ZN50_GLOBAL__N__f31458b2_17_RangeFactories_cu_38772b0829elementwise_kernel_with_indexIlZZZN2at6native17linspace_cuda_outERKN3c106ScalarES6_lRNS1_6TensorEENKUlvE_clEvENKUlvE2_clEvEUllE_EEvT_T0_PN15function_traitsISD_E11result_typeE:
        /* <DEDUP_REMOVED lines=17> */
[----:B-1----:R-:W-:-:S06]  /*0110*/  @!P0 FFMA.FTZ R3, R3, R2, R4 ;  /* 0x0000000203038223 */ /* 0x002fcc0000010004 */
[----:B------:R-:W0:Y:S01]  /*0120*/  @!P0 F2I.S64.TRUNC R2, R3 ;  /* 0x0000000300028311 */ /* 0x000e22000020d900 */
[----:B------:R-:W-:Y:S05]  /*0130*/  @!P0 BRA `(.L_x_649) ;  /* 0x0000000000288947 */ /* 0x000fea0003800000 */
[----:B0-----:R-:W0:Y:S01]  /*0140*/  LDC.64 R2, c[0x0][0x398] ;  /* 0x0000e600ff027b82 */ /* 0x001e220000000a00 */
[----:B------:R-:W1:Y:S01]  /*0150*/  LDCU.64 UR4, c[0x0][0x390] ;  /* 0x00007200ff0477ac */ /* 0x000e620008000a00 */
[----:B------:R-:W-:-:S04]  /*0160*/  LOP3.LUT R5, RZ, R0, RZ, 0x33, !PT ;  /* 0x00000000ff057212 */ /* 0x000fc800078e33ff */
[----:B0-----:R-:W-:Y:S02]  /*0170*/  IADD3 R4, P0, PT, R5, R2, RZ ;  /* 0x0000000205047210 */ /* 0x001fe40007f1e0ff */
[----:B-1----:R-:W-:Y:S01]  /*0180*/  I2F.S64 R2, UR4 ;  /* 0x0000000400027d12 */ /* 0x002fe20008301400 */
[----:B------:R-:W0:Y:S01]  /*0190*/  LDCU UR4, c[0x0][0x3a0] ;  /* 0x00007400ff0477ac */ /* 0x000e220008000800 */
[----:B------:R-:W-:-:S06]  /*01a0*/  IADD3.X R5, PT, PT, R3, -0x1, RZ, P0, !PT ;  /* 0xffffffff03057810 */ /* 0x000fcc00007fe4ff */
[----:B------:R-:W0:Y:S02]  /*01b0*/  I2F.S64 R5, R4 ;  /* 0x0000000400057312 */ /* 0x000e240000301400 */
[----:B0-----:R-:W-:-:S06]  /*01c0*/  FFMA.FTZ R2, -R5, UR4, R2 ;  /* 0x0000000405027c23 */ /* 0x001fcc0008010102 */
[----:B------:R-:W1:Y:S02]  /*01d0*/  F2I.S64.TRUNC R2, R2 ;  /* 0x0000000200027311 */ /* 0x000e64000020d900 */
.L_x_649:
[----:B------:R-:W-:Y:S05]  /*01e0*/  BSYNC.RECONVERGENT B0 ;  /* 0x0000000000007941 */ /* 0x000fea0003800200 */
.L_x_648:
[----:B------:R-:W2:Y:S01]  /*01f0*/  LDCU.64 UR6, c[0x0][0x3b8] ;  /* 0x00007700ff0677ac */ /* 0x000ea20008000a00 */
[----:B------:R-:W0:Y:S01]  /*0200*/  LDCU.64 UR4, c[0x0][0x358] ;  /* 0x00006b00ff0477ac */ /* 0x000e220008000a00 */
[----:B--2---:R-:W-:-:S04]  /*0210*/  LEA R4, P0, R0, UR6, 0x3 ;  /* 0x0000000600047c11 */ /* 0x004fc8000f8018ff */
[----:B------:R-:W-:-:S05]  /*0220*/  LEA.HI.X R5, R0, UR7, RZ, 0x3, P0 ;  /* 0x0000000700057c11 */ /* 0x000fca00080f1cff */
[----:B01----:R-:W-:Y:S01]  /*0230*/  STG.E.64 desc[UR4][R4.64], R2 ;  /* 0x0000000204007986 */ /* 0x003fe2000c101b04 */
[----:B------:R-:W-:Y:S05]  /*0240*/  EXIT ;  /* 0x000000000000794d */ /* 0x000fea0003800000 */
.L_x_650:
        /* <DEDUP_REMOVED lines=11> */
.L_x_750:


//--------------------- .text._ZN50_GLOBAL__N__f31458b2_17_RangeFactories_cu_38772b0829elementwise_kernel_with_indexIiZZZN2at6native17linspace_cuda_outERKN3c106ScalarES6_lRNS1_6TensorEENKUlvE_clEvENKUlvE2_clEvEUllE_EEvT_T0_PN15function_traitsISD_E11result_typeE --------------------------
	.section	.text._ZN50_GLOBAL__N__f31458b2_17_RangeFactories_cu_38772b0829elementwise_kernel_with_indexIiZZZN2at6native17linspace_cuda_outERKN3c106ScalarES6_lRNS1_6TensorEENKUlvE_clEvENKUlvE2_clEvEUllE_EEvT_T0_PN15function_traitsISD_E11result_typeE,"ax",@progbits
	.align	128
.text._ZN50_GLOBAL__N__f31458b2_17_RangeFactories_cu_38772b0829elementwise_kernel_with_indexIiZZZN2at6native17linspace_cuda_outERKN3c106ScalarES6_lRNS1_6TensorEENKUlvE_clEvENKUlvE2_clEvEUllE_EEvT_T0_PN15function_traitsISD_E11result_typeE:
        .type           _ZN50_GLOBAL__N__f31458b2_17_RangeFactories_cu_38772b0829elementwise_kernel_with_indexIiZZZN2at6native17linspace_cuda_outERKN3c106ScalarES6_lRNS1_6TensorEENKUlvE_clEvENKUlvE2_clEvEUllE_EEvT_T0_PN15function_traitsISD_E11result_typeE,@function
        .size           _ZN50_GLOBAL__N__f31458b2_17_RangeFactories_cu_38772b0829elementwise_kernel_with_indexIiZZZN2at6native17linspace_cuda_outERKN3c106ScalarES6_lRNS1_6TensorEENKUlvE_clEvENKUlvE2_clEvEUllE_EEvT_T0_PN15function_traitsISD_E11result_typeE,(.L_x_751 - _ZN50_GLOBAL__N__f31458b2_17_RangeFactories_cu_38772b0829elementwise_kernel_with_indexIiZZZN2at6native17linspace_cuda_outERKN3c106ScalarES6_lRNS1_6TensorEENKUlvE_clEvENKUlvE2_clEvEUllE_EEvT_T0_PN15function_traitsISD_E11result_typeE)
        .other          _ZN50_GLOBAL__N__f31458b2_17_RangeFactories_cu_38772b0829elementwise_kernel_with_indexIiZZZN2at6native17linspace_cuda_outERKN3c106ScalarES6_lRNS1_6TensorEENKUlvE_clEvENKUlvE2_clEvEUllE_EEvT_T0_PN15function_traitsISD_E11result_typeE,@"STO_CUDA_ENTRY STV_DEFAULT"
_ZN50_GLOBAL__N__f31458b2_17_RangeFactories_cu_38772b0829elementwise_kernel_with_indexIiZZZN2at6native17linspace_cuda_outERKN3c106ScalarES6_lRNS1_6TensorEENKUlvE_clEvENKUlvE2_clEvEUllE_EEvT_T0_PN15function_traitsISD_E11result_typeE:
        /* <DEDUP_REMOVED lines=17> */
[----:B-1----:R-:W-:-:S06]  /*0110*/  @!P0 FFMA.FTZ R3, R3, R2, R4 ;  /* 0x0000000203038223 */ /* 0x002fcc0000010004 */
[----:B------:R-:W0:Y:S01]  /*0120*/  @!P0 F2I.S64.TRUNC R2, R3 ;  /* 0x0000000300028311 */ /* 0x000e22000020d900 */
[----:B------:R-:W-:Y:S05]  /*0130*/  @!P0 BRA `(.L_x_652) ;  /* 0x00000000002c8947 */ /* 0x000fea0003800000 */
[----:B------:R-:W1:Y:S01]  /*0140*/  LDCU.64 UR6, c[0x0][0x398] ;  /* 0x00007300ff0677ac */ /* 0x000e620008000a00 */
[----:B------:R-:W-:Y:S02]  /*0150*/  LOP3.LUT R4, RZ, R0, RZ, 0x33, !PT ;  /* 0x00000000ff047212 */ /* 0x000fe400078e33ff */
[----:B0-----:R-:W-:Y:S01]  /*0160*/  LOP3.LUT R3, RZ, R7, RZ, 0x33, !PT ;  /* 0x00000007ff037212 */ /* 0x001fe200078e33ff */
[----:B------:R-:W0:Y:S01]  /*0170*/  LDCU.64 UR4, c[0x0][0x390] ;  /* 0x00007200ff0477ac */ /* 0x000e220008000a00 */
[----:B-1----:R-:W-:-:S04]  /*0180*/  IADD3 R4, P0, PT, R4, UR6, RZ ;  /* 0x0000000604047c10 */ /* 0x002fc8000ff1e0ff */
[----:B------:R-:W-:Y:S01]  /*0190*/  IADD3.X R5, PT, PT, R3, UR7, RZ, P0, !PT ;  /* 0x0000000703057c10 */ /* 0x000fe200087fe4ff */
[----:B0-----:R-:W-:Y:S01]  /*01a0*/  I2F.S64 R2, UR4 ;  /* 0x0000000400027d12 */ /* 0x001fe20008301400 */
[----:B------:R-:W0:Y:S07]  /*01b0*/  LDCU UR4, c[0x0][0x3a0] ;  /* 0x00007400ff0477ac */ /* 0x000e2e0008000800 */
[----:B------:R-:W0:Y:S02]  /*01c0*/  I2F.S64 R5, R4 ;  /* 0x0000000400057312 */ /* 0x000e240000301400 */
[----:B0-----:R-:W-:-:S06]  /*01d0*/  FFMA.FTZ R2, -R5, UR4, R2 ;  /* 0x0000000405027c23 */ /* 0x001fcc0008010102 */
[----:B------:R-:W1:Y:S02]  /*01e0*/  F2I.S64.TRUNC R2, R2 ;  /* 0x0000000200027311 */ /* 0x000e64000020d900 */
.L_x_652:
[----:B------:R-:W-:Y:S05]  /*01f0*/  BSYNC.RECONVERGENT B0 ;  /* 0x0000000000007941 */ /* 0x000fea0003800200 */
.L_x_651:
[----:B------:R-:W2:Y:S01]  /*0200*/  LDCU.64 UR6, c[0x0][0x3b8] ;  /* 0x00007700ff0677ac */ /* 0x000ea20008000a00 */
[----:B------:R-:W0:Y:S01]  /*0210*/  LDCU.64 UR4, c[0x0][0x358] ;  /* 0x00006b00ff0477ac */ /* 0x000e220008000a00 */
[----:B--2---:R-:W-:-:S04]  /*0220*/  LEA R4, P0, R0, UR6, 0x3 ;  /* 0x0000000600047c11 */ /* 0x004fc8000f8018ff */
[----:B------:R-:W-:-:S05]  /*0230*/  LEA.HI.X R5, R0, UR7, R7, 0x3, P0 ;  /* 0x0000000700057c11 */ /* 0x000fca00080f1c07 */
[----:B01----:R-:W-:Y:S01]  /*0240*/  STG.E.64 desc[UR4][R4.64], R2 ;  /* 0x0000000204007986 */ /* 0x003fe2000c101b04 */
[----:B------:R-:W-:Y:S05]  /*0250*/  EXIT ;  /* 0x000000000000794d */ /* 0x000fea0003800000 */
.L_x_653:
        /* <DEDUP_REMOVED lines=10> */
.L_x_751:


//--------------------- .text._ZN50_GLOBAL__N__f31458b2_17_RangeFactories_cu_38772b0829elementwise_kernel_with_indexIlZZZN2at6native17linspace_cuda_outERKN3c106ScalarES6_lRNS1_6TensorEENKUlvE_clEvENKUlvE1_clEvEUllE_EEvT_T0_PN15function_traitsISD_E11result_typeE --------------------------
	.section	.text._ZN50_GLOBAL__N__f31458b2_17_RangeFactories_cu_38772b0829elementwise_kernel_with_indexIlZZZN2at6native17linspace_cuda_outERKN3c106ScalarES6_lRNS1_6TensorEENKUlvE_clEvENKUlvE1_clEvEUllE_EEvT_T0_PN15function_traitsISD_E11result_typeE,"ax",@progbits
	.align	128
.text._ZN50_GLOBAL__N__f31458b2_17_RangeFactories_cu_38772b0829elementwise_kernel_with_indexIlZZZN2at6native17linspace_cuda_outERKN3c106ScalarES6_lRNS1_6TensorEENKUlvE_clEvENKUlvE1_clEvEUllE_EEvT_T0_PN15function_traitsISD_E11result_typeE:
        .type           _ZN50_GLOBAL__N__f31458b2_17_RangeFactories_cu_38772b0829elementwise_kernel_with_indexIlZZZN2at6native17linspace_cuda_outERKN3c106ScalarES6_lRNS1_6TensorEENKUlvE_clEvENKUlvE1_clEvEUllE_EEvT_T0_PN15function_traitsISD_E11result_typeE,@function
        .size           _ZN50_GLOBAL__N__f31458b2_17_RangeFactories_cu_38772b0829elementwise_kernel_with_indexIlZZZN2at6native17linspace_cuda_outERKN3c106ScalarES6_lRNS1_6TensorEENKUlvE_clEvENKUlvE1_clEvEUllE_EEvT_T0_PN15function_traitsISD_E11result_typeE,(.L_x_752 - _ZN50_GLOBAL__N__f31458b2_17_RangeFactories_cu_38772b0829elementwise_kernel_with_indexIlZZZN2at6native17linspace_cuda_outERKN3c106ScalarES6_lRNS1_6TensorEENKUlvE_clEvENKUlvE1_clEvEUllE_EEvT_T0_PN15function_traitsISD_E11result_typeE)
        .other          _ZN50_GLOBAL__N__f31458b2_17_RangeFactories_cu_38772b0829elementwise_kernel_with_indexIlZZZN2at6native17linspace_cuda_outERKN3c106ScalarES6_lRNS1_6TensorEENKUlvE_clEvENKUlvE1_clEvEUllE_EEvT_T0_PN15function_traitsISD_E11result_typeE,@"STO_CUDA_ENTRY STV_DEFAULT"
_ZN50_GLOBAL__N__f31458b2_17_RangeFactories_cu_38772b0829elementwise_kernel_with_indexIlZZZN2at6native17linspace_cuda_outERKN3c106ScalarES6_lRNS1_6TensorEENKUlvE_clEvENKUlvE1_clEvEUllE_EEvT_T0_PN15function_traitsISD_E11result_typeE:
        /* <DEDUP_REMOVED lines=17> */
[----:B-1----:R-:W-:-:S04]  /*0110*/  @!P0 FFMA.FTZ R2, R3, R4, R2 ;  /* 0x0000000403028223 */ /* 0x002fc80000010002 */
[----:B------:R0:W1:Y:S01]  /*0120*/  @!P0 F2I.FTZ.TRUNC.NTZ R5, R2 ;  /* 0x0000000200058305 */ /* 0x000062000021f100 */
[----:B------:R-:W-:Y:S05]  /*0130*/  @!P0 BRA `(.L_x_655) ;  /* 0x0000000000288947 */ /* 0x000fea0003800000 */
[----:B-1----:R-:W0:Y:S01]  /*0140*/  LDC.64 R4, c[0x0][0x390] ;  /* 0x0000e400ff047b82 */ /* 0x002e220000000a00 */
[----:B------:R-:W-:Y:S01]  /*0150*/  LOP3.LUT R3, RZ, R0, RZ, 0x33, !PT ;  /* 0x00000000ff037212 */ /* 0x000fe200078e33ff */
[----:B------:R-:W1:Y:S01]  /*0160*/  LDCU UR4, c[0x0][0x38c] ;  /* 0x00007180ff0477ac */ /* 0x000e620008000800 */
[----:B------:R-:W2:Y:S02]  /*0170*/  LDCU UR5, c[0x0][0x398] ;  /* 0x00007300ff0577ac */ /* 0x000ea40008000800 */
[----:B0-----:R-:W-:Y:S02]  /*0180*/  IADD3 R2, P0, PT, R3, R4, RZ ;  /* 0x0000000403027210 */ /* 0x001fe40007f1e0ff */
[----:B-1----:R-:W-:Y:S02]  /*0190*/  I2FP.F32.S32 R4, UR4 ;  /* 0x0000000400047c45 */ /* 0x002fe40008201400 */
[----:B------:R-:W-:-:S06]  /*01a0*/  IADD3.X R3, PT, PT, R5, -0x1, RZ, P0, !PT ;  /* 0xffffffff05037810 */ /* 0x000fcc00007fe4ff */
[----:B------:R-:W2:Y:S02]  /*01b0*/  I2F.S64 R3, R2 ;  /* 0x0000000200037312 */ /* 0x000ea40000301400 */
[----:B--2---:R-:W-:-:S06]  /*01c0*/  FFMA.FTZ R4, -R3, UR5, R4 ;  /* 0x0000000503047c23 */ /* 0x004fcc0008010104 */
[----:B------:R2:W3:Y:S02]  /*01d0*/  F2I.FTZ.TRUNC.NTZ R5, R4 ;  /* 0x0000000400057305 */ /* 0x0004e4000021f100 */
.L_x_655:
[----:B------:R-:W-:Y:S05]  /*01e0*/  BSYNC.RECONVERGENT B0 ;  /* 0x0000000000007941 */ /* 0x000fea0003800200 */
.L_x_654:
[----:B------:R-:W0:Y:S01]  /*01f0*/  LDCU.64 UR6, c[0x0][0x3b0] ;  /* 0x00007600ff0677ac */ /* 0x000e220008000a00 */
[----:B------:R-:W1:Y:S01]  /*0200*/  LDCU.64 UR4, c[0x0][0x358] ;  /* 0x00006b00ff0477ac */ /* 0x000e620008000a00 */
[----:B0-----:R-:W-:-:S04]  /*0210*/  LEA R2, P0, R0, UR6, 0x2 ;  /* 0x0000000600027c11 */ /* 0x001fc8000f8010ff */
[----:B------:R-:W-:-:S05]  /*0220*/  LEA.HI.X R3, R0, UR7, RZ, 0x2, P0 ;  /* 0x0000000700037c11 */ /* 0x000fca00080f14ff */
[----:B-1-3--:R-:W-:Y:S01]  /*0230*/  STG.E desc[UR4][R2.64], R5 ;  /* 0x0000000502007986 */ /* 0x00afe2000c101904 */
[----:B------:R-:W-:Y:S05]  /*0240*/  EXIT ;  /* 0x000000000000794d */ /* 0x000fea0003800000 */
.L_x_656:
        /* <DEDUP_REMOVED lines=11> */
.L_x_752:


//--------------------- .text._ZN50_GLOBAL__N__f31458b2_17_RangeFactories_cu_38772b0829elementwise_kernel_with_indexIiZZZN2at6native17linspace_cuda_outERKN3c106ScalarES6_lRNS1_6TensorEENKUlvE_clEvENKUlvE1_clEvEUllE_EEvT_T0_PN15function_traitsISD_E11result_typeE --------------------------
	.section	.text._ZN50_GLOBAL__N__f31458b2_17_RangeFactories_cu_38772b0829elementwise_kernel_with_indexIiZZZN2at6native17linspace_cuda_outERKN3c106ScalarES6_lRNS1_6TensorEENKUlvE_clEvENKUlvE1_clEvEUllE_EEvT_T0_PN15function_traitsISD_E11result_typeE,"ax",@progbits
	.align	128
.text._ZN50_GLOBAL__N__f31458b2_17_RangeFactories_cu_38772b0829elementwise_kernel_with_indexIiZZZN2at6native17linspace_cuda_outERKN3c106ScalarES6_lRNS1_6TensorEENKUlvE_clEvENKUlvE1_clEvEUllE_EEvT_T0_PN15function_traitsISD_E11result_typeE:
        .type           _ZN50_GLOBAL__N__f31458b2_17_RangeFactories_cu_38772b0829elementwise_kernel_with_indexIiZZZN2at6native17linspace_cuda_outERKN3c106ScalarES6_lRNS1_6TensorEENKUlvE_clEvENKUlvE1_clEvEUllE_EEvT_T0_PN15function_traitsISD_E11result_typeE,@function
        .size           _ZN50_GLOBAL__N__f31458b2_17_RangeFactories_cu_38772b0829elementwise_kernel_with_indexIiZZZN2at6native17linspace_cuda_outERKN3c106ScalarES6_lRNS1_6TensorEENKUlvE_clEvENKUlvE1_clEvEUllE_EEvT_T0_PN15function_traitsISD_E11result_typeE,(.L_x_753 - _ZN50_GLOBAL__N__f31458b2_17_RangeFactories_cu_38772b0829elementwise_kernel_with_indexIiZZZN2at6native17linspace_cuda_outERKN3c106ScalarES6_lRNS1_6TensorEENKUlvE_clEvENKUlvE1_clEvEUllE_EEvT_T0_PN15function_traitsISD_E11result_typeE)
        .other          _ZN50_GLOBAL__N__f31458b2_17_RangeFactories_cu_38772b0829elementwise_kernel_with_indexIiZZZN2at6native17linspace_cuda_outERKN3c106ScalarES6_lRNS1_6TensorEENKUlvE_clEvENKUlvE1_clEvEUllE_EEvT_T0_PN15function_traitsISD_E11result_typeE,@"STO_CUDA_ENTRY STV_DEFAULT"
_ZN50_GLOBAL__N__f31458b2_17_RangeFactories_cu_38772b0829elementwise_kernel_with_indexIiZZZN2at6native17linspace_cuda_outERKN3c106ScalarES6_lRNS1_6TensorEENKUlvE_clEvENKUlvE1_clEvEUllE_EEvT_T0_PN15function_traitsISD_E11result_typeE:
        /* <DEDUP_REMOVED lines=17> */
[----:B-1----:R-:W-:-:S04]  /*0110*/  @!P0 FFMA.FTZ R2, R3, R4, R2 ;  /* 0x0000000403028223 */ /* 0x002fc80000010002 */
[----:B------:R0:W1:Y:S01]  /*0120*/  @!P0 F2I.FTZ.TRUNC.NTZ R5, R2 ;  /* 0x0000000200058305 */ /* 0x000062000021f100 */
[----:B------:R-:W-:Y:S05]  /*0130*/  @!P0 BRA `(.L_x_658) ;  /* 0x00000000002c8947 */ /* 0x000fea0003800000 */
[----:B------:R-:W2:Y:S01]  /*0140*/  LDCU.64 UR4, c[0x0][0x390] ;  /* 0x00007200ff0477ac */ /* 0x000ea20008000a00 */
[----:B0-----:R-:W-:Y:S02]  /*0150*/  LOP3.LUT R2, RZ, R0, RZ, 0x33, !PT ;  /* 0x00000000ff027212 */ /* 0x001fe400078e33ff */
[----:B------:R-:W-:Y:S02]  /*0160*/  LOP3.LUT R3, RZ, R7, RZ, 0x33, !PT ;  /* 0x00000007ff037212 */ /* 0x000fe400078e33ff */
[----:B--2---:R-:W-:Y:S01]  /*0170*/  IADD3 R2, P0, PT, R2, UR4, RZ ;  /* 0x0000000402027c10 */ /* 0x004fe2000ff1e0ff */
[----:B------:R-:W0:Y:S03]  /*0180*/  LDCU UR4, c[0x0][0x38c] ;  /* 0x00007180ff0477ac */ /* 0x000e260008000800 */
[----:B------:R-:W-:Y:S01]  /*0190*/  IADD3.X R3, PT, PT, R3, UR5, RZ, P0, !PT ;  /* 0x0000000503037c10 */ /* 0x000fe200087fe4ff */
[----:B------:R-:W2:Y:S05]  /*01a0*/  LDCU UR5, c[0x0][0x398] ;  /* 0x00007300ff0577ac */ /* 0x000eaa0008000800 */
[----:B------:R-:W2:Y:S01]  /*01b0*/  I2F.S64 R3, R2 ;  /* 0x0000000200037312 */ /* 0x000ea20000301400 */
[----:B0-----:R-:W-:-:S05]  /*01c0*/  I2FP.F32.S32 R4, UR4 ;  /* 0x0000000400047c45 */ /* 0x001fca0008201400 */
[----:B--2---:R-:W-:-:S04]  /*01d0*/  FFMA.FTZ R4, -R3, UR5, R4 ;  /* 0x0000000503047c23 */ /* 0x004fc80008010104 */
[----:B-1----:R2:W3:Y:S03]  /*01e0*/  F2I.FTZ.TRUNC.NTZ R5, R4 ;  /* 0x0000000400057305 */ /* 0x0024e6000021f100 */
.L_x_658:
[----:B------:R-:W-:Y:S05]  /*01f0*/  BSYNC.RECONVERGENT B0 ;  /* 0x0000000000007941 */ /* 0x000fea0003800200 */
.L_x_657:
[----:B------:R-:W0:Y:S01]  /*0200*/  LDCU.64 UR6, c[0x0][0x3b0] ;  /* 0x00007600ff0677ac */ /* 0x000e220008000a00 */
[----:B------:R-:W1:Y:S01]  /*0210*/  LDCU.64 UR4, c[0x0][0x358] ;  /* 0x00006b00ff0477ac */ /* 0x000e620008000a00 */
[----:B0-----:R-:W-:-:S04]  /*0220*/  LEA R2, P0, R0, UR6, 0x2 ;  /* 0x0000000600027c11 */ /* 0x001fc8000f8010ff */
[----:B------:R-:W-:-:S05]  /*0230*/  LEA.HI.X R3, R0, UR7, R7, 0x2, P0 ;  /* 0x0000000700037c11 */ /* 0x000fca00080f1407 */
[----:B-1-3--:R-:W-:Y:S01]  /*0240*/  STG.E desc[UR4][R2.64], R5 ;  /* 0x0000000502007986 */ /* 0x00afe2000c101904 */
[----:B------:R-:W-:Y:S05]  /*0250*/  EXIT ;  /* 0x000000000000794d */ /* 0x000fea0003800000 */
.L_x_659:
        /* <DEDUP_REMOVED lines=10> */
.L_x_753:


//--------------------- .text._ZN50_GLOBAL__N__f31458b2_17_RangeFactories_cu_38772b0829elementwise_kernel_with_indexIlZZZN2at6native17linspace_cuda_outERKN3c106ScalarES6_lRNS1_6TensorEENKUlvE_clEvENKUlvE0_clEvEUllE_EEvT_T0_PN15function_traitsISD_E11result_typeE --------------------------
	.section	.text._ZN50_GLOBAL__N__f31458b2_17_RangeFactories_cu_38772b0829elementwise_kernel_with_indexIlZZZN2at6native17linspace_cuda_outERKN3c106ScalarES6_lRNS1_6TensorEENKUlvE_clEvENKUlvE0_clEvEUllE_EEvT_T0_PN15function_traitsISD_E11result_typeE,"ax",@progbits
	.align	128
.text._ZN50_GLOBAL__N__f31458b2_17_RangeFactories_cu_38772b0829elementwise_kernel_with_indexIlZZZN2at6native17linspace_cuda_outERKN3c106ScalarES6_lRNS1_6TensorEENKUlvE_clEvENKUlvE0_clEvEUllE_EEvT_T0_PN15function_traitsISD_E11result_typeE:
        .type           _ZN50_GLOBAL__N__f31458b2_17_RangeFactories_cu_38772b0829elementwise_kernel_with_indexIlZZZN2at6native17linspace_cuda_outERKN3c106ScalarES6_lRNS1_6TensorEENKUlvE_clEvENKUlvE0_clEvEUllE_EEvT_T0_PN15function_traitsISD_E11result_typeE,@function
        .size           _ZN50_GLOBAL__N__f31458b2_17_RangeFactories_cu_38772b0829elementwise_kernel_with_indexIlZZZN2at6native17linspace_cuda_outERKN3c106ScalarES6_lRNS1_6TensorEENKUlvE_clEvENKUlvE0_clEvEUllE_EEvT_T0_PN15function_traitsISD_E11result_typeE,(.L_x_754 - _ZN50_GLOBAL__N__f31458b2_17_RangeFactories_cu_38772b0829elementwise_kernel_with_indexIlZZZN2at6native17linspace_cuda_outERKN3c106ScalarES6_lRNS1_6TensorEENKUlvE_clEvENKUlvE0_clEvEUllE_EEvT_T0_PN15function_traitsISD_E11result_typeE)
        .other          _ZN50_GLOBAL__N__f31458b2_17_RangeFactories_cu_38772b0829elementwise_kernel_with_indexIlZZZN2at6native17linspace_cuda_outERKN3c106ScalarES6_lRNS1_6TensorEENKUlvE_clEvENKUlvE0_clEvEUllE_EEvT_T0_PN15function_traitsISD_E11result_typeE,@"STO_CUDA_ENTRY STV_DEFAULT"
_ZN50_GLOBAL__N__f31458b2_17_RangeFactories_cu_38772b0829elementwise_kernel_with_indexIlZZZN2at6native17linspace_cuda_outERKN3c106ScalarES6_lRNS1_6TensorEENKUlvE_clEvENKUlvE0_clEvEUllE_EEvT_T0_PN15function_traitsISD_E11result_typeE:
        /* <DEDUP_REMOVED lines=17> */
[----:B-1----:R-:W-:-:S04]  /*0110*/  @!P0 FFMA.FTZ R2, R3, R4, R2 ;  /* 0x0000000403028223 */ /* 0x002fc80000010002 */
[----:B------:R0:W1:Y:S01]  /*0120*/  @!P0 F2I.FTZ.TRUNC.NTZ R5, R2 ;  /* 0x0000000200058305 */ /* 0x000062000021f100 */
[----:B------:R-:W-:Y:S05]  /*0130*/  @!P0 BRA `(.L_x_661) ;  /* 0x0000000000288947 */ /* 0x000fea0003800000 */
[----:B-1----:R-:W0:Y:S01]  /*0140*/  LDC.64 R4, c[0x0][0x390] ;  /* 0x0000e400ff047b82 */ /* 0x002e220000000a00 */
[----:B------:R-:W1:Y:S01]  /*0150*/  LDCU.U8 UR4, c[0x0][0x389] ;  /* 0x00007120ff0477ac */ /* 0x000e620008000000 */
[----:B------:R-:W-:-:S04]  /*0160*/  LOP3.LUT R3, RZ, R0, RZ, 0x33, !PT ;  /* 0x00000000ff037212 */ /* 0x000fc800078e33ff */
[----:B0-----:R-:W-:Y:S02]  /*0170*/  IADD3 R2, P0, PT, R3, R4, RZ ;  /* 0x0000000403027210 */ /* 0x001fe40007f1e0ff */
[----:B-1----:R-:W0:Y:S01]  /*0180*/  I2F.S8 R4, UR4 ;  /* 0x0000000400047d06 */ /* 0x002e220008001400 */
[----:B------:R-:W0:Y:S01]  /*0190*/  LDCU UR4, c[0x0][0x398] ;  /* 0x00007300ff0477ac */ /* 0x000e220008000800 */
[----:B------:R-:W-:-:S06]  /*01a0*/  IADD3.X R3, PT, PT, R5, -0x1, RZ, P0, !PT ;  /* 0xffffffff05037810 */ /* 0x000fcc00007fe4ff */
[----:B------:R-:W0:Y:S02]  /*01b0*/  I2F.S64 R3, R2 ;  /* 0x0000000200037312 */ /* 0x000e240000301400 */
[----:B0-----:R-:W-:-:S06]  /*01c0*/  FFMA.FTZ R4, -R3, UR4, R4 ;  /* 0x0000000403047c23 */ /* 0x001fcc0008010104 */
[----:B------:R2:W3:Y:S02]  /*01d0*/  F2I.FTZ.TRUNC.NTZ R5, R4 ;  /* 0x0000000400057305 */ /* 0x0004e4000021f100 */
.L_x_661:
[----:B------:R-:W-:Y:S05]  /*01e0*/  BSYNC.RECONVERGENT B0 ;  /* 0x0000000000007941 */ /* 0x000fea0003800200 */
.L_x_660:
[----:B------:R-:W0:Y:S01]  /*01f0*/  LDCU.64 UR6, c[0x0][0x3b0] ;  /* 0x00007600ff0677ac */ /* 0x000e220008000a00 */
[----:B------:R-:W1:Y:S01]  /*0200*/  LDCU.64 UR4, c[0x0][0x358] ;  /* 0x00006b00ff0477ac */ /* 0x000e620008000a00 */
[----:B0-----:R-:W-:-:S05]  /*0210*/  IADD3 R2, P0, PT, R0, UR6, RZ ;  /* 0x0000000600027c10 */ /* 0x001fca000ff1e0ff */
[----:B------:R-:W-:-:S05]  /*0220*/  IMAD.X R3, RZ, RZ, UR7, P0 ;  /* 0x00000007ff037e24 */ /* 0x000fca00080e06ff */
[----:B-1-3--:R-:W-:Y:S01]  /*0230*/  STG.E.U8 desc[UR4][R2.64], R5 ;  /* 0x0000000502007986 */ /* 0x00afe2000c101104 */
[----:B------:R-:W-:Y:S05]  /*0240*/  EXIT ;  /* 0x000000000000794d */ /* 0x000fea0003800000 */
.L_x_662:
        /* <DEDUP_REMOVED lines=11> */
.L_x_754:


//--------------------- .text._ZN50_GLOBAL__N__f31458b2_17_RangeFactories_cu_38772b0829elementwise_kernel_with_indexIiZZZN2at6native17linspace_cuda_outERKN3c106ScalarES6_lRNS1_6TensorEENKUlvE_clEvENKUlvE0_clEvEUllE_EEvT_T0_PN15function_traitsISD_E11result_typeE --------------------------
	.section	.text._ZN50_GLOBAL__N__f31458b2_17_RangeFactories_cu_38772b0829elementwise_kernel_with_indexIiZZZN2at6native17linspace_cuda_outERKN3c106ScalarES6_lRNS1_6TensorEENKUlvE_clEvENKUlvE0_clEvEUllE_EEvT_T0_PN15function_traitsISD_E11result_typeE,"ax",@progbits
	.align	128
.text._ZN50_GLOBAL__N__f31458b2_17_RangeFactories_cu_38772b0829elementwise_kernel_with_indexIiZZZN2at6native17linspace_cuda_outERKN3c106ScalarES6_lRNS1_6TensorEENKUlvE_clEvENKUlvE0_clEvEUllE_EEvT_T0_PN15function_traitsISD_E11result_typeE:
        .type           _ZN50_GLOBAL__N__f31458b2_17_RangeFactories_cu_38772b0829elementwise_kernel_with_indexIiZZZN2at6native17linspace_cuda_outERKN3c106ScalarES6_lRNS1_6TensorEENKUlvE_clEvENKUlvE0_clEvEUllE_EEvT_T0_PN15function_traitsISD_E11result_typeE,@function
        .size           _ZN50_GLOBAL__N__f31458b2_17_RangeFactories_cu_38772b0829elementwise_kernel_with_indexIiZZZN2at6native17linspace_cuda_outERKN3c106ScalarES6_lRNS1_6TensorEENKUlvE_clEvENKUlvE0_clEvEUllE_EEvT_T0_PN15function_traitsISD_E11result_typeE,(.L_x_755 - _ZN50_GLOBAL__N__f31458b2_17_RangeFactories_cu_38772b0829elementwise_kernel_with_indexIiZZZN2at6native17linspace_cuda_outERKN3c106ScalarES6_lRNS1_6TensorEENKUlvE_clEvENKUlvE0_clEvEUllE_EEvT_T0_PN15function_traitsISD_E11result_typeE)
        .other          _ZN50_GLOBAL__N__f31458b2_17_RangeFactories_cu_38772b0829elementwise_kernel_with_indexIiZZZN2at6native17linspace_cuda_outERKN3c106ScalarES6_lRNS1_6TensorEENKUlvE_clEvENKUlvE0_clEvEUllE_EEvT_T0_PN15function_traitsISD_E11result_typeE,@"STO_CUDA_ENTRY STV_DEFAULT"
_ZN50_GLOBAL__N__f31458b2_17_RangeFactories_cu_38772b0829elementwise_kernel_with_indexIiZZZN2at6native17linspace_cuda_outERKN3c106ScalarES6_lRNS1_6TensorEENKUlvE_clEvENKUlvE0_clEvEUllE_EEvT_T0_PN15function_traitsISD_E11result_typeE:
        /* <DEDUP_REMOVED lines=17> */
[----:B-1----:R-:W-:-:S04]  /*0110*/  @!P0 FFMA.FTZ R2, R3, R4, R2 ;  /* 0x0000000403028223 */ /* 0x002fc80000010002 */
[----:B------:R0:W1:Y:S01]  /*0120*/  @!P0 F2I.FTZ.TRUNC.NTZ R5, R2 ;  /* 0x0000000200058305 */ /* 0x000062000021f100 */
[----:B------:R-:W-:Y:S05]  /*0130*/  @!P0 BRA `(.L_x_664) ;  /* 0x00000000002c8947 */ /* 0x000fea0003800000 */
[----:B------:R-:W2:Y:S01]  /*0140*/  LDCU.64 UR6, c[0x0][0x390] ;  /* 0x00007200ff0677ac */ /* 0x000ea20008000a00 */
[----:B0-----:R-:W-:Y:S02]  /*0150*/  LOP3.LUT R2, RZ, R0, RZ, 0x33, !PT ;  /* 0x00000000ff027212 */ /* 0x001fe400078e33ff */
[----:B------:R-:W-:Y:S01]  /*0160*/  LOP3.LUT R3, RZ, R6, RZ, 0x33, !PT ;  /* 0x00000006ff037212 */ /* 0x000fe200078e33ff */
[----:B------:R-:W0:Y:S01]  /*0170*/  LDCU.U8 UR4, c[0x0][0x389] ;  /* 0x00007120ff0477ac */ /* 0x000e220008000000 */
[----:B--2---:R-:W-:-:S04]  /*0180*/  IADD3 R2, P0, PT, R2, UR6, RZ ;  /* 0x0000000602027c10 */ /* 0x004fc8000ff1e0ff */
[----:B------:R-:W-:Y:S01]  /*0190*/  IADD3.X R3, PT, PT, R3, UR7, RZ, P0, !PT ;  /* 0x0000000703037c10 */ /* 0x000fe200087fe4ff */
[----:B0-----:R-:W0:Y:S01]  /*01a0*/  I2F.S8 R4, UR4 ;  /* 0x0000000400047d06 */ /* 0x001e220008001400 */
[----:B------:R-:W0:Y:S07]  /*01b0*/  LDCU UR4, c[0x0][0x398] ;  /* 0x00007300ff0477ac */ /* 0x000e2e0008000800 */
[----:B------:R-:W0:Y:S02]  /*01c0*/  I2F.S64 R3, R2 ;  /* 0x0000000200037312 */ /* 0x000e240000301400 */
[----:B0-----:R-:W-:-:S06]  /*01d0*/  FFMA.FTZ R4, -R3, UR4, R4 ;  /* 0x0000000403047c23 */ /* 0x001fcc0008010104 */
[----:B-1----:R2:W3:Y:S02]  /*01e0*/  F2I.FTZ.TRUNC.NTZ R5, R4 ;  /* 0x0000000400057305 */ /* 0x0024e4000021f100 */
.L_x_664:
[----:B------:R-:W-:Y:S05]  /*01f0*/  BSYNC.RECONVERGENT B0 ;  /* 0x0000000000007941 */ /* 0x000fea0003800200 */
.L_x_663:
[----:B------:R-:W0:Y:S01]  /*0200*/  LDCU.64 UR6, c[0x0][0x3b0] ;  /* 0x00007600ff0677ac */ /* 0x000e220008000a00 */
[----:B------:R-:W1:Y:S01]  /*0210*/  LDCU.64 UR4, c[0x0][0x358] ;  /* 0x00006b00ff0477ac */ /* 0x000e620008000a00 */
[----:B0-----:R-:W-:-:S04]  /*0220*/  IADD3 R2, P0, PT, R0, UR6, RZ ;  /* 0x0000000600027c10 */ /* 0x001fc8000ff1e0ff */
[----:B------:R-:W-:-:S05]  /*0230*/  IADD3.X R3, PT, PT, R6, UR7, RZ, P0, !PT ;  /* 0x0000000706037c10 */ /* 0x000fca00087fe4ff */
[----:B-1-3--:R-:W-:Y:S01]  /*0240*/  STG.E.U8 desc[UR4][R2.64], R5 ;  /* 0x0000000502007986 */ /* 0x00afe2000c101104 */
[----:B------:R-:W-:Y:S05]  /*0250*/  EXIT ;  /* 0x000000000000794d */ /* 0x000fea0003800000 */
.L_x_665:
        /* <DEDUP_REMOVED lines=10> */
.L_x_755:


//--------------------- .text._ZN50_GLOBAL__N__f31458b2_17_RangeFactories_cu_38772b0829elementwise_kernel_with_indexIlZZZN2at6native17linspace_cuda_outERKN3c106ScalarES6_lRNS1_6TensorEENKUlvE_clEvENKUlvE_clEvEUllE_EEvT_T0_PN15function_traitsISD_E11result_typeE --------------------------
	.section	.text._ZN50_GLOBAL__N__f31458b2_17_RangeFactories_cu_38772b0829elementwise_kernel_with_indexIlZZZN2at6native17linspace_cuda_outERKN3c106ScalarES6_lRNS1_6TensorEENKUlvE_clEvENKUlvE_clEvEUllE_EEvT_T0_PN15function_traitsISD_E11result_typeE,"ax",@progbits
	.align	128
.text._ZN50_GLOBAL__N__f31458b2_17_RangeFactories_cu_38772b0829elementwise_kernel_with_indexIlZZZN2at6native17linspace_cuda_outERKN3c106ScalarES6_lRNS1_6TensorEENKUlvE_clEvENKUlvE_clEvEUllE_EEvT_T0_PN15function_traitsISD_E11result_typeE:
        .type           _ZN50_GLOBAL__N__f31458b2_17_RangeFactories_cu_38772b0829elementwise_kernel_with_indexIlZZZN2at6native17linspace_cuda_outERKN3c106ScalarES6_lRNS1_6TensorEENKUlvE_clEvENKUlvE_clEvEUllE_EEvT_T0_PN15function_traitsISD_E11result_typeE,@function
        .size           _ZN50_GLOBAL__N__f31458b2_17_RangeFactories_cu_38772b0829elementwise_kernel_with_indexIlZZZN2at6native17linspace_cuda_outERKN3c106ScalarES6_lRNS1_6TensorEENKUlvE_clEvENKUlvE_clEvEUllE_EEvT_T0_PN15function_traitsISD_E11result_typeE,(.L_x_756 - _ZN50_GLOBAL__N__f31458b2_17_RangeFactories_cu_38772b0829elementwise_kernel_with_indexIlZZZN2at6native17linspace_cuda_outERKN3c106ScalarES6_lRNS1_6TensorEENKUlvE_clEvENKUlvE_clEvEUllE_EEvT_T0_PN15function_traitsISD_E11result_typeE)
        .other          _ZN50_GLOBAL__N__f31458b2_17_RangeFactories_cu_38772b0829elementwise_kernel_with_indexIlZZZN2at6native17linspace_cuda_outERKN3c106ScalarES6_lRNS1_6TensorEENKUlvE_clEvENKUlvE_clEvEUllE_EEvT_T0_PN15function_traitsISD_E11result_typeE,@"STO_CUDA_ENTRY STV_DEFAULT"
_ZN50_GLOBAL__N__f31458b2_17_RangeFactories_cu_38772b0829elementwise_kernel_with_indexIlZZZN2at6native17linspace_cuda_outERKN3c106ScalarES6_lRNS1_6TensorEENKUlvE_clEvENKUlvE_clEvEUllE_EEvT_T0_PN15function_traitsISD_E11result_typeE:
        /* <DEDUP_REMOVED lines=17> */
[----:B-1----:R-:W-:-:S04]  /*0110*/  @!P0 FFMA.FTZ R2, R3, R4, R2 ;  /* 0x0000000403028223 */ /* 0x002fc80000010002 */
[----:B------:R0:W1:Y:S01]  /*0120*/  @!P0 F2I.FTZ.U32.TRUNC.NTZ R5, R2 ;  /* 0x0000000200058305 */ /* 0x000062000021f000 */
[----:B------:R-:W-:Y:S05]  /*0130*/  @!P0 BRA `(.L_x_667) ;  /* 0x0000000000288947 */ /* 0x000fea0003800000 */
[----:B-1----:R-:W0:Y:S01]  /*0140*/  LDC.64 R4, c[0x0][0x390] ;  /* 0x0000e400ff047b82 */ /* 0x002e220000000a00 */
[----:B------:R-:W-:Y:S01]  /*0150*/  LOP3.LUT R3, RZ, R0, RZ, 0x33, !PT ;  /* 0x00000000ff037212 */ /* 0x000fe200078e33ff */
[----:B------:R-:W1:Y:S01]  /*0160*/  LDCU.U8 UR4, c[0x0][0x389] ;  /* 0x00007120ff0477ac */ /* 0x000e620008000000 */
[----:B------:R-:W2:Y:S02]  /*0170*/  LDCU UR5, c[0x0][0x398] ;  /* 0x00007300ff0577ac */ /* 0x000ea40008000800 */
[----:B0-----:R-:W-:Y:S02]  /*0180*/  IADD3 R2, P0, PT, R3, R4, RZ ;  /* 0x0000000403027210 */ /* 0x001fe40007f1e0ff */
[----:B-1----:R-:W-:Y:S02]  /*0190*/  I2FP.F32.U32 R4, UR4 ;  /* 0x0000000400047c45 */ /* 0x002fe40008201000 */
[----:B------:R-:W-:-:S06]  /*01a0*/  IADD3.X R3, PT, PT, R5, -0x1, RZ, P0, !PT ;  /* 0xffffffff05037810 */ /* 0x000fcc00007fe4ff */
[----:B------:R-:W2:Y:S02]  /*01b0*/  I2F.S64 R3, R2 ;  /* 0x0000000200037312 */ /* 0x000ea40000301400 */
[----:B--2---:R-:W-:-:S06]  /*01c0*/  FFMA.FTZ R4, -R3, UR5, R4 ;  /* 0x0000000503047c23 */ /* 0x004fcc0008010104 */
[----:B------:R2:W3:Y:S02]  /*01d0*/  F2I.FTZ.U32.TRUNC.NTZ R5, R4 ;  /* 0x0000000400057305 */ /* 0x0004e4000021f000 */
.L_x_667:
[----:B------:R-:W-:Y:S05]  /*01e0*/  BSYNC.RECONVERGENT B0 ;  /* 0x0000000000007941 */ /* 0x000fea0003800200 */
.L_x_666:
[----:B------:R-:W0:Y:S01]  /*01f0*/  LDCU.64 UR6, c[0x0][0x3b0] ;  /* 0x00007600ff0677ac */ /* 0x000e220008000a00 */
[----:B------:R-:W1:Y:S01]  /*0200*/  LDCU.64 UR4, c[0x0][0x358] ;  /* 0x00006b00ff0477ac */ /* 0x000e620008000a00 */
[----:B0-----:R-:W-:-:S05]  /*0210*/  IADD3 R2, P0, PT, R0, UR6, RZ ;  /* 0x0000000600027c10 */ /* 0x001fca000ff1e0ff */
[----:B------:R-:W-:-:S05]  /*0220*/  IMAD.X R3, RZ, RZ, UR7, P0 ;  /* 0x00000007ff037e24 */ /* 0x000fca00080e06ff */
[----:B-1-3--:R-:W-:Y:S01]  /*0230*/  STG.E.U8 desc[UR4][R2.64], R5 ;  /* 0x0000000502007986 */ /* 0x00afe2000c101104 */
[----:B------:R-:W-:Y:S05]  /*0240*/  EXIT ;  /* 0x000000000000794d */ /* 0x000fea0003800000 */
.L_x_668:
        /* <DEDUP_REMOVED lines=11> */
.L_x_756:


//--------------------- .text._ZN50_GLOBAL__N__f31458b2_17_RangeFactories_cu_38772b0829elementwise_kernel_with_indexIiZZZN2at6native17linspace_cuda_outERKN3c106ScalarES6_lRNS1_6TensorEENKUlvE_clEvENKUlvE_clEvEUllE_EEvT_T0_PN15function_traitsISD_E11result_typeE --------------------------
	.section	.text._ZN50_GLOBAL__N__f31458b2_17_RangeFactories_cu_38772b0829elementwise_kernel_with_indexIiZZZN2at6native17linspace_cuda_outERKN3c106ScalarES6_lRNS1_6TensorEENKUlvE_clEvENKUlvE_clEvEUllE_EEvT_T0_PN15function_traitsISD_E11result_typeE,"ax",@progbits
	.align	128
.text._ZN50_GLOBAL__N__f31458b2_17_RangeFactories_cu_38772b0829elementwise_kernel_with_indexIiZZZN2at6native17linspace_cuda_outERKN3c106ScalarES6_lRNS1_6TensorEENKUlvE_clEvENKUlvE_clEvEUllE_EEvT_T0_PN15function_traitsISD_E11result_typeE:
        .type           _ZN50_GLOBAL__N__f31458b2_17_RangeFactories_cu_38772b0829elementwise_kernel_with_indexIiZZZN2at6native17linspace_cuda_outERKN3c106ScalarES6_lRNS1_6TensorEENKUlvE_clEvENKUlvE_clEvEUllE_EEvT_T0_PN15function_traitsISD_E11result_typeE,@function
        .size           _ZN50_GLOBAL__N__f31458b2_17_RangeFactories_cu_38772b0829elementwise_kernel_with_indexIiZZZN2at6native17linspace_cuda_outERKN3c106ScalarES6_lRNS1_6TensorEENKUlvE_clEvENKUlvE_clEvEUllE_EEvT_T0_PN15function_traitsISD_E11result_typeE,(.L_x_757 - _ZN50_GLOBAL__N__f31458b2_17_RangeFactories_cu_38772b0829elementwise_kernel_with_indexIiZZZN2at6native17linspace_cuda_outERKN3c106ScalarES6_lRNS1_6TensorEENKUlvE_clEvENKUlvE_clEvEUllE_EEvT_T0_PN15function_traitsISD_E11result_typeE)
        .other          _ZN50_GLOBAL__N__f31458b2_17_RangeFactories_cu_38772b0829elementwise_kernel_with_indexIiZZZN2at6native17linspace_cuda_outERKN3c106ScalarES6_lRNS1_6TensorEENKUlvE_clEvENKUlvE_clEvEUllE_EEvT_T0_PN15function_traitsISD_E11result_typeE,@"STO_CUDA_ENTRY STV_DEFAULT"
_ZN50_GLOBAL__N__f31458b2_17_RangeFactories_cu_38772b0829elementwise_kernel_with_indexIiZZZN2at6native17linspace_cuda_outERKN3c106ScalarES6_lRNS1_6TensorEENKUlvE_clEvENKUlvE_clEvEUllE_EEvT_T0_PN15function_traitsISD_E11result_typeE:
        /* <DEDUP_REMOVED lines=17> */
[----:B-1----:R-:W-:-:S04]  /*0110*/  @!P0 FFMA.FTZ R2, R3, R4, R2 ;  /* 0x0000000403028223 */ /* 0x002fc80000010002 */
[----:B------:R0:W1:Y:S01]  /*0120*/  @!P0 F2I.FTZ.U32.TRUNC.NTZ R5, R2 ;  /* 0x0000000200058305 */ /* 0x000062000021f000 */
[----:B------:R-:W-:Y:S05]  /*0130*/  @!P0 BRA `(.L_x_670) ;  /* 0x00000000002c8947 */ /* 0x000fea0003800000 */
[----:B------:R-:W2:Y:S01]  /*0140*/  LDCU.64 UR4, c[0x0][0x390] ;  /* 0x00007200ff0477ac */ /* 0x000ea20008000a00 */
[----:B0-----:R-:W-:Y:S02]  /*0150*/  LOP3.LUT R2, RZ, R0, RZ, 0x33, !PT ;  /* 0x00000000ff027212 */ /* 0x001fe400078e33ff */
[----:B------:R-:W-:Y:S02]  /*0160*/  LOP3.LUT R3, RZ, R6, RZ, 0x33, !PT ;  /* 0x00000006ff037212 */ /* 0x000fe400078e33ff */
[----:B--2---:R-:W-:Y:S01]  /*0170*/  IADD3 R2, P0, PT, R2, UR4, RZ ;  /* 0x0000000402027c10 */ /* 0x004fe2000ff1e0ff */
[----:B------:R-:W0:Y:S03]  /*0180*/  LDCU.U8 UR4, c[0x0][0x389] ;  /* 0x00007120ff0477ac */ /* 0x000e260008000000 */
[----:B------:R-:W-:Y:S01]  /*0190*/  IADD3.X R3, PT, PT, R3, UR5, RZ, P0, !PT ;  /* 0x0000000503037c10 */ /* 0x000fe200087fe4ff */
[----:B------:R-:W2:Y:S05]  /*01a0*/  LDCU UR5, c[0x0][0x398] ;  /* 0x00007300ff0577ac */ /* 0x000eaa0008000800 */
[----:B------:R-:W2:Y:S01]  /*01b0*/  I2F.S64 R3, R2 ;  /* 0x0000000200037312 */ /* 0x000ea20000301400 */
[----:B0-----:R-:W-:-:S05]  /*01c0*/  I2FP.F32.U32 R4, UR4 ;  /* 0x0000000400047c45 */ /* 0x001fca0008201000 */
[----:B--2---:R-:W-:-:S04]  /*01d0*/  FFMA.FTZ R4, -R3, UR5, R4 ;  /* 0x0000000503047c23 */ /* 0x004fc80008010104 */
[----:B-1----:R2:W3:Y:S03]  /*01e0*/  F2I.FTZ.U32.TRUNC.NTZ R5, R4 ;  /* 0x0000000400057305 */ /* 0x0024e6000021f000 */
.L_x_670:
[----:B------:R-:W-:Y:S05]  /*01f0*/  BSYNC.RECONVERGENT B0 ;  /* 0x0000000000007941 */ /* 0x000fea0003800200 */
.L_x_669:
[----:B------:R-:W0:Y:S01]  /*0200*/  LDCU.64 UR6, c[0x0][0x3b0] ;  /* 0x00007600ff0677ac */ /* 0x000e220008000a00 */
[----:B------:R-:W1:Y:S01]  /*0210*/  LDCU.64 UR4, c[0x0][0x358] ;  /* 0x00006b00ff0477ac */ /* 0x000e620008000a00 */
[----:B0-----:R-:W-:-:S04]  /*0220*/  IADD3 R2, P0, PT, R0, UR6, RZ ;  /* 0x0000000600027c10 */ /* 0x001fc8000ff1e0ff */
[----:B------:R-:W-:-:S05]  /*0230*/  IADD3.X R3, PT, PT, R6, UR7, RZ, P0, !PT ;  /* 0x0000000706037c10 */ /* 0x000fca00087fe4ff */
[----:B-1-3--:R-:W-:Y:S01]  /*0240*/  STG.E.U8 desc[UR4][R2.64], R5 ;  /* 0x0000000502007986 */ /* 0x00afe2000c101104 */
[----:B------:R-:W-:Y:S05]  /*0250*/  EXIT ;  /* 0x000000000000794d */ /* 0x000fea0003800000 */
.L_x_671:
        /* <DEDUP_REMOVED lines=10> */
.L_x_757:


//--------------------- .nv.global.init           --------------------------
	.section	.nv.global.init,"aw",@progbits
	.align	16
.nv.global.init:
	.type		__cudart_sin_cos_coeffs,@object
	.size		__cudart_sin_cos_coeffs,(__cudart_i2opi_d - __cudart_sin_cos_coeffs)
__cudart_sin_cos_coeffs:
        /*0000*/ 	.byte	0x46, 0xd2, 0xb0, 0x2c, 0xf1, 0xe5, 0x5a, 0xbe, 0x92, 0xe3, 0xac, 0x69, 0xe3, 0x1d, 0xc7, 0x3e
        /*0010*/ 	.byte	0xa1, 0x62, 0xdb, 0x19, 0xa0, 0x01, 0x2a, 0xbf, 0x18, 0x08, 0x11, 0x11, 0x11, 0x11, 0x81, 0x3f
        /*0020*/ 	.byte	0x54, 0x55, 0x55, 0x55, 0x55, 0x55, 0xc5, 0xbf, 0x00, 0x00, 0x00, 0x00, 0x00, 0x00, 0x00, 0x00
        /*0030*/ 	.byte	0x00, 0x00, 0x00, 0x00, 0x00, 0x00, 0x00, 0x00, 0x64, 0x81, 0xfd, 0x20, 0x83, 0xff, 0xa8, 0xbd
        /*0040*/ 	.byte	0x28, 0x85, 0xef, 0xc1, 0xa7, 0xee, 0x21, 0x3e, 0xd9, 0xe6, 0x06, 0x8e, 0x4f, 0x7e, 0x92, 0xbe
        /*0050*/ 	.byte	0xe9, 0xbc, 0xdd, 0x19, 0xa0, 0x01, 0xfa, 0x3e, 0x47, 0x5d, 0xc1, 0x16, 0x6c, 0xc1, 0x56, 0xbf
        /*0060*/ 	.byte	0x51, 0x55, 0x55, 0x55, 0x55, 0x55, 0xa5, 0x3f, 0x00, 0x00, 0x00, 0x00, 0x00, 0x00, 0xe0, 0xbf
        /*0070*/ 	.byte	0x00, 0x00, 0x00, 0x00, 0x00, 0x00, 0xf0, 0x3f, 0x00, 0x00, 0x00, 0x00, 0x00, 0x00, 0x00, 0x00
	.type		__cudart_i2opi_d,@object
	.size		__cudart_i2opi_d,(.L_28 - __cudart_i2opi_d)
__cudart_i2opi_d:
        /* <DEDUP_REMOVED lines=9> */
.L_28:


//--------------------- .nv.shared.reserved.0     --------------------------
	.section	.nv.shared.reserved.0,"aw",@nobits
	.weak		__nv_reservedSMEM_offset_0_alias
	.size		__nv_reservedSMEM_offset_0_alias, 0, 64
	.other		__nv_reservedSMEM_offset_0_alias,@"STO_CUDA_RESERVED_SHARED STV_DEFAULT"
__nv_reservedSMEM_offset_0_alias:
	.zero		0
	.zero		64


//--------------------- .nv.global                --------------------------
	.section	.nv.global,"aw",@nobits
.nv.global:
	.type		_ZN48_INTERNAL_f31458b2_17_RangeFactories_cu_38772b084cuda3std3__48in_placeE,@object
	.size		_ZN48_INTERNAL_f31458b2_17_RangeFactories_cu_38772b084cuda3std3__48in_placeE,(_ZN48_INTERNAL_f31458b2_17_RangeFactories_cu_38772b084cuda3std6ranges3__45__cpo8distanceE - _ZN48_INTERNAL_f31458b2_17_RangeFactories_cu_38772b084cuda3std3__48in_placeE)
_ZN48_INTERNAL_f31458b2_17_RangeFactories_cu_38772b084cuda3std3__48in_placeE:
	.zero		1
	.type		_ZN48_INTERNAL_f31458b2_17_RangeFactories_cu_38772b084cuda3std6ranges3__45__cpo8distanceE,@object
	.size		_ZN48_INTERNAL_f31458b2_17_RangeFactories_cu_38772b084cuda3std6ranges3__45__cpo8distanceE,(_ZN48_INTERNAL_f31458b2_17_RangeFactories_cu_38772b084cuda3std3__45__cpo6cbeginE - _ZN48_INTERNAL_f31458b2_17_RangeFactories_cu_38772b084cuda3std6ranges3__45__cpo8distanceE)
_ZN48_INTERNAL_f31458b2_17_RangeFactories_cu_38772b084cuda3std6ranges3__45__cpo8distanceE:
	.zero		1
	.type		_ZN48_INTERNAL_f31458b2_17_RangeFactories_cu_38772b084cuda3std3__45__cpo6cbeginE,@object
	.size		_ZN48_INTERNAL_f31458b2_17_RangeFactories_cu_38772b084cuda3std3__45__cpo6cbeginE,(_ZN48_INTERNAL_f31458b2_17_RangeFactories_cu_38772b084cuda3std6ranges3__45__cpo7advanceE - _ZN48_INTERNAL_f31458b2_17_RangeFactories_cu_38772b084cuda3std3__45__cpo6cbeginE)
_ZN48_INTERNAL_f31458b2_17_RangeFactories_cu_38772b084cuda3std3__45__cpo6cbeginE:
	.zero		1
	.type		_ZN48_INTERNAL_f31458b2_17_RangeFactories_cu_38772b084cuda3std6ranges3__45__cpo7advanceE,@object
	.size		_ZN48_INTERNAL_f31458b2_17_RangeFactories_cu_38772b084cuda3std6ranges3__45__cpo7advanceE,(_ZN48_INTERNAL_f31458b2_17_RangeFactories_cu_38772b084cuda3std3__45__cpo7crbeginE - _ZN48_INTERNAL_f31458b2_17_RangeFactories_cu_38772b084cuda3std6ranges3__45__cpo7advanceE)
_ZN48_INTERNAL_f31458b2_17_RangeFactories_cu_38772b084cuda3std6ranges3__45__cpo7advanceE:
	.zero		1
	.type		_ZN48_INTERNAL_f31458b2_17_RangeFactories_cu_38772b084cuda3std3__45__cpo7crbeginE,@object
	.size		_ZN48_INTERNAL_f31458b2_17_RangeFactories_cu_38772b084cuda3std3__45__cpo7crbeginE,(_ZN48_INTERNAL_f31458b2_17_RangeFactories_cu_38772b084cuda3std6ranges3__45__cpo4dataE - _ZN48_INTERNAL_f31458b2_17_RangeFactories_cu_38772b084cuda3std3__45__cpo7crbeginE)
_ZN48_INTERNAL_f31458b2_17_RangeFactories_cu_38772b084cuda3std3__45__cpo7crbeginE:
	.zero		1
	.type		_ZN48_INTERNAL_f31458b2_17_RangeFactories_cu_38772b084cuda3std6ranges3__45__cpo4dataE,@object
	.size		_ZN48_INTERNAL_f31458b2_17_RangeFactories_cu_38772b084cuda3std6ranges3__45__cpo4dataE,(_ZN48_INTERNAL_f31458b2_17_RangeFactories_cu_38772b084cuda3std6ranges3__45__cpo5beginE - _ZN48_INTERNAL_f31458b2_17_RangeFactories_cu_38772b084cuda3std6ranges3__45__cpo4dataE)
_ZN48_INTERNAL_f31458b2_17_RangeFactories_cu_38772b084cuda3std6ranges3__45__cpo4dataE:
	.zero		1
	.type		_ZN48_INTERNAL_f31458b2_17_RangeFactories_cu_38772b084cuda3std6ranges3__45__cpo5beginE,@object
	.size		_ZN48_INTERNAL_f31458b2_17_RangeFactories_cu_38772b084cuda3std6ranges3__45__cpo5beginE,(_ZN48_INTERNAL_f31458b2_17_RangeFactories_cu_38772b084cuda3std3__450_GLOBAL__N__f31458b2_17_RangeFactories_cu_38772b086ignoreE - _ZN48_INTERNAL_f31458b2_17_RangeFactories_cu_38772b084cuda3std6ranges3__45__cpo5beginE)
_ZN48_INTERNAL_f31458b2_17_RangeFactories_cu_38772b084cuda3std6ranges3__45__cpo5beginE:
	.zero		1
	.type		_ZN48_INTERNAL_f31458b2_17_RangeFactories_cu_38772b084cuda3std3__450_GLOBAL__N__f31458b2_17_RangeFactories_cu_38772b086ignoreE,@object
	.size		_ZN48_INTERNAL_f31458b2_17_RangeFactories_cu_38772b084cuda3std3__450_GLOBAL__N__f31458b2_17_RangeFactories_cu_38772b086ignoreE,(_ZN48_INTERNAL_f31458b2_17_RangeFactories_cu_38772b084cuda3std6ranges3__45__cpo4sizeE - _ZN48_INTERNAL_f31458b2_17_RangeFactories_cu_38772b084cuda3std3__450_GLOBAL__N__f31458b2_17_RangeFactories_cu_38772b086ignoreE)
_ZN48_INTERNAL_f31458b2_17_RangeFactories_cu_38772b084cuda3std3__450_GLOBAL__N__f31458b2_17_RangeFactories_cu_38772b086ignoreE:
	.zero		1
	.type		_ZN48_INTERNAL_f31458b2_17_RangeFactories_cu_38772b084cuda3std6ranges3__45__cpo4sizeE,@object
	.size		_ZN48_INTERNAL_f31458b2_17_RangeFactories_cu_38772b084cuda3std6ranges3__45__cpo4sizeE,(_ZN48_INTERNAL_f31458b2_17_RangeFactories_cu_38772b084cuda3std3__45__cpo5beginE - _ZN48_INTERNAL_f31458b2_17_RangeFactories_cu_38772b084cuda3std6ranges3__45__cpo4sizeE)
_ZN48_INTERNAL_f31458b2_17_RangeFactories_cu_38772b084cuda3std6ranges3__45__cpo4sizeE:
	.zero		1
	.type		_ZN48_INTERNAL_f31458b2_17_RangeFactories_cu_38772b084cuda3std3__45__cpo5beginE,@object
	.size		_ZN48_INTERNAL_f31458b2_17_RangeFactories_cu_38772b084cuda3std3__45__cpo5beginE,(_ZN48_INTERNAL_f31458b2_17_RangeFactories_cu_38772b084cuda3std6ranges3__45__cpo6cbeginE - _ZN48_INTERNAL_f31458b2_17_RangeFactories_cu_38772b084cuda3std3__45__cpo5beginE)
_ZN48_INTERNAL_f31458b2_17_RangeFactories_cu_38772b084cuda3std3__45__cpo5beginE:
	.zero		1
	.type		_ZN48_INTERNAL_f31458b2_17_RangeFactories_cu_38772b084cuda3std6ranges3__45__cpo6cbeginE,@object
	.size		_ZN48_INTERNAL_f31458b2_17_RangeFactories_cu_38772b084cuda3std6ranges3__45__cpo6cbeginE,(_ZN48_INTERNAL_f31458b2_17_RangeFactories_cu_38772b084cuda3std3__45__cpo6rbeginE - _ZN48_INTERNAL_f31458b2_17_RangeFactories_cu_38772b084cuda3std6ranges3__45__cpo6cbeginE)
_ZN48_INTERNAL_f31458b2_17_RangeFactories_cu_38772b084cuda3std6ranges3__45__cpo6cbeginE:
	.zero		1
	.type		_ZN48_INTERNAL_f31458b2_17_RangeFactories_cu_38772b084cuda3std3__45__cpo6rbeginE,@object
	.size		_ZN48_INTERNAL_f31458b2_17_RangeFactories_cu_38772b084cuda3std3__45__cpo6rbeginE,(_ZN48_INTERNAL_f31458b2_17_RangeFactories_cu_38772b084cuda3std6ranges3__45__cpo4nextE - _ZN48_INTERNAL_f31458b2_17_RangeFactories_cu_38772b084cuda3std3__45__cpo6rbeginE)
_ZN48_INTERNAL_f31458b2_17_RangeFactories_cu_38772b084cuda3std3__45__cpo6rbeginE:
	.zero		1
	.type		_ZN48_INTERNAL_f31458b2_17_RangeFactories_cu_38772b084cuda3std6ranges3__45__cpo4nextE,@object
	.size		_ZN48_INTERNAL_f31458b2_17_RangeFactories_cu_38772b084cuda3std6ranges3__45__cpo4nextE,(_ZN48_INTERNAL_f31458b2_17_RangeFactories_cu_38772b084cuda3std6ranges3__45__cpo4swapE - _ZN48_INTERNAL_f31458b2_17_RangeFactories_cu_38772b084cuda3std6ranges3__45__cpo4nextE)
_ZN48_INTERNAL_f31458b2_17_RangeFactories_cu_38772b084cuda3std6ranges3__45__cpo4nextE:
	.zero		1
	.type		_ZN48_INTERNAL_f31458b2_17_RangeFactories_cu_38772b084cuda3std6ranges3__45__cpo4swapE,@object
	.size		_ZN48_INTERNAL_f31458b2_17_RangeFactories_cu_38772b084cuda3std6ranges3__45__cpo4swapE,(_ZN48_INTERNAL_f31458b2_17_RangeFactories_cu_38772b084cuda3std3__420unreachable_sentinelE - _ZN48_INTERNAL_f31458b2_17_RangeFactories_cu_38772b084cuda3std6ranges3__45__cpo4swapE)
_ZN48_INTERNAL_f31458b2_17_RangeFactories_cu_38772b084cuda3std6ranges3__45__cpo4swapE:
	.zero		1
	.type		_ZN48_INTERNAL_f31458b2_17_RangeFactories_cu_38772b084cuda3std3__420unreachable_sentinelE,@object
	.size		_ZN48_INTERNAL_f31458b2_17_RangeFactories_cu_38772b084cuda3std3__420unreachable_sentinelE,(_ZN48_INTERNAL_f31458b2_17_RangeFactories_cu_38772b086thrust24THRUST_300001_SM_1000_NS6system6detail10sequential3seqE - _ZN48_INTERNAL_f31458b2_17_RangeFactories_cu_38772b084cuda3std3__420unreachable_sentinelE)
_ZN48_INTERNAL_f31458b2_17_RangeFactories_cu_38772b084cuda3std3__420unreachable_sentinelE:
	.zero		1
	.type		_ZN48_INTERNAL_f31458b2_17_RangeFactories_cu_38772b086thrust24THRUST_300001_SM_1000_NS6system6detail10sequential3seqE,@object
	.size		_ZN48_INTERNAL_f31458b2_17_RangeFactories_cu_38772b086thrust24THRUST_300001_SM_1000_NS6system6detail10sequential3seqE,(_ZN48_INTERNAL_f31458b2_17_RangeFactories_cu_38772b084cuda3std3__45__cpo4cendE - _ZN48_INTERNAL_f31458b2_17_RangeFactories_cu_38772b086thrust24THRUST_300001_SM_1000_NS6system6detail10sequential3seqE)
_ZN48_INTERNAL_f31458b2_17_RangeFactories_cu_38772b086thrust24THRUST_300001_SM_1000_NS6system6detail10sequential3seqE:
	.zero		1
	.type		_ZN48_INTERNAL_f31458b2_17_RangeFactories_cu_38772b084cuda3std3__45__cpo4cendE,@object
	.size		_ZN48_INTERNAL_f31458b2_17_RangeFactories_cu_38772b084cuda3std3__45__cpo4cendE,(_ZN48_INTERNAL_f31458b2_17_RangeFactories_cu_38772b084cuda3std6ranges3__45__cpo9iter_swapE - _ZN48_INTERNAL_f31458b2_17_RangeFactories_cu_38772b084cuda3std3__45__cpo4cendE)
_ZN48_INTERNAL_f31458b2_17_RangeFactories_cu_38772b084cuda3std3__45__cpo4cendE:
	.zero		1
	.type		_ZN48_INTERNAL_f31458b2_17_RangeFactories_cu_38772b084cuda3std6ranges3__45__cpo9iter_swapE,@object
	.size		_ZN48_INTERNAL_f31458b2_17_RangeFactories_cu_38772b084cuda3std6ranges3__45__cpo9iter_swapE,(_ZN48_INTERNAL_f31458b2_17_RangeFactories_cu_38772b084cuda3std3__45__cpo5crendE - _ZN48_INTERNAL_f31458b2_17_RangeFactories_cu_38772b084cuda3std6ranges3__45__cpo9iter_swapE)
_ZN48_INTERNAL_f31458b2_17_RangeFactories_cu_38772b084cuda3std6ranges3__45__cpo9iter_swapE:
	.zero		1
	.type		_ZN48_INTERNAL_f31458b2_17_RangeFactories_cu_38772b084cuda3std3__45__cpo5crendE,@object
	.size		_ZN48_INTERNAL_f31458b2_17_RangeFactories_cu_38772b084cuda3std3__45__cpo5crendE,(_ZN48_INTERNAL_f31458b2_17_RangeFactories_cu_38772b084cuda3std6ranges3__45__cpo5cdataE - _ZN48_INTERNAL_f31458b2_17_RangeFactories_cu_38772b084cuda3std3__45__cpo5crendE)
_ZN48_INTERNAL_f31458b2_17_RangeFactories_cu_38772b084cuda3std3__45__cpo5crendE:
	.zero		1
	.type		_ZN48_INTERNAL_f31458b2_17_RangeFactories_cu_38772b084cuda3std6ranges3__45__cpo5cdataE,@object
	.size		_ZN48_INTERNAL_f31458b2_17_RangeFactories_cu_38772b084cuda3std6ranges3__45__cpo5cdataE,(_ZN48_INTERNAL_f31458b2_17_RangeFactories_cu_38772b084cuda3std6ranges3__45__cpo3endE - _ZN48_INTERNAL_f31458b2_17_RangeFactories_cu_38772b084cuda3std6ranges3__45__cpo5cdataE)
_ZN48_INTERNAL_f31458b2_17_RangeFactories_cu_38772b084cuda3std6ranges3__45__cpo5cdataE:
	.zero		1
	.type		_ZN48_INTERNAL_f31458b2_17_RangeFactories_cu_38772b084cuda3std6ranges3__45__cpo3endE,@object
	.size		_ZN48_INTERNAL_f31458b2_17_RangeFactories_cu_38772b084cuda3std6ranges3__45__cpo3endE,(_ZN48_INTERNAL_f31458b2_17_RangeFactories_cu_38772b084cuda3std3__419piecewise_constructE - _ZN48_INTERNAL_f31458b2_17_RangeFactories_cu_38772b084cuda3std6ranges3__45__cpo3endE)
_ZN48_INTERNAL_f31458b2_17_RangeFactories_cu_38772b084cuda3std6ranges3__45__cpo3endE:
	.zero		1
	.type		_ZN48_INTERNAL_f31458b2_17_RangeFactories_cu_38772b084cuda3std3__419piecewise_constructE,@object
	.size		_ZN48_INTERNAL_f31458b2_17_RangeFactories_cu_38772b084cuda3std3__419piecewise_constructE,(_ZN48_INTERNAL_f31458b2_17_RangeFactories_cu_38772b084cuda3std6ranges3__45__cpo5ssizeE - _ZN48_INTERNAL_f31458b2_17_RangeFactories_cu_38772b084cuda3std3__419piecewise_constructE)
_ZN48_INTERNAL_f31458b2_17_RangeFactories_cu_38772b084cuda3std3__419piecewise_constructE:
	.zero		1
	.type		_ZN48_INTERNAL_f31458b2_17_RangeFactories_cu_38772b084cuda3std6ranges3__45__cpo5ssizeE,@object
	.size		_ZN48_INTERNAL_f31458b2_17_RangeFactories_cu_38772b084cuda3std6ranges3__45__cpo5ssizeE,(_ZN48_INTERNAL_f31458b2_17_RangeFactories_cu_38772b084cuda3std3__45__cpo3endE - _ZN48_INTERNAL_f31458b2_17_RangeFactories_cu_38772b084cuda3std6ranges3__45__cpo5ssizeE)
_ZN48_INTERNAL_f31458b2_17_RangeFactories_cu_38772b084cuda3std6ranges3__45__cpo5ssizeE:
	.zero		1
	.type		_ZN48_INTERNAL_f31458b2_17_RangeFactories_cu_38772b084cuda3std3__45__cpo3endE,@object
	.size		_ZN48_INTERNAL_f31458b2_17_RangeFactories_cu_38772b084cuda3std3__45__cpo3endE,(_ZN48_INTERNAL_f31458b2_17_RangeFactories_cu_38772b084cuda3std6ranges3__45__cpo4cendE - _ZN48_INTERNAL_f31458b2_17_RangeFactories_cu_38772b084cuda3std3__45__cpo3endE)
_ZN48_INTERNAL_f31458b2_17_RangeFactories_cu_38772b084cuda3std3__45__cpo3endE:
	.zero		1
	.type		_ZN48_INTERNAL_f31458b2_17_RangeFactories_cu_38772b084cuda3std6ranges3__45__cpo4cendE,@object
	.size		_ZN48_INTERNAL_f31458b2_17_RangeFactories_cu_38772b084cuda3std6ranges3__45__cpo4cendE,(_ZN48_INTERNAL_f31458b2_17_RangeFactories_cu_38772b084cuda3std3__45__cpo4rendE - _ZN48_INTERNAL_f31458b2_17_RangeFactories_cu_38772b084cuda3std6ranges3__45__cpo4cendE)
_ZN48_INTERNAL_f31458b2_17_RangeFactories_cu_38772b084cuda3std6ranges3__45__cpo4cendE:
	.zero		1
	.type		_ZN48_INTERNAL_f31458b2_17_RangeFactories_cu_38772b084cuda3std3__45__cpo4rendE,@object
	.size		_ZN48_INTERNAL_f31458b2_17_RangeFactories_cu_38772b084cuda3std3__45__cpo4rendE,(_ZN48_INTERNAL_f31458b2_17_RangeFactories_cu_38772b084cuda3std6ranges3__45__cpo4prevE - _ZN48_INTERNAL_f31458b2_17_RangeFactories_cu_38772b084cuda3std3__45__cpo4rendE)
_ZN48_INTERNAL_f31458b2_17_RangeFactories_cu_38772b084cuda3std3__45__cpo4rendE:
	.zero		1
	.type		_ZN48_INTERNAL_f31458b2_17_RangeFactories_cu_38772b084cuda3std6ranges3__45__cpo4prevE,@object
	.size		_ZN48_INTERNAL_f31458b2_17_RangeFactories_cu_38772b084cuda3std6ranges3__45__cpo4prevE,(_ZN48_INTERNAL_f31458b2_17_RangeFactories_cu_38772b084cuda3std6ranges3__45__cpo9iter_moveE - _ZN48_INTERNAL_f31458b2_17_RangeFactories_cu_38772b084cuda3std6ranges3__45__cpo4prevE)
_ZN48_INTERNAL_f31458b2_17_RangeFactories_cu_38772b084cuda3std6ranges3__45__cpo4prevE:
	.zero		1
	.type		_ZN48_INTERNAL_f31458b2_17_RangeFactories_cu_38772b084cuda3std6ranges3__45__cpo9iter_moveE,@object
	.size		_ZN48_INTERNAL_f31458b2_17_RangeFactories_cu_38772b084cuda3std6ranges3__45__cpo9iter_moveE,(.L_13 - _ZN48_INTERNAL_f31458b2_17_RangeFactories_cu_38772b084cuda3std6ranges3__45__cpo9iter_moveE)
_ZN48_INTERNAL_f31458b2_17_RangeFactories_cu_38772b084cuda3std6ranges3__45__cpo9iter_moveE:
	.zero		1
.L_13:


//--------------------- .nv.constant0._ZN50_GLOBAL__N__f31458b2_17_RangeFactories_cu_38772b0829elementwise_kernel_with_indexIlZZZN2at6native15arange_cuda_outERKN3c106ScalarES6_S6_RNS1_6TensorEENKUlvE_clEvENKUlvE7_clEvEUllE_EEvT_T0_PN15function_traitsISD_E11result_typeE --------------------------
	.section	.nv.constant0._ZN50_GLOBAL__N__f31458b2_17_RangeFactories_cu_38772b0829elementwise_kernel_with_indexIlZZZN2at6native15arange_cuda_outERKN3c106ScalarES6_S6_RNS1_6TensorEENKUlvE_clEvENKUlvE7_clEvEUllE_EEvT_T0_PN15function_traitsISD_E11result_typeE,"a",@progbits
	.sectionflags	@""
	.align	4
.nv.constant0._ZN50_GLOBAL__N__f31458b2_17_RangeFactories_cu_38772b0829elementwise_kernel_with_indexIlZZZN2at6native15arange_cuda_outERKN3c106ScalarES6_S6_RNS1_6TensorEENKUlvE_clEvENKUlvE7_clEvEUllE_EEvT_T0_PN15function_traitsISD_E11result_typeE:
	.zero		928


//--------------------- .nv.constant0._ZN50_GLOBAL__N__f31458b2_17_RangeFactories_cu_38772b0829elementwise_kernel_with_indexIiZZZN2at6native15arange_cuda_outERKN3c106ScalarES6_S6_RNS1_6TensorEENKUlvE_clEvENKUlvE7_clEvEUllE_EEvT_T0_PN15function_traitsISD_E11result_typeE --------------------------
	.section	.nv.constant0._ZN50_GLOBAL__N__f31458b2_17_RangeFactories_cu_38772b0829elementwise_kernel_with_indexIiZZZN2at6native15arange_cuda_outERKN3c106ScalarES6_S6_RNS1_6TensorEENKUlvE_clEvENKUlvE7_clEvEUllE_EEvT_T0_PN15function_traitsISD_E11result_typeE,"a",@progbits
	.sectionflags	@""
	.align	4
.nv.constant0._ZN50_GLOBAL__N__f31458b2_17_RangeFactories_cu_38772b0829elementwise_kernel_with_indexIiZZZN2at6native15arange_cuda_outERKN3c106ScalarES6_S6_RNS1_6TensorEENKUlvE_clEvENKUlvE7_clEvEUllE_EEvT_T0_PN15function_traitsISD_E11result_typeE:
	.zero		928


//--------------------- .nv.constant0._ZN50_GLOBAL__N__f31458b2_17_RangeFactories_cu_38772b0829elementwise_kernel_with_indexIlZZZN2at6native15arange_cuda_outERKN3c106ScalarES6_S6_RNS1_6TensorEENKUlvE_clEvENKUlvE6_clEvEUllE_EEvT_T0_PN15function_traitsISD_E11result_typeE --------------------------
	.section	.nv.constant0._ZN50_GLOBAL__N__f31458b2_17_RangeFactories_cu_38772b0829elementwise_kernel_with_indexIlZZZN2at6native15arange_cuda_outERKN3c106ScalarES6_S6_RNS1_6TensorEENKUlvE_clEvENKUlvE6_clEvEUllE_EEvT_T0_PN15function_traitsISD_E11result_typeE,"a",@progbits
	.sectionflags	@""
	.align	4
.nv.constant0._ZN50_GLOBAL__N__f31458b2_17_RangeFactories_cu_38772b0829elementwise_kernel_with_indexIlZZZN2at6native15arange_cuda_outERKN3c106ScalarES6_S6_RNS1_6TensorEENKUlvE_clEvENKUlvE6_clEvEUllE_EEvT_T0_PN15function_traitsISD_E11result_typeE:
	.zero		928


//--------------------- .nv.constant0._ZN50_GLOBAL__N__f31458b2_17_RangeFactories_cu_38772b0829elementwise_kernel_with_indexIiZZZN2at6native15arange_cuda_outERKN3c106ScalarES6_S6_RNS1_6TensorEENKUlvE_clEvENKUlvE6_clEvEUllE_EEvT_T0_PN15function_traitsISD_E11result_typeE --------------------------
	.section	.nv.constant0._ZN50_GLOBAL__N__f31458b2_17_RangeFactories_cu_38772b0829elementwise_kernel_with_indexIiZZZN2at6native15arange_cuda_outERKN3c106ScalarES6_S6_RNS1_6TensorEENKUlvE_clEvENKUlvE6_clEvEUllE_EEvT_T0_PN15function_traitsISD_E11result_typeE,"a",@progbits
	.sectionflags	@""
	.align	4
.nv.constant0._ZN50_GLOBAL__N__f31458b2_17_RangeFactories_cu_38772b0829elementwise_kernel_with_indexIiZZZN2at6native15arange_cuda_outERKN3c106ScalarES6_S6_RNS1_6TensorEENKUlvE_clEvENKUlvE6_clEvEUllE_EEvT_T0_PN15function_traitsISD_E11result_typeE:
	.zero		928


//--------------------- .nv.constant0._ZN50_GLOBAL__N__f31458b2_17_RangeFactories_cu_38772b0829elementwise_kernel_with_indexIlZZZN2at6native15arange_cuda_outERKN3c106ScalarES6_S6_RNS1_6TensorEENKUlvE_clEvENKUlvE5_clEvEUllE_EEvT_T0_PN15function_traitsISD_E11result_typeE --------------------------
	.section	.nv.constant0._ZN50_GLOBAL__N__f31458b2_17_RangeFactories_cu_38772b0829elementwise_kernel_with_indexIlZZZN2at6native15arange_cuda_outERKN3c106ScalarES6_S6_RNS1_6TensorEENKUlvE_clEvENKUlvE5_clEvEUllE_EEvT_T0_PN15function_traitsISD_E11result_typeE,"a",@progbits
	.sectionflags	@""
	.align	4
.nv.constant0._ZN50_GLOBAL__N__f31458b2_17_RangeFactories_cu_38772b0829elementwise_kernel_with_indexIlZZZN2at6native15arange_cuda_outERKN3c106ScalarES6_S6_RNS1_6TensorEENKUlvE_clEvENKUlvE5_clEvEUllE_EEvT_T0_PN15function_traitsISD_E11result_typeE:
	.zero		928


//--------------------- .nv.constant0._ZN50_GLOBAL__N__f31458b2_17_RangeFactories_cu_38772b0829elementwise_kernel_with_indexIiZZZN2at6native15arange_cuda_outERKN3c106ScalarES6_S6_RNS1_6TensorEENKUlvE_clEvENKUlvE5_clEvEUllE_EEvT_T0_PN15function_traitsISD_E11result_typeE --------------------------
	.section	.nv.constant0._ZN50_GLOBAL__N__f31458b2_17_RangeFactories_cu_38772b0829elementwise_kernel_with_indexIiZZZN2at6native15arange_cuda_outERKN3c106ScalarES6_S6_RNS1_6TensorEENKUlvE_clEvENKUlvE5_clEvEUllE_EEvT_T0_PN15function_traitsISD_E11result_typeE,"a",@progbits
	.sectionflags	@""
	.align	4
.nv.constant0._ZN50_GLOBAL__N__f31458b2_17_RangeFactories_cu_38772b0829elementwise_kernel_with_indexIiZZZN2at6native15arange_cuda_outERKN3c106ScalarES6_S6_RNS1_6TensorEENKUlvE_clEvENKUlvE5_clEvEUllE_EEvT_T0_PN15function_traitsISD_E11result_typeE:
	.zero		928


//--------------------- .nv.constant0._ZN50_GLOBAL__N__f31458b2_17_RangeFactories_cu_38772b0829elementwise_kernel_with_indexIlZZZN2at6native15arange_cuda_outERKN3c106ScalarES6_S6_RNS1_6TensorEENKUlvE_clEvENKUlvE4_clEvEUllE_EEvT_T0_PN15function_traitsISD_E11result_typeE --------------------------
	.section	.nv.constant0._ZN50_GLOBAL__N__f31458b2_17_RangeFactories_cu_38772b0829elementwise_kernel_with_indexIlZZZN2at6native15arange_cuda_outERKN3c106ScalarES6_S6_RNS1_6TensorEENKUlvE_clEvENKUlvE4_clEvEUllE_EEvT_T0_PN15function_traitsISD_E11result_typeE,"a",@progbits
	.sectionflags	@""
	.align	4
.nv.constant0._ZN50_GLOBAL__N__f31458b2_17_RangeFactories_cu_38772b0829elementwise_kernel_with_indexIlZZZN2at6native15arange_cuda_outERKN3c106ScalarES6_S6_RNS1_6TensorEENKUlvE_clEvENKUlvE4_clEvEUllE_EEvT_T0_PN15function_traitsISD_E11result_typeE:
	.zero		936


//--------------------- .nv.constant0._ZN50_GLOBAL__N__f31458b2_17_RangeFactories_cu_38772b0829elementwise_kernel_with_indexIiZZZN2at6native15arange_cuda_outERKN3c106ScalarES6_S6_RNS1_6TensorEENKUlvE_clEvENKUlvE4_clEvEUllE_EEvT_T0_PN15function_traitsISD_E11result_typeE --------------------------
	.section	.nv.constant0._ZN50_GLOBAL__N__f31458b2_17_RangeFactories_cu_38772b0829elementwise_kernel_with_indexIiZZZN2at6native15arange_cuda_outERKN3c106ScalarES6_S6_RNS1_6TensorEENKUlvE_clEvENKUlvE4_clEvEUllE_EEvT_T0_PN15function_traitsISD_E11result_typeE,"a",@progbits
	.sectionflags	@""
	.align	4
.nv.constant0._ZN50_GLOBAL__N__f31458b2_17_RangeFactories_cu_38772b0829elementwise_kernel_with_indexIiZZZN2at6native15arange_cuda_outERKN3c106ScalarES6_S6_RNS1_6TensorEENKUlvE_clEvENKUlvE4_clEvEUllE_EEvT_T0_PN15function_traitsISD_E11result_typeE:
	.zero		936


//--------------------- .nv.constant0._ZN50_GLOBAL__N__f31458b2_17_RangeFactories_cu_38772b0829elementwise_kernel_with_indexIlZZZN2at6native15arange_cuda_outERKN3c106ScalarES6_S6_RNS1_6TensorEENKUlvE_clEvENKUlvE3_clEvEUllE_EEvT_T0_PN15function_traitsISD_E11result_typeE --------------------------
	.section	.nv.constant0._ZN50_GLOBAL__N__f31458b2_17_RangeFactories_cu_38772b0829elementwise_kernel_with_indexIlZZZN2at6native15arange_cuda_outERKN3c106ScalarES6_S6_RNS1_6TensorEENKUlvE_clEvENKUlvE3_clEvEUllE_EEvT_T0_PN15function_traitsISD_E11result_typeE,"a",@progbits
	.sectionflags	@""
	.align	4
.nv.constant0._ZN50_GLOBAL__N__f31458b2_17_RangeFactories_cu_38772b0829elementwise_kernel_with_indexIlZZZN2at6native15arange_cuda_outERKN3c106ScalarES6_S6_RNS1_6TensorEENKUlvE_clEvENKUlvE3_clEvEUllE_EEvT_T0_PN15function_traitsISD_E11result_typeE:
	.zero		936


//--------------------- .nv.constant0._ZN50_GLOBAL__N__f31458b2_17_RangeFactories_cu_38772b0829elementwise_kernel_with_indexIiZZZN2at6native15arange_cuda_outERKN3c106ScalarES6_S6_RNS1_6TensorEENKUlvE_clEvENKUlvE3_clEvEUllE_EEvT_T0_PN15function_traitsISD_E11result_typeE --------------------------
	.section	.nv.constant0._ZN50_GLOBAL__N__f31458b2_17_RangeFactories_cu_38772b0829elementwise_kernel_with_indexIiZZZN2at6native15arange_cuda_outERKN3c106ScalarES6_S6_RNS1_6TensorEENKUlvE_clEvENKUlvE3_clEvEUllE_EEvT_T0_PN15function_traitsISD_E11result_typeE,"a",@progbits
	.sectionflags	@""
	.align	4
.nv.constant0._ZN50_GLOBAL__N__f31458b2_17_RangeFactories_cu_38772b0829elementwise_kernel_with_indexIiZZZN2at6native15arange_cuda_outERKN3c106ScalarES6_S6_RNS1_6TensorEENKUlvE_clEvENKUlvE3_clEvEUllE_EEvT_T0_PN15function_traitsISD_E11result_typeE:
	.zero		936


//--------------------- .nv.constant0._ZN50_GLOBAL__N__f31458b2_17_RangeFactories_cu_38772b0829elementwise_kernel_with_indexIlZZZN2at6native15arange_cuda_outERKN3c106ScalarES6_S6_RNS1_6TensorEENKUlvE_clEvENKUlvE2_clEvEUllE_EEvT_T0_PN15function_traitsISD_E11result_typeE --------------------------
	.section	.nv.constant0._ZN50_GLOBAL__N__f31458b2_17_RangeFactories_cu_38772b0829elementwise_kernel_with_indexIlZZZN2at6native15arange_cuda_outERKN3c106ScalarES6_S6_RNS1_6TensorEENKUlvE_clEvENKUlvE2_clEvEUllE_EEvT_T0_PN15function_traitsISD_E11result_typeE,"a",@progbits
	.sectionflags	@""
	.align	4
.nv.constant0._ZN50_GLOBAL__N__f31458b2_17_RangeFactories_cu_38772b0829elementwise_kernel_with_indexIlZZZN2at6native15arange_cuda_outERKN3c106ScalarES6_S6_RNS1_6TensorEENKUlvE_clEvENKUlvE2_clEvEUllE_EEvT_T0_PN15function_traitsISD_E11result_typeE:
	.zero		936


//--------------------- .nv.constant0._ZN50_GLOBAL__N__f31458b2_17_RangeFactories_cu_38772b0829elementwise_kernel_with_indexIiZZZN2at6native15arange_cuda_outERKN3c106ScalarES6_S6_RNS1_6TensorEENKUlvE_clEvENKUlvE2_clEvEUllE_EEvT_T0_PN15function_traitsISD_E11result_typeE --------------------------
	.section	.nv.constant0._ZN50_GLOBAL__N__f31458b2_17_RangeFactories_cu_38772b0829elementwise_kernel_with_indexIiZZZN2at6native15arange_cuda_outERKN3c106ScalarES6_S6_RNS1_6TensorEENKUlvE_clEvENKUlvE2_clEvEUllE_EEvT_T0_PN15function_traitsISD_E11result_typeE,"a",@progbits
	.sectionflags	@""
	.align	4
.nv.constant0._ZN50_GLOBAL__N__f31458b2_17_RangeFactories_cu_38772b0829elementwise_kernel_with_indexIiZZZN2at6native15arange_cuda_outERKN3c106ScalarES6_S6_RNS1_6TensorEENKUlvE_clEvENKUlvE2_clEvEUllE_EEvT_T0_PN15function_traitsISD_E11result_typeE:
	.zero		936


//--------------------- .nv.constant0._ZN50_GLOBAL__N__f31458b2_17_RangeFactories_cu_38772b0829elementwise_kernel_with_indexIlZZZN2at6native15arange_cuda_outERKN3c106ScalarES6_S6_RNS1_6TensorEENKUlvE_clEvENKUlvE1_clEvEUllE_EEvT_T0_PN15function_traitsISD_E11result_typeE --------------------------
	.section	.nv.constant0._ZN50_GLOBAL__N__f31458b2_17_RangeFactories_cu_38772b0829elementwise_kernel_with_indexIlZZZN2at6native15arange_cuda_outERKN3c106ScalarES6_S6_RNS1_6TensorEENKUlvE_clEvENKUlvE1_clEvEUllE_EEvT_T0_PN15function_traitsISD_E11result_typeE,"a",@progbits
	.sectionflags	@""
	.align	4
.nv.constant0._ZN50_GLOBAL__N__f31458b2_17_RangeFactories_cu_38772b0829elementwise_kernel_with_indexIlZZZN2at6native15arange_cuda_outERKN3c106ScalarES6_S6_RNS1_6TensorEENKUlvE_clEvENKUlvE1_clEvEUllE_EEvT_T0_PN15function_traitsISD_E11result_typeE:
	.zero		936


//--------------------- .nv.constant0._ZN50_GLOBAL__N__f31458b2_17_RangeFactories_cu_38772b0829elementwise_kernel_with_indexIiZZZN2at6native15arange_cuda_outERKN3c106ScalarES6_S6_RNS1_6TensorEENKUlvE_clEvENKUlvE1_clEvEUllE_EEvT_T0_PN15function_traitsISD_E11result_typeE --------------------------
	.section	.nv.constant0._ZN50_GLOBAL__N__f31458b2_17_RangeFactories_cu_38772b0829elementwise_kernel_with_indexIiZZZN2at6native15arange_cuda_outERKN3c106ScalarES6_S6_RNS1_6TensorEENKUlvE_clEvENKUlvE1_clEvEUllE_EEvT_T0_PN15function_traitsISD_E11result_typeE,"a",@progbits
	.sectionflags	@""
	.align	4
.nv.constant0._ZN50_GLOBAL__N__f31458b2_17_RangeFactories_cu_38772b0829elementwise_kernel_with_indexIiZZZN2at6native15arange_cuda_outERKN3c106ScalarES6_S6_RNS1_6TensorEENKUlvE_clEvENKUlvE1_clEvEUllE_EEvT_T0_PN15function_traitsISD_E11result_typeE:
	.zero		936


//--------------------- .nv.constant0._ZN50_GLOBAL__N__f31458b2_17_RangeFactories_cu_38772b0829elementwise_kernel_with_indexIlZZZN2at6native15arange_cuda_outERKN3c106ScalarES6_S6_RNS1_6TensorEENKUlvE_clEvENKUlvE0_clEvEUllE_EEvT_T0_PN15function_traitsISD_E11result_typeE --------------------------
	.section	.nv.constant0._ZN50_GLOBAL__N__f31458b2_17_RangeFactories_cu_38772b0829elementwise_kernel_with_indexIlZZZN2at6native15arange_cuda_outERKN3c106ScalarES6_S6_RNS1_6TensorEENKUlvE_clEvENKUlvE0_clEvEUllE_EEvT_T0_PN15function_traitsISD_E11result_typeE,"a",@progbits
	.sectionflags	@""
	.align	4
.nv.constant0._ZN50_GLOBAL__N__f31458b2_17_RangeFactories_cu_38772b0829elementwise_kernel_with_indexIlZZZN2at6native15arange_cuda_outERKN3c106ScalarES6_S6_RNS1_6TensorEENKUlvE_clEvENKUlvE0_clEvEUllE_EEvT_T0_PN15function_traitsISD_E11result_typeE:
	.zero		936


//--------------------- .nv.constant0._ZN50_GLOBAL__N__f31458b2_17_RangeFactories_cu_38772b0829elementwise_kernel_with_indexIiZZZN2at6native15arange_cuda_outERKN3c106ScalarES6_S6_RNS1_6TensorEENKUlvE_clEvENKUlvE0_clEvEUllE_EEvT_T0_PN15function_traitsISD_E11result_typeE --------------------------
	.section	.nv.constant0._ZN50_GLOBAL__N__f31458b2_17_RangeFactories_cu_38772b0829elementwise_kernel_with_indexIiZZZN2at6native15arange_cuda_outERKN3c106ScalarES6_S6_RNS1_6TensorEENKUlvE_clEvENKUlvE0_clEvEUllE_EEvT_T0_PN15function_traitsISD_E11result_typeE,"a",@progbits
	.sectionflags	@""
	.align	4
.nv.constant0._ZN50_GLOBAL__N__f31458b2_17_RangeFactories_cu_38772b0829elementwise_kernel_with_indexIiZZZN2at6native15arange_cuda_outERKN3c106ScalarES6_S6_RNS1_6TensorEENKUlvE_clEvENKUlvE0_clEvEUllE_EEvT_T0_PN15function_traitsISD_E11result_typeE:
	.zero		936


//--------------------- .nv.constant0._ZN50_GLOBAL__N__f31458b2_17_RangeFactories_cu_38772b0829elementwise_kernel_with_indexIlZZZN2at6native15arange_cuda_outERKN3c106ScalarES6_S6_RNS1_6TensorEENKUlvE_clEvENKUlvE_clEvEUllE_EEvT_T0_PN15function_traitsISD_E11result_typeE --------------------------
	.section	.nv.constant0._ZN50_GLOBAL__N__f31458b2_17_RangeFactories_cu_38772b0829elementwise_kernel_with_indexIlZZZN2at6native15arange_cuda_outERKN3c106ScalarES6_S6_RNS1_6TensorEENKUlvE_clEvENKUlvE_clEvEUllE_EEvT_T0_PN15function_traitsISD_E11result_typeE,"a",@progbits
	.sectionflags	@""
	.align	4
.nv.constant0._ZN50_GLOBAL__N__f31458b2_17_RangeFactories_cu_38772b0829elementwise_kernel_with_indexIlZZZN2at6native15arange_cuda_outERKN3c106ScalarES6_S6_RNS1_6TensorEENKUlvE_clEvENKUlvE_clEvEUllE_EEvT_T0_PN15function_traitsISD_E11result_typeE:
	.zero		936


//--------------------- .nv.constant0._ZN50_GLOBAL__N__f31458b2_17_RangeFactories_cu_38772b0829elementwise_kernel_with_indexIiZZZN2at6native15arange_cuda_outERKN3c106ScalarES6_S6_RNS1_6TensorEENKUlvE_clEvENKUlvE_clEvEUllE_EEvT_T0_PN15function_traitsISD_E11result_typeE --------------------------
	.section	.nv.constant0._ZN50_GLOBAL__N__f31458b2_17_RangeFactories_cu_38772b0829elementwise_kernel_with_indexIiZZZN2at6native15arange_cuda_outERKN3c106ScalarES6_S6_RNS1_6TensorEENKUlvE_clEvENKUlvE_clEvEUllE_EEvT_T0_PN15function_traitsISD_E11result_typeE,"a",@progbits
	.sectionflags	@""
	.align	4
.nv.constant0._ZN50_GLOBAL__N__f31458b2_17_RangeFactories_cu_38772b0829elementwise_kernel_with_indexIiZZZN2at6native15arange_cuda_outERKN3c106ScalarES6_S6_RNS1_6TensorEENKUlvE_clEvENKUlvE_clEvEUllE_EEvT_T0_PN15function_traitsISD_E11result_typeE:
	.zero		936


//--------------------- .nv.constant0._ZN50_GLOBAL__N__f31458b2_17_RangeFactories_cu_38772b0829elementwise_kernel_with_indexIlZZZN2at6native14range_cuda_outERKN3c106ScalarES6_S6_RNS1_6TensorEENKUlvE_clEvENKUlvE6_clEvEUllE_EEvT_T0_PN15function_traitsISD_E11result_typeE --------------------------
	.section	.nv.constant0._ZN50_GLOBAL__N__f31458b2_17_RangeFactories_cu_38772b0829elementwise_kernel_with_indexIlZZZN2at6native14range_cuda_outERKN3c106ScalarES6_S6_RNS1_6TensorEENKUlvE_clEvENKUlvE6_clEvEUllE_EEvT_T0_PN15function_traitsISD_E11result_typeE,"a",@progbits
	.sectionflags	@""
	.align	4
.nv.constant0._ZN50_GLOBAL__N__f31458b2_17_RangeFactories_cu_38772b0829elementwise_kernel_with_indexIlZZZN2at6native14range_cuda_outERKN3c106ScalarES6_S6_RNS1_6TensorEENKUlvE_clEvENKUlvE6_clEvEUllE_EEvT_T0_PN15function_traitsISD_E11result_typeE:
	.zero		928


//--------------------- .nv.constant0._ZN50_GLOBAL__N__f31458b2_17_RangeFactories_cu_38772b0829elementwise_kernel_with_indexIiZZZN2at6native14range_cuda_outERKN3c106ScalarES6_S6_RNS1_6TensorEENKUlvE_clEvENKUlvE6_clEvEUllE_EEvT_T0_PN15function_traitsISD_E11result_typeE --------------------------
	.section	.nv.constant0._ZN50_GLOBAL__N__f31458b2_17_RangeFactories_cu_38772b0829elementwise_kernel_with_indexIiZZZN2at6native14range_cuda_outERKN3c106ScalarES6_S6_RNS1_6TensorEENKUlvE_clEvENKUlvE6_clEvEUllE_EEvT_T0_PN15function_traitsISD_E11result_typeE,"a",@progbits
	.sectionflags	@""
	.align	4
.nv.constant0._ZN50_GLOBAL__N__f31458b2_17_RangeFactories_cu_38772b0829elementwise_kernel_with_indexIiZZZN2at6native14range_cuda_outERKN3c106ScalarES6_S6_RNS1_6TensorEENKUlvE_clEvENKUlvE6_clEvEUllE_EEvT_T0_PN15function_traitsISD_E11result_typeE:
	.zero		928


//--------------------- .nv.constant0._ZN50_GLOBAL__N__f31458b2_17_RangeFactories_cu_38772b0829elementwise_kernel_with_indexIlZZZN2at6native14range_cuda_outERKN3c106ScalarES6_S6_RNS1_6TensorEENKUlvE_clEvENKUlvE5_clEvEUllE_EEvT_T0_PN15function_traitsISD_E11result_typeE --------------------------
	.section	.nv.constant0._ZN50_GLOBAL__N__f31458b2_17_RangeFactories_cu_38772b0829elementwise_kernel_with_indexIlZZZN2at6native14range_cuda_outERKN3c106ScalarES6_S6_RNS1_6TensorEENKUlvE_clEvENKUlvE5_clEvEUllE_EEvT_T0_PN15function_traitsISD_E11result_typeE,"a",@progbits
	.sectionflags	@""
	.align	4
.nv.constant0._ZN50_GLOBAL__N__f31458b2_17_RangeFactories_cu_38772b0829elementwise_kernel_with_indexIlZZZN2at6native14range_cuda_outERKN3c106ScalarES6_S6_RNS1_6TensorEENKUlvE_clEvENKUlvE5_clEvEUllE_EEvT_T0_PN15function_traitsISD_E11result_typeE:
	.zero		928


//--------------------- .nv.constant0._ZN50_GLOBAL__N__f31458b2_17_RangeFactories_cu_38772b0829elementwise_kernel_with_indexIiZZZN2at6native14range_cuda_outERKN3c106ScalarES6_S6_RNS1_6TensorEENKUlvE_clEvENKUlvE5_clEvEUllE_EEvT_T0_PN15function_traitsISD_E11result_typeE --------------------------
	.section	.nv.constant0._ZN50_GLOBAL__N__f31458b2_17_RangeFactories_cu_38772b0829elementwise_kernel_with_indexIiZZZN2at6native14range_cuda_outERKN3c106ScalarES6_S6_RNS1_6TensorEENKUlvE_clEvENKUlvE5_clEvEUllE_EEvT_T0_PN15function_traitsISD_E11result_typeE,"a",@progbits
	.sectionflags	@""
	.align	4
.nv.constant0._ZN50_GLOBAL__N__f31458b2_17_RangeFactories_cu_38772b0829elementwise_kernel_with_indexIiZZZN2at6native14range_cuda_outERKN3c106ScalarES6_S6_RNS1_6TensorEENKUlvE_clEvENKUlvE5_clEvEUllE_EEvT_T0_PN15function_traitsISD_E11result_typeE:
	.zero		928


//--------------------- .nv.constant0._ZN50_GLOBAL__N__f31458b2_17_RangeFactories_cu_38772b0829elementwise_kernel_with_indexIlZZZN2at6native14range_cuda_outERKN3c106ScalarES6_S6_RNS1_6TensorEENKUlvE_clEvENKUlvE4_clEvEUllE_EEvT_T0_PN15function_traitsISD_E11result_typeE --------------------------
	.section	.nv.constant0._ZN50_GLOBAL__N__f31458b2_17_RangeFactories_cu_38772b0829elementwise_kernel_with_indexIlZZZN2at6native14range_cuda_outERKN3c106ScalarES6_S6_RNS1_6TensorEENKUlvE_clEvENKUlvE4_clEvEUllE_EEvT_T0_PN15function_traitsISD_E11result_typeE,"a",@progbits
	.sectionflags	@""
	.align	4
.nv.constant0._ZN50_GLOBAL__N__f31458b2_17_RangeFactories_cu_38772b0829elementwise_kernel_with_indexIlZZZN2at6native14range_cuda_outERKN3c106ScalarES6_S6_RNS1_6TensorEENKUlvE_clEvENKUlvE4_clEvEUllE_EEvT_T0_PN15function_traitsISD_E11result_typeE:
	.zero		936


//--------------------- .nv.constant0._ZN50_GLOBAL__N__f31458b2_17_RangeFactories_cu_38772b0829elementwise_kernel_with_indexIiZZZN2at6native14range_cuda_outERKN3c106ScalarES6_S6_RNS1_6TensorEENKUlvE_clEvENKUlvE4_clEvEUllE_EEvT_T0_PN15function_traitsISD_E11result_typeE --------------------------
	.section	.nv.constant0._ZN50_GLOBAL__N__f31458b2_17_RangeFactories_cu_38772b0829elementwise_kernel_with_indexIiZZZN2at6native14range_cuda_outERKN3c106ScalarES6_S6_RNS1_6TensorEENKUlvE_clEvENKUlvE4_clEvEUllE_EEvT_T0_PN15function_traitsISD_E11result_typeE,"a",@progbits
	.sectionflags	@""
	.align	4
.nv.constant0._ZN50_GLOBAL__N__f31458b2_17_RangeFactories_cu_38772b0829elementwise_kernel_with_indexIiZZZN2at6native14range_cuda_outERKN3c106ScalarES6_S6_RNS1_6TensorEENKUlvE_clEvENKUlvE4_clEvEUllE_EEvT_T0_PN15function_traitsISD_E11result_typeE:
	.zero		936


//--------------------- .nv.constant0._ZN50_GLOBAL__N__f31458b2_17_RangeFactories_cu_38772b0829elementwise_kernel_with_indexIlZZZN2at6native14range_cuda_outERKN3c106ScalarES6_S6_RNS1_6TensorEENKUlvE_clEvENKUlvE3_clEvEUllE_EEvT_T0_PN15function_traitsISD_E11result_typeE --------------------------
	.section	.nv.constant0._ZN50_GLOBAL__N__f31458b2_17_RangeFactories_cu_38772b0829elementwise_kernel_with_indexIlZZZN2at6native14range_cuda_outERKN3c106ScalarES6_S6_RNS1_6TensorEENKUlvE_clEvENKUlvE3_clEvEUllE_EEvT_T0_PN15function_traitsISD_E11result_typeE,"a",@progbits
	.sectionflags	@""
	.align	4
.nv.constant0._ZN50_GLOBAL__N__f31458b2_17_RangeFactories_cu_38772b0829elementwise_kernel_with_indexIlZZZN2at6native14range_cuda_outERKN3c106ScalarES6_S6_RNS1_6TensorEENKUlvE_clEvENKUlvE3_clEvEUllE_EEvT_T0_PN15function_traitsISD_E11result_typeE:
	.zero		936


//--------------------- .nv.constant0._ZN50_GLOBAL__N__f31458b2_17_RangeFactories_cu_38772b0829elementwise_kernel_with_indexIiZZZN2at6native14range_cuda_outERKN3c106ScalarES6_S6_RNS1_6TensorEENKUlvE_clEvENKUlvE3_clEvEUllE_EEvT_T0_PN15function_traitsISD_E11result_typeE --------------------------
	.section	.nv.constant0._ZN50_GLOBAL__N__f31458b2_17_RangeFactories_cu_38772b0829elementwise_kernel_with_indexIiZZZN2at6native14range_cuda_outERKN3c106ScalarES6_S6_RNS1_6TensorEENKUlvE_clEvENKUlvE3_clEvEUllE_EEvT_T0_PN15function_traitsISD_E11result_typeE,"a",@progbits
	.sectionflags	@""
	.align	4
.nv.constant0._ZN50_GLOBAL__N__f31458b2_17_RangeFactories_cu_38772b0829elementwise_kernel_with_indexIiZZZN2at6native14range_cuda_outERKN3c106ScalarES6_S6_RNS1_6TensorEENKUlvE_clEvENKUlvE3_clEvEUllE_EEvT_T0_PN15function_traitsISD_E11result_typeE:
	.zero		936


//--------------------- .nv.constant0._ZN50_GLOBAL__N__f31458b2_17_RangeFactories_cu_38772b0829elementwise_kernel_with_indexIlZZZN2at6native14range_cuda_outERKN3c106ScalarES6_S6_RNS1_6TensorEENKUlvE_clEvENKUlvE2_clEvEUllE_EEvT_T0_PN15function_traitsISD_E11result_typeE --------------------------
	.section	.nv.constant0._ZN50_GLOBAL__N__f31458b2_17_RangeFactories_cu_38772b0829elementwise_kernel_with_indexIlZZZN2at6native14range_cuda_outERKN3c106ScalarES6_S6_RNS1_6TensorEENKUlvE_clEvENKUlvE2_clEvEUllE_EEvT_T0_PN15function_traitsISD_E11result_typeE,"a",@progbits
	.sectionflags	@""
	.align	4
.nv.constant0._ZN50_GLOBAL__N__f31458b2_17_RangeFactories_cu_38772b0829elementwise_kernel_with_indexIlZZZN2at6native14range_cuda_outERKN3c106ScalarES6_S6_RNS1_6TensorEENKUlvE_clEvENKUlvE2_clEvEUllE_EEvT_T0_PN15function_traitsISD_E11result_typeE:
	.zero		936


//--------------------- .nv.constant0._ZN50_GLOBAL__N__f31458b2_17_RangeFactories_cu_38772b0829elementwise_kernel_with_indexIiZZZN2at6native14range_cuda_outERKN3c106ScalarES6_S6_RNS1_6TensorEENKUlvE_clEvENKUlvE2_clEvEUllE_EEvT_T0_PN15function_traitsISD_E11result_typeE --------------------------
	.section	.nv.constant0._ZN50_GLOBAL__N__f31458b2_17_RangeFactories_cu_38772b0829elementwise_kernel_with_indexIiZZZN2at6native14range_cuda_outERKN3c106ScalarES6_S6_RNS1_6TensorEENKUlvE_clEvENKUlvE2_clEvEUllE_EEvT_T0_PN15function_traitsISD_E11result_typeE,"a",@progbits
	.sectionflags	@""
	.align	4
.nv.constant0._ZN50_GLOBAL__N__f31458b2_17_RangeFactories_cu_38772b0829elementwise_kernel_with_indexIiZZZN2at6native14range_cuda_outERKN3c106ScalarES6_S6_RNS1_6TensorEENKUlvE_clEvENKUlvE2_clEvEUllE_EEvT_T0_PN15function_traitsISD_E11result_typeE:
	.zero		936


//--------------------- .nv.constant0._ZN50_GLOBAL__N__f31458b2_17_RangeFactories_cu_38772b0829elementwise_kernel_with_indexIlZZZN2at6native14range_cuda_outERKN3c106ScalarES6_S6_RNS1_6TensorEENKUlvE_clEvENKUlvE1_clEvEUllE_EEvT_T0_PN15function_traitsISD_E11result_typeE --------------------------
	.section	.nv.constant0._ZN50_GLOBAL__N__f31458b2_17_RangeFactories_cu_38772b0829elementwise_kernel_with_indexIlZZZN2at6native14range_cuda_outERKN3c106ScalarES6_S6_RNS1_6TensorEENKUlvE_clEvENKUlvE1_clEvEUllE_EEvT_T0_PN15function_traitsISD_E11result_typeE,"a",@progbits
	.sectionflags	@""
	.align	4
.nv.constant0._ZN50_GLOBAL__N__f31458b2_17_RangeFactories_cu_38772b0829elementwise_kernel_with_indexIlZZZN2at6native14range_cuda_outERKN3c106ScalarES6_S6_RNS1_6TensorEENKUlvE_clEvENKUlvE1_clEvEUllE_EEvT_T0_PN15function_traitsISD_E11result_typeE:
	.zero		936


//--------------------- .nv.constant0._ZN50_GLOBAL__N__f31458b2_17_RangeFactories_cu_38772b0829elementwise_kernel_with_indexIiZZZN2at6native14range_cuda_outERKN3c106ScalarES6_S6_RNS1_6TensorEENKUlvE_clEvENKUlvE1_clEvEUllE_EEvT_T0_PN15function_traitsISD_E11result_typeE --------------------------
	.section	.nv.constant0._ZN50_GLOBAL__N__f31458b2_17_RangeFactories_cu_38772b0829elementwise_kernel_with_indexIiZZZN2at6native14range_cuda_outERKN3c106ScalarES6_S6_RNS1_6TensorEENKUlvE_clEvENKUlvE1_clEvEUllE_EEvT_T0_PN15function_traitsISD_E11result_typeE,"a",@progbits
	.sectionflags	@""
	.align	4
.nv.constant0._ZN50_GLOBAL__N__f31458b2_17_RangeFactories_cu_38772b0829elementwise_kernel_with_indexIiZZZN2at6native14range_cuda_outERKN3c106ScalarES6_S6_RNS1_6TensorEENKUlvE_clEvENKUlvE1_clEvEUllE_EEvT_T0_PN15function_traitsISD_E11result_typeE:
	.zero		936


//--------------------- .nv.constant0._ZN50_GLOBAL__N__f31458b2_17_RangeFactories_cu_38772b0829elementwise_kernel_with_indexIlZZZN2at6native14range_cuda_outERKN3c106ScalarES6_S6_RNS1_6TensorEENKUlvE_clEvENKUlvE0_clEvEUllE_EEvT_T0_PN15function_traitsISD_E11result_typeE --------------------------
	.section	.nv.constant0._ZN50_GLOBAL__N__f31458b2_17_RangeFactories_cu_38772b0829elementwise_kernel_with_indexIlZZZN2at6native14range_cuda_outERKN3c106ScalarES6_S6_RNS1_6TensorEENKUlvE_clEvENKUlvE0_clEvEUllE_EEvT_T0_PN15function_traitsISD_E11result_typeE,"a",@progbits
	.sectionflags	@""
	.align	4
.nv.constant0._ZN50_GLOBAL__N__f31458b2_17_RangeFactories_cu_38772b0829elementwise_kernel_with_indexIlZZZN2at6native14range_cuda_outERKN3c106ScalarES6_S6_RNS1_6TensorEENKUlvE_clEvENKUlvE0_clEvEUllE_EEvT_T0_PN15function_traitsISD_E11result_typeE:
	.zero		936


//--------------------- .nv.constant0._ZN50_GLOBAL__N__f31458b2_17_RangeFactories_cu_38772b0829elementwise_kernel_with_indexIiZZZN2at6native14range_cuda_outERKN3c106ScalarES6_S6_RNS1_6TensorEENKUlvE_clEvENKUlvE0_clEvEUllE_EEvT_T0_PN15function_traitsISD_E11result_typeE --------------------------
	.section	.nv.constant0._ZN50_GLOBAL__N__f31458b2_17_RangeFactories_cu_38772b0829elementwise_kernel_with_indexIiZZZN2at6native14range_cuda_outERKN3c106ScalarES6_S6_RNS1_6TensorEENKUlvE_clEvENKUlvE0_clEvEUllE_EEvT_T0_PN15function_traitsISD_E11result_typeE,"a",@progbits
	.sectionflags	@""
	.align	4
.nv.constant0._ZN50_GLOBAL__N__f31458b2_17_RangeFactories_cu_38772b0829elementwise_kernel_with_indexIiZZZN2at6native14range_cuda_outERKN3c106ScalarES6_S6_RNS1_6TensorEENKUlvE_clEvENKUlvE0_clEvEUllE_EEvT_T0_PN15function_traitsISD_E11result_typeE:
	.zero		936


//--------------------- .nv.constant0._ZN50_GLOBAL__N__f31458b2_17_RangeFactories_cu_38772b0829elementwise_kernel_with_indexIlZZZN2at6native14range_cuda_outERKN3c106ScalarES6_S6_RNS1_6TensorEENKUlvE_clEvENKUlvE_clEvEUllE_EEvT_T0_PN15function_traitsISD_E11result_typeE --------------------------
	.section	.nv.constant0._ZN50_GLOBAL__N__f31458b2_17_RangeFactories_cu_38772b0829elementwise_kernel_with_indexIlZZZN2at6native14range_cuda_outERKN3c106ScalarES6_S6_RNS1_6TensorEENKUlvE_clEvENKUlvE_clEvEUllE_EEvT_T0_PN15function_traitsISD_E11result_typeE,"a",@progbits
	.sectionflags	@""
	.align	4
.nv.constant0._ZN50_GLOBAL__N__f31458b2_17_RangeFactories_cu_38772b0829elementwise_kernel_with_indexIlZZZN2at6native14range_cuda_outERKN3c106ScalarES6_S6_RNS1_6TensorEENKUlvE_clEvENKUlvE_clEvEUllE_EEvT_T0_PN15function_traitsISD_E11result_typeE:
	.zero		936


//--------------------- .nv.constant0._ZN50_GLOBAL__N__f31458b2_17_RangeFactories_cu_38772b0829elementwise_kernel_with_indexIiZZZN2at6native14range_cuda_outERKN3c106ScalarES6_S6_RNS1_6TensorEENKUlvE_clEvENKUlvE_clEvEUllE_EEvT_T0_PN15function_traitsISD_E11result_typeE --------------------------
	.section	.nv.constant0._ZN50_GLOBAL__N__f31458b2_17_RangeFactories_cu_38772b0829elementwise_kernel_with_indexIiZZZN2at6native14range_cuda_outERKN3c106ScalarES6_S6_RNS1_6TensorEENKUlvE_clEvENKUlvE_clEvEUllE_EEvT_T0_PN15function_traitsISD_E11result_typeE,"a",@progbits
	.sectionflags	@""
	.align	4
.nv.constant0._ZN50_GLOBAL__N__f31458b2_17_RangeFactories_cu_38772b0829elementwise_kernel_with_indexIiZZZN2at6native14range_cuda_outERKN3c106ScalarES6_S6_RNS1_6TensorEENKUlvE_clEvENKUlvE_clEvEUllE_EEvT_T0_PN15function_traitsISD_E11result_typeE:
	.zero		936


//--------------------- .nv.constant0._ZN50_GLOBAL__N__f31458b2_17_RangeFactories_cu_38772b0829elementwise_kernel_with_indexIlZZZN2at6native17logspace_cuda_outERKN3c106ScalarES6_ldRNS1_6TensorEENKUlvE0_clEvENKUlvE4_clEvEUllE_EEvT_T0_PN15function_traitsISD_E11result_typeE --------------------------
	.section	.nv.constant0._ZN50_GLOBAL__N__f31458b2_17_RangeFactories_cu_38772b0829elementwise_kernel_with_indexIlZZZN2at6native17logspace_cuda_outERKN3c106ScalarES6_ldRNS1_6TensorEENKUlvE0_clEvENKUlvE4_clEvEUllE_EEvT_T0_PN15function_traitsISD_E11result_typeE,"a",@progbits
	.sectionflags	@""
	.align	4
.nv.constant0._ZN50_GLOBAL__N__f31458b2_17_RangeFactories_cu_38772b0829elementwise_kernel_with_indexIlZZZN2at6native17logspace_cuda_outERKN3c106ScalarES6_ldRNS1_6TensorEENKUlvE0_clEvENKUlvE4_clEvEUllE_EEvT_T0_PN15function_traitsISD_E11result_typeE:
	.zero		952


//--------------------- .nv.constant0._ZN50_GLOBAL__N__f31458b2_17_RangeFactories_cu_38772b0829elementwise_kernel_with_indexIiZZZN2at6native17logspace_cuda_outERKN3c106ScalarES6_ldRNS1_6TensorEENKUlvE0_clEvENKUlvE4_clEvEUllE_EEvT_T0_PN15function_traitsISD_E11result_typeE --------------------------
	.section	.nv.constant0._ZN50_GLOBAL__N__f31458b2_17_RangeFactories_cu_38772b0829elementwise_kernel_with_indexIiZZZN2at6native17logspace_cuda_outERKN3c106ScalarES6_ldRNS1_6TensorEENKUlvE0_clEvENKUlvE4_clEvEUllE_EEvT_T0_PN15function_traitsISD_E11result_typeE,"a",@progbits
	.sectionflags	@""
	.align	4
.nv.constant0._ZN50_GLOBAL__N__f31458b2_17_RangeFactories_cu_38772b0829elementwise_kernel_with_indexIiZZZN2at6native17logspace_cuda_outERKN3c106ScalarES6_ldRNS1_6TensorEENKUlvE0_clEvENKUlvE4_clEvEUllE_EEvT_T0_PN15function_traitsISD_E11result_typeE:
	.zero		952


//--------------------- .nv.constant0._ZN50_GLOBAL__N__f31458b2_17_RangeFactories_cu_38772b0829elementwise_kernel_with_indexIlZZZN2at6native17logspace_cuda_outERKN3c106ScalarES6_ldRNS1_6TensorEENKUlvE0_clEvENKUlvE3_clEvEUllE_EEvT_T0_PN15function_traitsISD_E11result_typeE --------------------------
	.section	.nv.constant0._ZN50_GLOBAL__N__f31458b2_17_RangeFactories_cu_38772b0829elementwise_kernel_with_indexIlZZZN2at6native17logspace_cuda_outERKN3c106ScalarES6_ldRNS1_6TensorEENKUlvE0_clEvENKUlvE3_clEvEUllE_EEvT_T0_PN15function_traitsISD_E11result_typeE,"a",@progbits
	.sectionflags	@""
	.align	4
.nv.constant0._ZN50_GLOBAL__N__f31458b2_17_RangeFactories_cu_38772b0829elementwise_kernel_with_indexIlZZZN2at6native17logspace_cuda_outERKN3c106ScalarES6_ldRNS1_6TensorEENKUlvE0_clEvENKUlvE3_clEvEUllE_EEvT_T0_PN15function_traitsISD_E11result_typeE:
	.zero		952


//--------------------- .nv.constant0._ZN50_GLOBAL__N__f31458b2_17_RangeFactories_cu_38772b0829elementwise_kernel_with_indexIiZZZN2at6native17logspace_cuda_outERKN3c106ScalarES6_ldRNS1_6TensorEENKUlvE0_clEvENKUlvE3_clEvEUllE_EEvT_T0_PN15function_traitsISD_E11result_typeE --------------------------
	.section	.nv.constant0._ZN50_GLOBAL__N__f31458b2_17_RangeFactories_cu_38772b0829elementwise_kernel_with_indexIiZZZN2at6native17logspace_cuda_outERKN3c106ScalarES6_ldRNS1_6TensorEENKUlvE0_clEvENKUlvE3_clEvEUllE_EEvT_T0_PN15function_traitsISD_E11result_typeE,"a",@progbits
	.sectionflags	@""
	.align	4
.nv.constant0._ZN50_GLOBAL__N__f31458b2_17_RangeFactories_cu_38772b0829elementwise_kernel_with_indexIiZZZN2at6native17logspace_cuda_outERKN3c106ScalarES6_ldRNS1_6TensorEENKUlvE0_clEvENKUlvE3_clEvEUllE_EEvT_T0_PN15function_traitsISD_E11result_typeE:
	.zero		952


//--------------------- .nv.constant0._ZN50_GLOBAL__N__f31458b2_17_RangeFactories_cu_38772b0829elementwise_kernel_with_indexIlZZZN2at6native17logspace_cuda_outERKN3c106ScalarES6_ldRNS1_6TensorEENKUlvE0_clEvENKUlvE2_clEvEUllE_EEvT_T0_PN15function_traitsISD_E11result_typeE --------------------------
	.section	.nv.constant0._ZN50_GLOBAL__N__f31458b2_17_RangeFactories_cu_38772b0829elementwise_kernel_with_indexIlZZZN2at6native17logspace_cuda_outERKN3c106ScalarES6_ldRNS1_6TensorEENKUlvE0_clEvENKUlvE2_clEvEUllE_EEvT_T0_PN15function_traitsISD_E11result_typeE,"a",@progbits
	.sectionflags	@""
	.align	4
.nv.constant0._ZN50_GLOBAL__N__f31458b2_17_RangeFactories_cu_38772b0829elementwise_kernel_with_indexIlZZZN2at6native17logspace_cuda_outERKN3c106ScalarES6_ldRNS1_6TensorEENKUlvE0_clEvENKUlvE2_clEvEUllE_EEvT_T0_PN15function_traitsISD_E11result_typeE:
	.zero		968


//--------------------- .nv.constant0._ZN50_GLOBAL__N__f31458b2_17_RangeFactories_cu_38772b0829elementwise_kernel_with_indexIiZZZN2at6native17logspace_cuda_outERKN3c106ScalarES6_ldRNS1_6TensorEENKUlvE0_clEvENKUlvE2_clEvEUllE_EEvT_T0_PN15function_traitsISD_E11result_typeE --------------------------
	.section	.nv.constant0._ZN50_GLOBAL__N__f31458b2_17_RangeFactories_cu_38772b0829elementwise_kernel_with_indexIiZZZN2at6native17logspace_cuda_outERKN3c106ScalarES6_ldRNS1_6TensorEENKUlvE0_clEvENKUlvE2_clEvEUllE_EEvT_T0_PN15function_traitsISD_E11result_typeE,"a",@progbits
	.sectionflags	@""
	.align	4
.nv.constant0._ZN50_GLOBAL__N__f31458b2_17_RangeFactories_cu_38772b0829elementwise_kernel_with_indexIiZZZN2at6native17logspace_cuda_outERKN3c106ScalarES6_ldRNS1_6TensorEENKUlvE0_clEvENKUlvE2_clEvEUllE_EEvT_T0_PN15function_traitsISD_E11result_typeE:
	.zero		968


//--------------------- .nv.constant0._ZN50_GLOBAL__N__f31458b2_17_RangeFactories_cu_38772b0829elementwise_kernel_with_indexIlZZZN2at6native17logspace_cuda_outERKN3c106ScalarES6_ldRNS1_6TensorEENKUlvE0_clEvENKUlvE1_clEvEUllE_EEvT_T0_PN15function_traitsISD_E11result_typeE --------------------------
	.section	.nv.constant0._ZN50_GLOBAL__N__f31458b2_17_RangeFactories_cu_38772b0829elementwise_kernel_with_indexIlZZZN2at6native17logspace_cuda_outERKN3c106ScalarES6_ldRNS1_6TensorEENKUlvE0_clEvENKUlvE1_clEvEUllE_EEvT_T0_PN15function_traitsISD_E11result_typeE,"a",@progbits
	.sectionflags	@""
	.align	4
.nv.constant0._ZN50_GLOBAL__N__f31458b2_17_RangeFactories_cu_38772b0829elementwise_kernel_with_indexIlZZZN2at6native17logspace_cuda_outERKN3c106ScalarES6_ldRNS1_6TensorEENKUlvE0_clEvENKUlvE1_clEvEUllE_EEvT_T0_PN15function_traitsISD_E11result_typeE:
	.zero		1016


//--------------------- .nv.constant0._ZN50_GLOBAL__N__f31458b2_17_RangeFactories_cu_38772b0829elementwise_kernel_with_indexIiZZZN2at6native17logspace_cuda_outERKN3c106ScalarES6_ldRNS1_6TensorEENKUlvE0_clEvENKUlvE1_clEvEUllE_EEvT_T0_PN15function_traitsISD_E11result_typeE --------------------------
	.section	.nv.constant0._ZN50_GLOBAL__N__f31458b2_17_RangeFactories_cu_38772b0829elementwise_kernel_with_indexIiZZZN2at6native17logspace_cuda_outERKN3c106ScalarES6_ldRNS1_6TensorEENKUlvE0_clEvENKUlvE1_clEvEUllE_EEvT_T0_PN15function_traitsISD_E11result_typeE,"a",@progbits
	.sectionflags	@""
	.align	4
.nv.constant0._ZN50_GLOBAL__N__f31458b2_17_RangeFactories_cu_38772b0829elementwise_kernel_with_indexIiZZZN2at6native17logspace_cuda_outERKN3c106ScalarES6_ldRNS1_6TensorEENKUlvE0_clEvENKUlvE1_clEvEUllE_EEvT_T0_PN15function_traitsISD_E11result_typeE:
	.zero		1016


//--------------------- .nv.constant0._ZN50_GLOBAL__N__f31458b2_17_RangeFactories_cu_38772b0829elementwise_kernel_with_indexIlZZZN2at6native17logspace_cuda_outERKN3c106ScalarES6_ldRNS1_6TensorEENKUlvE0_clEvENKUlvE0_clEvEUllE_EEvT_T0_PN15function_traitsISD_E11result_typeE --------------------------
	.section	.nv.constant0._ZN50_GLOBAL__N__f31458b2_17_RangeFactories_cu_38772b0829elementwise_kernel_with_indexIlZZZN2at6native17logspace_cuda_outERKN3c106ScalarES6_ldRNS1_6TensorEENKUlvE0_clEvENKUlvE0_clEvEUllE_EEvT_T0_PN15function_traitsISD_E11result_typeE,"a",@progbits
	.sectionflags	@""
	.align	4
.nv.constant0._ZN50_GLOBAL__N__f31458b2_17_RangeFactories_cu_38772b0829elementwise_kernel_with_indexIlZZZN2at6native17logspace_cuda_outERKN3c106ScalarES6_ldRNS1_6TensorEENKUlvE0_clEvENKUlvE0_clEvEUllE_EEvT_T0_PN15function_traitsISD_E11result_typeE:
	.zero		960


//--------------------- .nv.constant0._ZN50_GLOBAL__N__f31458b2_17_RangeFactories_cu_38772b0829elementwise_kernel_with_indexIiZZZN2at6native17logspace_cuda_outERKN3c106ScalarES6_ldRNS1_6TensorEENKUlvE0_clEvENKUlvE0_clEvEUllE_EEvT_T0_PN15function_traitsISD_E11result_typeE --------------------------
	.section	.nv.constant0._ZN50_GLOBAL__N__f31458b2_17_RangeFactories_cu_38772b0829elementwise_kernel_with_indexIiZZZN2at6native17logspace_cuda_outERKN3c106ScalarES6_ldRNS1_6TensorEENKUlvE0_clEvENKUlvE0_clEvEUllE_EEvT_T0_PN15function_traitsISD_E11result_typeE,"a",@progbits
	.sectionflags	@""
	.align	4
.nv.constant0._ZN50_GLOBAL__N__f31458b2_17_RangeFactories_cu_38772b0829elementwise_kernel_with_indexIiZZZN2at6native17logspace_cuda_outERKN3c106ScalarES6_ldRNS1_6TensorEENKUlvE0_clEvENKUlvE0_clEvEUllE_EEvT_T0_PN15function_traitsISD_E11result_typeE:
	.zero		960


//--------------------- .nv.constant0._ZN50_GLOBAL__N__f31458b2_17_RangeFactories_cu_38772b0829elementwise_kernel_with_indexIlZZZN2at6native17logspace_cuda_outERKN3c106ScalarES6_ldRNS1_6TensorEENKUlvE0_clEvENKUlvE_clEvEUllE_EEvT_T0_PN15function_traitsISD_E11result_typeE --------------------------
	.section	.nv.constant0._ZN50_GLOBAL__N__f31458b2_17_RangeFactories_cu_38772b0829elementwise_kernel_with_indexIlZZZN2at6native17logspace_cuda_outERKN3c106ScalarES6_ldRNS1_6TensorEENKUlvE0_clEvENKUlvE_clEvEUllE_EEvT_T0_PN15function_traitsISD_E11result_typeE,"a",@progbits
	.sectionflags	@""
	.align	4
.nv.constant0._ZN50_GLOBAL__N__f31458b2_17_RangeFactories_cu_38772b0829elementwise_kernel_with_indexIlZZZN2at6native17logspace_cuda_outERKN3c106ScalarES6_ldRNS1_6TensorEENKUlvE0_clEvENKUlvE_clEvEUllE_EEvT_T0_PN15function_traitsISD_E11result_typeE:
	.zero		968


//--------------------- .nv.constant0._ZN50_GLOBAL__N__f31458b2_17_RangeFactories_cu_38772b0829elementwise_kernel_with_indexIiZZZN2at6native17logspace_cuda_outERKN3c106ScalarES6_ldRNS1_6TensorEENKUlvE0_clEvENKUlvE_clEvEUllE_EEvT_T0_PN15function_traitsISD_E11result_typeE --------------------------
	.section	.nv.constant0._ZN50_GLOBAL__N__f31458b2_17_RangeFactories_cu_38772b0829elementwise_kernel_with_indexIiZZZN2at6native17logspace_cuda_outERKN3c106ScalarES6_ldRNS1_6TensorEENKUlvE0_clEvENKUlvE_clEvEUllE_EEvT_T0_PN15function_traitsISD_E11result_typeE,"a",@progbits
	.sectionflags	@""
	.align	4
.nv.constant0._ZN50_GLOBAL__N__f31458b2_17_RangeFactories_cu_38772b0829elementwise_kernel_with_indexIiZZZN2at6native17logspace_cuda_outERKN3c106ScalarES6_ldRNS1_6TensorEENKUlvE0_clEvENKUlvE_clEvEUllE_EEvT_T0_PN15function_traitsISD_E11result_typeE:
	.zero		968


//--------------------- .nv.constant0._ZN50_GLOBAL__N__f31458b2_17_RangeFactories_cu_38772b0829elementwise_kernel_with_indexIlZZZN2at6native17logspace_cuda_outERKN3c106ScalarES6_ldRNS1_6TensorEENKUlvE_clEvENKUlvE3_clEvEUllE_EEvT_T0_PN15function_traitsISD_E11result_typeE --------------------------
	.section	.nv.constant0._ZN50_GLOBAL__N__f31458b2_17_RangeFactories_cu_38772b0829elementwise_kernel_with_indexIlZZZN2at6native17logspace_cuda_outERKN3c106ScalarES6_ldRNS1_6TensorEENKUlvE_clEvENKUlvE3_clEvEUllE_EEvT_T0_PN15function_traitsISD_E11result_typeE,"a",@progbits
	.sectionflags	@""
	.align	4
.nv.constant0._ZN50_GLOBAL__N__f31458b2_17_RangeFactories_cu_38772b0829elementwise_kernel_with_indexIlZZZN2at6native17logspace_cuda_outERKN3c106ScalarES6_ldRNS1_6TensorEENKUlvE_clEvENKUlvE3_clEvEUllE_EEvT_T0_PN15function_traitsISD_E11result_typeE:
	.zero		952


//--------------------- .nv.constant0._ZN50_GLOBAL__N__f31458b2_17_RangeFactories_cu_38772b0829elementwise_kernel_with_indexIiZZZN2at6native17logspace_cuda_outERKN3c106ScalarES6_ldRNS1_6TensorEENKUlvE_clEvENKUlvE3_clEvEUllE_EEvT_T0_PN15function_traitsISD_E11result_typeE --------------------------
	.section	.nv.constant0._ZN50_GLOBAL__N__f31458b2_17_RangeFactories_cu_38772b0829elementwise_kernel_with_indexIiZZZN2at6native17logspace_cuda_outERKN3c106ScalarES6_ldRNS1_6TensorEENKUlvE_clEvENKUlvE3_clEvEUllE_EEvT_T0_PN15function_traitsISD_E11result_typeE,"a",@progbits
	.sectionflags	@""
	.align	4
.nv.constant0._ZN50_GLOBAL__N__f31458b2_17_RangeFactories_cu_38772b0829elementwise_kernel_with_indexIiZZZN2at6native17logspace_cuda_outERKN3c106ScalarES6_ldRNS1_6TensorEENKUlvE_clEvENKUlvE3_clEvEUllE_EEvT_T0_PN15function_traitsISD_E11result_typeE:
	.zero		952


//--------------------- .nv.constant0._ZN50_GLOBAL__N__f31458b2_17_RangeFactories_cu_38772b0829elementwise_kernel_with_indexIlZZZN2at6native17logspace_cuda_outERKN3c106ScalarES6_ldRNS1_6TensorEENKUlvE_clEvENKUlvE2_clEvEUllE_EEvT_T0_PN15function_traitsISD_E11result_typeE --------------------------
	.section	.nv.constant0._ZN50_GLOBAL__N__f31458b2_17_RangeFactories_cu_38772b0829elementwise_kernel_with_indexIlZZZN2at6native17logspace_cuda_outERKN3c106ScalarES6_ldRNS1_6TensorEENKUlvE_clEvENKUlvE2_clEvEUllE_EEvT_T0_PN15function_traitsISD_E11result_typeE,"a",@progbits
	.sectionflags	@""
	.align	4
.nv.constant0._ZN50_GLOBAL__N__f31458b2_17_RangeFactories_cu_38772b0829elementwise_kernel_with_indexIlZZZN2at6native17logspace_cuda_outERKN3c106ScalarES6_ldRNS1_6TensorEENKUlvE_clEvENKUlvE2_clEvEUllE_EEvT_T0_PN15function_traitsISD_E11result_typeE:
	.zero		968


//--------------------- .nv.constant0._ZN50_GLOBAL__N__f31458b2_17_RangeFactories_cu_38772b0829elementwise_kernel_with_indexIiZZZN2at6native17logspace_cuda_outERKN3c106ScalarES6_ldRNS1_6TensorEENKUlvE_clEvENKUlvE2_clEvEUllE_EEvT_T0_PN15function_traitsISD_E11result_typeE --------------------------
	.section	.nv.constant0._ZN50_GLOBAL__N__f31458b2_17_RangeFactories_cu_38772b0829elementwise_kernel_with_indexIiZZZN2at6native17logspace_cuda_outERKN3c106ScalarES6_ldRNS1_6TensorEENKUlvE_clEvENKUlvE2_clEvEUllE_EEvT_T0_PN15function_traitsISD_E11result_typeE,"a",@progbits
	.sectionflags	@""
	.align	4
.nv.constant0._ZN50_GLOBAL__N__f31458b2_17_RangeFactories_cu_38772b0829elementwise_kernel_with_indexIiZZZN2at6native17logspace_cuda_outERKN3c106ScalarES6_ldRNS1_6TensorEENKUlvE_clEvENKUlvE2_clEvEUllE_EEvT_T0_PN15function_traitsISD_E11result_typeE:
	.zero		968


//--------------------- .nv.constant0._ZN50_GLOBAL__N__f31458b2_17_RangeFactories_cu_38772b0829elementwise_kernel_with_indexIlZZZN2at6native17logspace_cuda_outERKN3c106ScalarES6_ldRNS1_6TensorEENKUlvE_clEvENKUlvE1_clEvEUllE_EEvT_T0_PN15function_traitsISD_E11result_typeE --------------------------
	.section	.nv.constant0._ZN50_GLOBAL__N__f31458b2_17_RangeFactories_cu_38772b0829elementwise_kernel_with_indexIlZZZN2at6native17logspace_cuda_outERKN3c106ScalarES6_ldRNS1_6TensorEENKUlvE_clEvENKUlvE1_clEvEUllE_EEvT_T0_PN15function_traitsISD_E11result_typeE,"a",@progbits
	.sectionflags	@""
	.align	4
.nv.constant0._ZN50_GLOBAL__N__f31458b2_17_RangeFactories_cu_38772b0829elementwise_kernel_with_indexIlZZZN2at6native17logspace_cuda_outERKN3c106ScalarES6_ldRNS1_6TensorEENKUlvE_clEvENKUlvE1_clEvEUllE_EEvT_T0_PN15function_traitsISD_E11result_typeE:
	.zero		960


//--------------------- .nv.constant0._ZN50_GLOBAL__N__f31458b2_17_RangeFactories_cu_38772b0829elementwise_kernel_with_indexIiZZZN2at6native17logspace_cuda_outERKN3c106ScalarES6_ldRNS1_6TensorEENKUlvE_clEvENKUlvE1_clEvEUllE_EEvT_T0_PN15function_traitsISD_E11result_typeE --------------------------
	.section	.nv.constant0._ZN50_GLOBAL__N__f31458b2_17_RangeFactories_cu_38772b0829elementwise_kernel_with_indexIiZZZN2at6native17logspace_cuda_outERKN3c106ScalarES6_ldRNS1_6TensorEENKUlvE_clEvENKUlvE1_clEvEUllE_EEvT_T0_PN15function_traitsISD_E11result_typeE,"a",@progbits
	.sectionflags	@""
	.align	4
.nv.constant0._ZN50_GLOBAL__N__f31458b2_17_RangeFactories_cu_38772b0829elementwise_kernel_with_indexIiZZZN2at6native17logspace_cuda_outERKN3c106ScalarES6_ldRNS1_6TensorEENKUlvE_clEvENKUlvE1_clEvEUllE_EEvT_T0_PN15function_traitsISD_E11result_typeE:
	.zero		960


//--------------------- .nv.constant0._ZN50_GLOBAL__N__f31458b2_17_RangeFactories_cu_38772b0829elementwise_kernel_with_indexIlZZZN2at6native17logspace_cuda_outERKN3c106ScalarES6_ldRNS1_6TensorEENKUlvE_clEvENKUlvE0_clEvEUllE_EEvT_T0_PN15function_traitsISD_E11result_typeE --------------------------
	.section	.nv.constant0._ZN50_GLOBAL__N__f31458b2_17_RangeFactories_cu_38772b0829elementwise_kernel_with_indexIlZZZN2at6native17logspace_cuda_outERKN3c106ScalarES6_ldRNS1_6TensorEENKUlvE_clEvENKUlvE0_clEvEUllE_EEvT_T0_PN15function_traitsISD_E11result_typeE,"a",@progbits
	.sectionflags	@""
	.align	4
.nv.constant0._ZN50_GLOBAL__N__f31458b2_17_RangeFactories_cu_38772b0829elementwise_kernel_with_indexIlZZZN2at6native17logspace_cuda_outERKN3c106ScalarES6_ldRNS1_6TensorEENKUlvE_clEvENKUlvE0_clEvEUllE_EEvT_T0_PN15function_traitsISD_E11result_typeE:
	.zero		952


//--------------------- .nv.constant0._ZN50_GLOBAL__N__f31458b2_17_RangeFactories_cu_38772b0829elementwise_kernel_with_indexIiZZZN2at6native17logspace_cuda_outERKN3c106ScalarES6_ldRNS1_6TensorEENKUlvE_clEvENKUlvE0_clEvEUllE_EEvT_T0_PN15function_traitsISD_E11result_typeE --------------------------
	.section	.nv.constant0._ZN50_GLOBAL__N__f31458b2_17_RangeFactories_cu_38772b0829elementwise_kernel_with_indexIiZZZN2at6native17logspace_cuda_outERKN3c106ScalarES6_ldRNS1_6TensorEENKUlvE_clEvENKUlvE0_clEvEUllE_EEvT_T0_PN15function_traitsISD_E11result_typeE,"a",@progbits
	.sectionflags	@""
	.align	4
.nv.constant0._ZN50_GLOBAL__N__f31458b2_17_RangeFactories_cu_38772b0829elementwise_kernel_with_indexIiZZZN2at6native17logspace_cuda_outERKN3c106ScalarES6_ldRNS1_6TensorEENKUlvE_clEvENKUlvE0_clEvEUllE_EEvT_T0_PN15function_traitsISD_E11result_typeE:
	.zero		952


//--------------------- .nv.constant0._ZN50_GLOBAL__N__f31458b2_17_RangeFactories_cu_38772b0829elementwise_kernel_with_indexIlZZZN2at6native17logspace_cuda_outERKN3c106ScalarES6_ldRNS1_6TensorEENKUlvE_clEvENKUlvE_clEvEUllE_EEvT_T0_PN15function_traitsISD_E11result_typeE --------------------------
	.section	.nv.constant0._ZN50_GLOBAL__N__f31458b2_17_RangeFactories_cu_38772b0829elementwise_kernel_with_indexIlZZZN2at6native17logspace_cuda_outERKN3c106ScalarES6_ldRNS1_6TensorEENKUlvE_clEvENKUlvE_clEvEUllE_EEvT_T0_PN15function_traitsISD_E11result_typeE,"a",@progbits
	.sectionflags	@""
	.align	4
.nv.constant0._ZN50_GLOBAL__N__f31458b2_17_RangeFactories_cu_38772b0829elementwise_kernel_with_indexIlZZZN2at6native17logspace_cuda_outERKN3c106ScalarES6_ldRNS1_6TensorEENKUlvE_clEvENKUlvE_clEvEUllE_EEvT_T0_PN15function_traitsISD_E11result_typeE:
	.zero		952


//--------------------- .nv.constant0._ZN50_GLOBAL__N__f31458b2_17_RangeFactories_cu_38772b0829elementwise_kernel_with_indexIiZZZN2at6native17logspace_cuda_outERKN3c106ScalarES6_ldRNS1_6TensorEENKUlvE_clEvENKUlvE_clEvEUllE_EEvT_T0_PN15function_traitsISD_E11result_typeE --------------------------
	.section	.nv.constant0._ZN50_GLOBAL__N__f31458b2_17_RangeFactories_cu_38772b0829elementwise_kernel_with_indexIiZZZN2at6native17logspace_cuda_outERKN3c106ScalarES6_ldRNS1_6TensorEENKUlvE_clEvENKUlvE_clEvEUllE_EEvT_T0_PN15function_traitsISD_E11result_typeE,"a",@progbits
	.sectionflags	@""
	.align	4
.nv.constant0._ZN50_GLOBAL__N__f31458b2_17_RangeFactories_cu_38772b0829elementwise_kernel_with_indexIiZZZN2at6native17logspace_cuda_outERKN3c106ScalarES6_ldRNS1_6TensorEENKUlvE_clEvENKUlvE_clEvEUllE_EEvT_T0_PN15function_traitsISD_E11result_typeE:
	.zero		952


//--------------------- .nv.constant0._ZN50_GLOBAL__N__f31458b2_17_RangeFactories_cu_38772b0829elementwise_kernel_with_indexIlZZZN2at6native17linspace_cuda_outERKN3c106ScalarES6_lRNS1_6TensorEENKUlvE0_clEvENKUlvE4_clEvEUllE_EEvT_T0_PN15function_traitsISD_E11result_typeE --------------------------
	.section	.nv.constant0._ZN50_GLOBAL__N__f31458b2_17_RangeFactories_cu_38772b0829elementwise_kernel_with_indexIlZZZN2at6native17linspace_cuda_outERKN3c106ScalarES6_lRNS1_6TensorEENKUlvE0_clEvENKUlvE4_clEvEUllE_EEvT_T0_PN15function_traitsISD_E11result_typeE,"a",@progbits
	.sectionflags	@""
	.align	4
.nv.constant0._ZN50_GLOBAL__N__f31458b2_17_RangeFactories_cu_38772b0829elementwise_kernel_with_indexIlZZZN2at6native17linspace_cuda_outERKN3c106ScalarES6_lRNS1_6TensorEENKUlvE0_clEvENKUlvE4_clEvEUllE_EEvT_T0_PN15function_traitsISD_E11result_typeE:
	.zero		952


//--------------------- .nv.constant0._ZN50_GLOBAL__N__f31458b2_17_RangeFactories_cu_38772b0829elementwise_kernel_with_indexIiZZZN2at6native17linspace_cuda_outERKN3c106ScalarES6_lRNS1_6TensorEENKUlvE0_clEvENKUlvE4_clEvEUllE_EEvT_T0_PN15function_traitsISD_E11result_typeE --------------------------
	.section	.nv.constant0._ZN50_GLOBAL__N__f31458b2_17_RangeFactories_cu_38772b0829elementwise_kernel_with_indexIiZZZN2at6native17linspace_cuda_outERKN3c106ScalarES6_lRNS1_6TensorEENKUlvE0_clEvENKUlvE4_clEvEUllE_EEvT_T0_PN15function_traitsISD_E11result_typeE,"a",@progbits
	.sectionflags	@""
	.align	4
.nv.constant0._ZN50_GLOBAL__N__f31458b2_17_RangeFactories_cu_38772b0829elementwise_kernel_with_indexIiZZZN2at6native17linspace_cuda_outERKN3c106ScalarES6_lRNS1_6TensorEENKUlvE0_clEvENKUlvE4_clEvEUllE_EEvT_T0_PN15function_traitsISD_E11result_typeE:
	.zero		952


//--------------------- .nv.constant0._ZN50_GLOBAL__N__f31458b2_17_RangeFactories_cu_38772b0829elementwise_kernel_with_indexIlZZZN2at6native17linspace_cuda_outERKN3c106ScalarES6_lRNS1_6TensorEENKUlvE0_clEvENKUlvE3_clEvEUllE_EEvT_T0_PN15function_traitsISD_E11result_typeE --------------------------
	.section	.nv.constant0._ZN50_GLOBAL__N__f31458b2_17_RangeFactories_cu_38772b0829elementwise_kernel_with_indexIlZZZN2at6native17linspace_cuda_outERKN3c106ScalarES6_lRNS1_6TensorEENKUlvE0_clEvENKUlvE3_clEvEUllE_EEvT_T0_PN15function_traitsISD_E11result_typeE,"a",@progbits
	.sectionflags	@""
	.align	4
.nv.constant0._ZN50_GLOBAL__N__f31458b2_17_RangeFactories_cu_38772b0829elementwise_kernel_with_indexIlZZZN2at6native17linspace_cuda_outERKN3c106ScalarES6_lRNS1_6TensorEENKUlvE0_clEvENKUlvE3_clEvEUllE_EEvT_T0_PN15function_traitsISD_E11result_typeE:
	.zero		952


//--------------------- .nv.constant0._ZN50_GLOBAL__N__f31458b2_17_RangeFactories_cu_38772b0829elementwise_kernel_with_indexIiZZZN2at6native17linspace_cuda_outERKN3c106ScalarES6_lRNS1_6TensorEENKUlvE0_clEvENKUlvE3_clEvEUllE_EEvT_T0_PN15function_traitsISD_E11result_typeE --------------------------
	.section	.nv.constant0._ZN50_GLOBAL__N__f31458b2_17_RangeFactories_cu_38772b0829elementwise_kernel_with_indexIiZZZN2at6native17linspace_cuda_outERKN3c106ScalarES6_lRNS1_6TensorEENKUlvE0_clEvENKUlvE3_clEvEUllE_EEvT_T0_PN15function_traitsISD_E11result_typeE,"a",@progbits
	.sectionflags	@""
	.align	4
.nv.constant0._ZN50_GLOBAL__N__f31458b2_17_RangeFactories_cu_38772b0829elementwise_kernel_with_indexIiZZZN2at6native17linspace_cuda_outERKN3c106ScalarES6_lRNS1_6TensorEENKUlvE0_clEvENKUlvE3_clEvEUllE_EEvT_T0_PN15function_traitsISD_E11result_typeE:
	.zero		952


//--------------------- .nv.constant0._ZN50_GLOBAL__N__f31458b2_17_RangeFactories_cu_38772b0829elementwise_kernel_with_indexIlZZZN2at6native17linspace_cuda_outERKN3c106ScalarES6_lRNS1_6TensorEENKUlvE0_clEvENKUlvE2_clEvEUllE_EEvT_T0_PN15function_traitsISD_E11result_typeE --------------------------
	.section	.nv.constant0._ZN50_GLOBAL__N__f31458b2_17_RangeFactories_cu_38772b0829elementwise_kernel_with_indexIlZZZN2at6native17linspace_cuda_outERKN3c106ScalarES6_lRNS1_6TensorEENKUlvE0_clEvENKUlvE2_clEvEUllE_EEvT_T0_PN15function_traitsISD_E11result_typeE,"a",@progbits
	.sectionflags	@""
	.align	4
.nv.constant0._ZN50_GLOBAL__N__f31458b2_17_RangeFactories_cu_38772b0829elementwise_kernel_with_indexIlZZZN2at6native17linspace_cuda_outERKN3c106ScalarES6_lRNS1_6TensorEENKUlvE0_clEvENKUlvE2_clEvEUllE_EEvT_T0_PN15function_traitsISD_E11result_typeE:
	.zero		960


//--------------------- .nv.constant0._ZN50_GLOBAL__N__f31458b2_17_RangeFactories_cu_38772b0829elementwise_kernel_with_indexIiZZZN2at6native17linspace_cuda_outERKN3c106ScalarES6_lRNS1_6TensorEENKUlvE0_clEvENKUlvE2_clEvEUllE_EEvT_T0_PN15function_traitsISD_E11result_typeE --------------------------
	.section	.nv.constant0._ZN50_GLOBAL__N__f31458b2_17_RangeFactories_cu_38772b0829elementwise_kernel_with_indexIiZZZN2at6native17linspace_cuda_outERKN3c106ScalarES6_lRNS1_6TensorEENKUlvE0_clEvENKUlvE2_clEvEUllE_EEvT_T0_PN15function_traitsISD_E11result_typeE,"a",@progbits
	.sectionflags	@""
	.align	4
.nv.constant0._ZN50_GLOBAL__N__f31458b2_17_RangeFactories_cu_38772b0829elementwise_kernel_with_indexIiZZZN2at6native17linspace_cuda_outERKN3c106ScalarES6_lRNS1_6TensorEENKUlvE0_clEvENKUlvE2_clEvEUllE_EEvT_T0_PN15function_traitsISD_E11result_typeE:
	.zero		960


//--------------------- .nv.constant0._ZN50_GLOBAL__N__f31458b2_17_RangeFactories_cu_38772b0829elementwise_kernel_with_indexIlZZZN2at6native17linspace_cuda_outERKN3c106ScalarES6_lRNS1_6TensorEENKUlvE0_clEvENKUlvE1_clEvEUllE_EEvT_T0_PN15function_traitsISD_E11result_typeE --------------------------
	.section	.nv.constant0._ZN50_GLOBAL__N__f31458b2_17_RangeFactories_cu_38772b0829elementwise_kernel_with_indexIlZZZN2at6native17linspace_cuda_outERKN3c106ScalarES6_lRNS1_6TensorEENKUlvE0_clEvENKUlvE1_clEvEUllE_EEvT_T0_PN15function_traitsISD_E11result_typeE,"a",@progbits
	.sectionflags	@""
	.align	4
.nv.constant0._ZN50_GLOBAL__N__f31458b2_17_RangeFactories_cu_38772b0829elementwise_kernel_with_indexIlZZZN2at6native17linspace_cuda_outERKN3c106ScalarES6_lRNS1_6TensorEENKUlvE0_clEvENKUlvE1_clEvEUllE_EEvT_T0_PN15function_traitsISD_E11result_typeE:
	.zero		1000


//--------------------- .nv.constant0._ZN50_GLOBAL__N__f31458b2_17_RangeFactories_cu_38772b0829elementwise_kernel_with_indexIiZZZN2at6native17linspace_cuda_outERKN3c106ScalarES6_lRNS1_6TensorEENKUlvE0_clEvENKUlvE1_clEvEUllE_EEvT_T0_PN15function_traitsISD_E11result_typeE --------------------------
	.section	.nv.constant0._ZN50_GLOBAL__N__f31458b2_17_RangeFactories_cu_38772b0829elementwise_kernel_with_indexIiZZZN2at6native17linspace_cuda_outERKN3c106ScalarES6_lRNS1_6TensorEENKUlvE0_clEvENKUlvE1_clEvEUllE_EEvT_T0_PN15function_traitsISD_E11result_typeE,"a",@progbits
	.sectionflags	@""
	.align	4
.nv.constant0._ZN50_GLOBAL__N__f31458b2_17_RangeFactories_cu_38772b0829elementwise_kernel_with_indexIiZZZN2at6native17linspace_cuda_outERKN3c106ScalarES6_lRNS1_6TensorEENKUlvE0_clEvENKUlvE1_clEvEUllE_EEvT_T0_PN15function_traitsISD_E11result_typeE:
	.zero		1000


//--------------------- .nv.constant0._ZN50_GLOBAL__N__f31458b2_17_RangeFactories_cu_38772b0829elementwise_kernel_with_indexIlZZZN2at6native17linspace_cuda_outERKN3c106ScalarES6_lRNS1_6TensorEENKUlvE0_clEvENKUlvE0_clEvEUllE_EEvT_T0_PN15function_traitsISD_E11result_typeE --------------------------
	.section	.nv.constant0._ZN50_GLOBAL__N__f31458b2_17_RangeFactories_cu_38772b0829elementwise_kernel_with_indexIlZZZN2at6native17linspace_cuda_outERKN3c106ScalarES6_lRNS1_6TensorEENKUlvE0_clEvENKUlvE0_clEvEUllE_EEvT_T0_PN15function_traitsISD_E11result_typeE,"a",@progbits
	.sectionflags	@""
	.align	4
.nv.constant0._ZN50_GLOBAL__N__f31458b2_17_RangeFactories_cu_38772b0829elementwise_kernel_with_indexIlZZZN2at6native17linspace_cuda_outERKN3c106ScalarES6_lRNS1_6TensorEENKUlvE0_clEvENKUlvE0_clEvEUllE_EEvT_T0_PN15function_traitsISD_E11result_typeE:
	.zero		952


//--------------------- .nv.constant0._ZN50_GLOBAL__N__f31458b2_17_RangeFactories_cu_38772b0829elementwise_kernel_with_indexIiZZZN2at6native17linspace_cuda_outERKN3c106ScalarES6_lRNS1_6TensorEENKUlvE0_clEvENKUlvE0_clEvEUllE_EEvT_T0_PN15function_traitsISD_E11result_typeE --------------------------
	.section	.nv.constant0._ZN50_GLOBAL__N__f31458b2_17_RangeFactories_cu_38772b0829elementwise_kernel_with_indexIiZZZN2at6native17linspace_cuda_outERKN3c106ScalarES6_lRNS1_6TensorEENKUlvE0_clEvENKUlvE0_clEvEUllE_EEvT_T0_PN15function_traitsISD_E11result_typeE,"a",@progbits
	.sectionflags	@""
	.align	4
.nv.constant0._ZN50_GLOBAL__N__f31458b2_17_RangeFactories_cu_38772b0829elementwise_kernel_with_indexIiZZZN2at6native17linspace_cuda_outERKN3c106ScalarES6_lRNS1_6TensorEENKUlvE0_clEvENKUlvE0_clEvEUllE_EEvT_T0_PN15function_traitsISD_E11result_typeE:
	.zero		952


//--------------------- .nv.constant0._ZN50_GLOBAL__N__f31458b2_17_RangeFactories_cu_38772b0829elementwise_kernel_with_indexIlZZZN2at6native17linspace_cuda_outERKN3c106ScalarES6_lRNS1_6TensorEENKUlvE0_clEvENKUlvE_clEvEUllE_EEvT_T0_PN15function_traitsISD_E11result_typeE --------------------------
	.section	.nv.constant0._ZN50_GLOBAL__N__f31458b2_17_RangeFactories_cu_38772b0829elementwise_kernel_with_indexIlZZZN2at6native17linspace_cuda_outERKN3c106ScalarES6_lRNS1_6TensorEENKUlvE0_clEvENKUlvE_clEvEUllE_EEvT_T0_PN15function_traitsISD_E11result_typeE,"a",@progbits
	.sectionflags	@""
	.align	4
.nv.constant0._ZN50_GLOBAL__N__f31458b2_17_RangeFactories_cu_38772b0829elementwise_kernel_with_indexIlZZZN2at6native17linspace_cuda_outERKN3c106ScalarES6_lRNS1_6TensorEENKUlvE0_clEvENKUlvE_clEvEUllE_EEvT_T0_PN15function_traitsISD_E11result_typeE:
	.zero		960


//--------------------- .nv.constant0._ZN50_GLOBAL__N__f31458b2_17_RangeFactories_cu_38772b0829elementwise_kernel_with_indexIiZZZN2at6native17linspace_cuda_outERKN3c106ScalarES6_lRNS1_6TensorEENKUlvE0_clEvENKUlvE_clEvEUllE_EEvT_T0_PN15function_traitsISD_E11result_typeE --------------------------
	.section	.nv.constant0._ZN50_GLOBAL__N__f31458b2_17_RangeFactories_cu_38772b0829elementwise_kernel_with_indexIiZZZN2at6native17linspace_cuda_outERKN3c106ScalarES6_lRNS1_6TensorEENKUlvE0_clEvENKUlvE_clEvEUllE_EEvT_T0_PN15function_traitsISD_E11result_typeE,"a",@progbits
	.sectionflags	@""
	.align	4
.nv.constant0._ZN50_GLOBAL__N__f31458b2_17_RangeFactories_cu_38772b0829elementwise_kernel_with_indexIiZZZN2at6native17linspace_cuda_outERKN3c106ScalarES6_lRNS1_6TensorEENKUlvE0_clEvENKUlvE_clEvEUllE_EEvT_T0_PN15function_traitsISD_E11result_typeE:
	.zero		960


//--------------------- .nv.constant0._ZN50_GLOBAL__N__f31458b2_17_RangeFactories_cu_38772b0829elementwise_kernel_with_indexIlZZZN2at6native17linspace_cuda_outERKN3c106ScalarES6_lRNS1_6TensorEENKUlvE_clEvENKUlvE3_clEvEUllE_EEvT_T0_PN15function_traitsISD_E11result_typeE --------------------------
	.section	.nv.constant0._ZN50_GLOBAL__N__f31458b2_17_RangeFactories_cu_38772b0829elementwise_kernel_with_indexIlZZZN2at6native17linspace_cuda_outERKN3c106ScalarES6_lRNS1_6TensorEENKUlvE_clEvENKUlvE3_clEvEUllE_EEvT_T0_PN15function_traitsISD_E11result_typeE,"a",@progbits
	.sectionflags	@""
	.align	4
.nv.constant0._ZN50_GLOBAL__N__f31458b2_17_RangeFactories_cu_38772b0829elementwise_kernel_with_indexIlZZZN2at6native17linspace_cuda_outERKN3c106ScalarES6_lRNS1_6TensorEENKUlvE_clEvENKUlvE3_clEvEUllE_EEvT_T0_PN15function_traitsISD_E11result_typeE:
	.zero		952


//--------------------- .nv.constant0._ZN50_GLOBAL__N__f31458b2_17_RangeFactories_cu_38772b0829elementwise_kernel_with_indexIiZZZN2at6native17linspace_cuda_outERKN3c106ScalarES6_lRNS1_6TensorEENKUlvE_clEvENKUlvE3_clEvEUllE_EEvT_T0_PN15function_traitsISD_E11result_typeE --------------------------
	.section	.nv.constant0._ZN50_GLOBAL__N__f31458b2_17_RangeFactories_cu_38772b0829elementwise_kernel_with_indexIiZZZN2at6native17linspace_cuda_outERKN3c106ScalarES6_lRNS1_6TensorEENKUlvE_clEvENKUlvE3_clEvEUllE_EEvT_T0_PN15function_traitsISD_E11result_typeE,"a",@progbits
	.sectionflags	@""
	.align	4
.nv.constant0._ZN50_GLOBAL__N__f31458b2_17_RangeFactories_cu_38772b0829elementwise_kernel_with_indexIiZZZN2at6native17linspace_cuda_outERKN3c106ScalarES6_lRNS1_6TensorEENKUlvE_clEvENKUlvE3_clEvEUllE_EEvT_T0_PN15function_traitsISD_E11result_typeE:
	.zero		952


//--------------------- .nv.constant0._ZN50_GLOBAL__N__f31458b2_17_RangeFactories_cu_38772b0829elementwise_kernel_with_indexIlZZZN2at6native17linspace_cuda_outERKN3c106ScalarES6_lRNS1_6TensorEENKUlvE_clEvENKUlvE2_clEvEUllE_EEvT_T0_PN15function_traitsISD_E11result_typeE --------------------------
	.section	.nv.constant0._ZN50_GLOBAL__N__f31458b2_17_RangeFactories_cu_38772b0829elementwise_kernel_with_indexIlZZZN2at6native17linspace_cuda_outERKN3c106ScalarES6_lRNS1_6TensorEENKUlvE_clEvENKUlvE2_clEvEUllE_EEvT_T0_PN15function_traitsISD_E11result_typeE,"a",@progbits
	.sectionflags	@""
	.align	4
.nv.constant0._ZN50_GLOBAL__N__f31458b2_17_RangeFactories_cu_38772b0829elementwise_kernel_with_indexIlZZZN2at6native17linspace_cuda_outERKN3c106ScalarES6_lRNS1_6TensorEENKUlvE_clEvENKUlvE2_clEvEUllE_EEvT_T0_PN15function_traitsISD_E11result_typeE:
	.zero		960


//--------------------- .nv.constant0._ZN50_GLOBAL__N__f31458b2_17_RangeFactories_cu_38772b0829elementwise_kernel_with_indexIiZZZN2at6native17linspace_cuda_outERKN3c106ScalarES6_lRNS1_6TensorEENKUlvE_clEvENKUlvE2_clEvEUllE_EEvT_T0_PN15function_traitsISD_E11result_typeE --------------------------
	.section	.nv.constant0._ZN50_GLOBAL__N__f31458b2_17_RangeFactories_cu_38772b0829elementwise_kernel_with_indexIiZZZN2at6native17linspace_cuda_outERKN3c106ScalarES6_lRNS1_6TensorEENKUlvE_clEvENKUlvE2_clEvEUllE_EEvT_T0_PN15function_traitsISD_E11result_typeE,"a",@progbits
	.sectionflags	@""
	.align	4
.nv.constant0._ZN50_GLOBAL__N__f31458b2_17_RangeFactories_cu_38772b0829elementwise_kernel_with_indexIiZZZN2at6native17linspace_cuda_outERKN3c106ScalarES6_lRNS1_6TensorEENKUlvE_clEvENKUlvE2_clEvEUllE_EEvT_T0_PN15function_traitsISD_E11result_typeE:
	.zero		960


//--------------------- .nv.constant0._ZN50_GLOBAL__N__f31458b2_17_RangeFactories_cu_38772b0829elementwise_kernel_with_indexIlZZZN2at6native17linspace_cuda_outERKN3c106ScalarES6_lRNS1_6TensorEENKUlvE_clEvENKUlvE1_clEvEUllE_EEvT_T0_PN15function_traitsISD_E11result_typeE --------------------------
	.section	.nv.constant0._ZN50_GLOBAL__N__f31458b2_17_RangeFactories_cu_38772b0829elementwise_kernel_with_indexIlZZZN2at6native17linspace_cuda_outERKN3c106ScalarES6_lRNS1_6TensorEENKUlvE_clEvENKUlvE1_clEvEUllE_EEvT_T0_PN15function_traitsISD_E11result_typeE,"a",@progbits
	.sectionflags	@""
	.align	4
.nv.constant0._ZN50_GLOBAL__N__f31458b2_17_RangeFactories_cu_38772b0829elementwise_kernel_with_indexIlZZZN2at6native17linspace_cuda_outERKN3c106ScalarES6_lRNS1_6TensorEENKUlvE_clEvENKUlvE1_clEvEUllE_EEvT_T0_PN15function_traitsISD_E11result_typeE:
	.zero		952


//--------------------- .nv.constant0._ZN50_GLOBAL__N__f31458b2_17_RangeFactories_cu_38772b0829elementwise_kernel_with_indexIiZZZN2at6native17linspace_cuda_outERKN3c106ScalarES6_lRNS1_6TensorEENKUlvE_clEvENKUlvE1_clEvEUllE_EEvT_T0_PN15function_traitsISD_E11result_typeE --------------------------
	.section	.nv.constant0._ZN50_GLOBAL__N__f31458b2_17_RangeFactories_cu_38772b0829elementwise_kernel_with_indexIiZZZN2at6native17linspace_cuda_outERKN3c106ScalarES6_lRNS1_6TensorEENKUlvE_clEvENKUlvE1_clEvEUllE_EEvT_T0_PN15function_traitsISD_E11result_typeE,"a",@progbits
	.sectionflags	@""
	.align	4
.nv.constant0._ZN50_GLOBAL__N__f31458b2_17_RangeFactories_cu_38772b0829elementwise_kernel_with_indexIiZZZN2at6native17linspace_cuda_outERKN3c106ScalarES6_lRNS1_6TensorEENKUlvE_clEvENKUlvE1_clEvEUllE_EEvT_T0_PN15function_traitsISD_E11result_typeE:
	.zero		952


//--------------------- .nv.constant0._ZN50_GLOBAL__N__f31458b2_17_RangeFactories_cu_38772b0829elementwise_kernel_with_indexIlZZZN2at6native17linspace_cuda_outERKN3c106ScalarES6_lRNS1_6TensorEENKUlvE_clEvENKUlvE0_clEvEUllE_EEvT_T0_PN15function_traitsISD_E11result_typeE --------------------------
	.section	.nv.constant0._ZN50_GLOBAL__N__f31458b2_17_RangeFactories_cu_38772b0829elementwise_kernel_with_indexIlZZZN2at6native17linspace_cuda_outERKN3c106ScalarES6_lRNS1_6TensorEENKUlvE_clEvENKUlvE0_clEvEUllE_EEvT_T0_PN15function_traitsISD_E11result_typeE,"a",@progbits
	.sectionflags	@""
	.align	4
.nv.constant0._ZN50_GLOBAL__N__f31458b2_17_RangeFactories_cu_38772b0829elementwise_kernel_with_indexIlZZZN2at6native17linspace_cuda_outERKN3c106ScalarES6_lRNS1_6TensorEENKUlvE_clEvENKUlvE0_clEvEUllE_EEvT_T0_PN15function_traitsISD_E11result_typeE:
	.zero		952


//--------------------- .nv.constant0._ZN50_GLOBAL__N__f31458b2_17_RangeFactories_cu_38772b0829elementwise_kernel_with_indexIiZZZN2at6native17linspace_cuda_outERKN3c106ScalarES6_lRNS1_6TensorEENKUlvE_clEvENKUlvE0_clEvEUllE_EEvT_T0_PN15function_traitsISD_E11result_typeE --------------------------
	.section	.nv.constant0._ZN50_GLOBAL__N__f31458b2_17_RangeFactories_cu_38772b0829elementwise_kernel_with_indexIiZZZN2at6native17linspace_cuda_outERKN3c106ScalarES6_lRNS1_6TensorEENKUlvE_clEvENKUlvE0_clEvEUllE_EEvT_T0_PN15function_traitsISD_E11result_typeE,"a",@progbits
	.sectionflags	@""
	.align	4
.nv.constant0._ZN50_GLOBAL__N__f31458b2_17_RangeFactories_cu_38772b0829elementwise_kernel_with_indexIiZZZN2at6native17linspace_cuda_outERKN3c106ScalarES6_lRNS1_6TensorEENKUlvE_clEvENKUlvE0_clEvEUllE_EEvT_T0_PN15function_traitsISD_E11result_typeE:
	.zero		952


//--------------------- .nv.constant0._ZN50_GLOBAL__N__f31458b2_17_RangeFactories_cu_38772b0829elementwise_kernel_with_indexIlZZZN2at6native17linspace_cuda_outERKN3c106ScalarES6_lRNS1_6TensorEENKUlvE_clEvENKUlvE_clEvEUllE_EEvT_T0_PN15function_traitsISD_E11result_typeE --------------------------
	.section	.nv.constant0._ZN50_GLOBAL__N__f31458b2_17_RangeFactories_cu_38772b0829elementwise_kernel_with_indexIlZZZN2at6native17linspace_cuda_outERKN3c106ScalarES6_lRNS1_6TensorEENKUlvE_clEvENKUlvE_clEvEUllE_EEvT_T0_PN15function_traitsISD_E11result_typeE,"a",@progbits
	.sectionflags	@""
	.align	4
.nv.constant0._ZN50_GLOBAL__N__f31458b2_17_RangeFactories_cu_38772b0829elementwise_kernel_with_indexIlZZZN2at6native17linspace_cuda_outERKN3c106ScalarES6_lRNS1_6TensorEENKUlvE_clEvENKUlvE_clEvEUllE_EEvT_T0_PN15function_traitsISD_E11result_typeE:
	.zero		952


//--------------------- .nv.constant0._ZN50_GLOBAL__N__f31458b2_17_RangeFactories_cu_38772b0829elementwise_kernel_with_indexIiZZZN2at6native17linspace_cuda_outERKN3c106ScalarES6_lRNS1_6TensorEENKUlvE_clEvENKUlvE_clEvEUllE_EEvT_T0_PN15function_traitsISD_E11result_typeE --------------------------
	.section	.nv.constant0._ZN50_GLOBAL__N__f31458b2_17_RangeFactories_cu_38772b0829elementwise_kernel_with_indexIiZZZN2at6native17linspace_cuda_outERKN3c106ScalarES6_lRNS1_6TensorEENKUlvE_clEvENKUlvE_clEvEUllE_EEvT_T0_PN15function_traitsISD_E11result_typeE,"a",@progbits
	.sectionflags	@""
	.align	4
.nv.constant0._ZN50_GLOBAL__N__f31458b2_17_RangeFactories_cu_38772b0829elementwise_kernel_with_indexIiZZZN2at6native17linspace_cuda_outERKN3c106ScalarES6_lRNS1_6TensorEENKUlvE_clEvENKUlvE_clEvEUllE_EEvT_T0_PN15function_traitsISD_E11result_typeE:
	.zero		952


//--------------------- SYMBOLS --------------------------

	.type		.nv.reservedSmem.offset0,@object
	.size		.nv.reservedSmem.offset0,0x4
